//
// Generated by NVIDIA NVVM Compiler
//
// Compiler Build ID: CL-36424714
// Cuda compilation tools, release 13.0, V13.0.88
// Based on NVVM 20.0.0
//

.version 9.0
.target sm_100
.address_size 64

	// .globl	_Z12setup_kernelP17curandStateXORWOW
.global .align 4 .b8 precalc_xorwow_matrix[102400];
.global .align 4 .b8 precalc_xorwow_offset_matrix[102400];
.global .align 4 .b8 mrg32k3aM1[2304];
.global .align 4 .b8 mrg32k3aM2[2304];
.global .align 4 .b8 mrg32k3aM1SubSeq[2016];
.global .align 4 .b8 mrg32k3aM2SubSeq[2016];
.global .align 4 .b8 mrg32k3aM1Seq[2304];
.global .align 4 .b8 mrg32k3aM2Seq[2304];
.const .align 8 .b8 __cr_lgamma_table[72];
// _ZZN3cub18CUB_300001_SM_10006detail6reduce28DeviceReduceSingleTileKernelINS2_10policy_hubIN4cuda3std3__45tupleIJblEEEjN6thrust24THRUST_300001_SM_1000_NS8cuda_cub9__find_if7functorIS9_EEE10Policy1000ENSB_12zip_iteratorINS8_IJNSD_26transform_input_iterator_tIbNSC_6detail35transform_pair_of_input_iterators_tIbNSB_6detail15normal_iteratorINSB_10device_ptrIiEEEESQ_NS7_8equal_toIiEEEENS7_10__not_fn_tINS7_10__identityEEEEENSB_17counting_iteratorIlNSB_11use_defaultESZ_SZ_EEEEEEEPS9_jSF_S9_S9_SV_EEvT0_T1_T2_T3_T4_T6_E12temp_storage has been demoted
// _ZZN3cub18CUB_300001_SM_10006detail6reduce18DeviceReduceKernelINS2_10policy_hubIN4cuda3std3__45tupleIJblEEEjN6thrust24THRUST_300001_SM_1000_NS8cuda_cub9__find_if7functorIS9_EEE10Policy1000ENSB_12zip_iteratorINS8_IJNSD_26transform_input_iterator_tIbNSC_6detail35transform_pair_of_input_iterators_tIbNSB_6detail15normal_iteratorINSB_10device_ptrIiEEEESQ_NS7_8equal_toIiEEEENS7_10__not_fn_tINS7_10__identityEEEEENSB_17counting_iteratorIlNSB_11use_defaultESZ_SZ_EEEEEEEjSF_S9_SV_EEvT0_PT3_T1_NS0_13GridEvenShareIS16_EET2_T4_E12temp_storage has been demoted
// _ZZN3cub18CUB_300001_SM_10006detail6reduce28DeviceReduceSingleTileKernelINS2_10policy_hubIN4cuda3std3__45tupleIJblEEEjN6thrust24THRUST_300001_SM_1000_NS8cuda_cub9__find_if7functorIS9_EEE10Policy1000EPS9_SI_iSF_S9_S9_NS7_10__identityEEEvT0_T1_T2_T3_T4_T6_E12temp_storage has been demoted
// _ZZN3cub18CUB_300001_SM_10006detail6reduce28DeviceReduceSingleTileKernelINS2_10policy_hubIN4cuda3std3__45tupleIJblEEEyN6thrust24THRUST_300001_SM_1000_NS8cuda_cub9__find_if7functorIS9_EEE10Policy1000ENSB_12zip_iteratorINS8_IJNSD_26transform_input_iterator_tIbNSC_6detail35transform_pair_of_input_iterators_tIbNSB_6detail15normal_iteratorINSB_10device_ptrIiEEEESQ_NS7_8equal_toIiEEEENS7_10__not_fn_tINS7_10__identityEEEEENSB_17counting_iteratorIlNSB_11use_defaultESZ_SZ_EEEEEEEPS9_ySF_S9_S9_SV_EEvT0_T1_T2_T3_T4_T6_E12temp_storage has been demoted
// _ZZN3cub18CUB_300001_SM_10006detail6reduce18DeviceReduceKernelINS2_10policy_hubIN4cuda3std3__45tupleIJblEEEyN6thrust24THRUST_300001_SM_1000_NS8cuda_cub9__find_if7functorIS9_EEE10Policy1000ENSB_12zip_iteratorINS8_IJNSD_26transform_input_iterator_tIbNSC_6detail35transform_pair_of_input_iterators_tIbNSB_6detail15normal_iteratorINSB_10device_ptrIiEEEESQ_NS7_8equal_toIiEEEENS7_10__not_fn_tINS7_10__identityEEEEENSB_17counting_iteratorIlNSB_11use_defaultESZ_SZ_EEEEEEEySF_S9_SV_EEvT0_PT3_T1_NS0_13GridEvenShareIS16_EET2_T4_E12temp_storage has been demoted
// _ZZN3cub18CUB_300001_SM_10006detail6reduce28DeviceReduceSingleTileKernelINS2_10policy_hubIN4cuda3std3__45tupleIJblEEEyN6thrust24THRUST_300001_SM_1000_NS8cuda_cub9__find_if7functorIS9_EEE10Policy1000EPS9_SI_iSF_S9_S9_NS7_10__identityEEEvT0_T1_T2_T3_T4_T6_E12temp_storage has been demoted
.global .align 1 .b8 _ZN34_INTERNAL_602870cc_4_k_cu_eff789a34cuda3std3__45__cpo5beginE[1];
.global .align 1 .b8 _ZN34_INTERNAL_602870cc_4_k_cu_eff789a34cuda3std3__45__cpo3endE[1];
.global .align 1 .b8 _ZN34_INTERNAL_602870cc_4_k_cu_eff789a34cuda3std3__45__cpo6cbeginE[1];
.global .align 1 .b8 _ZN34_INTERNAL_602870cc_4_k_cu_eff789a34cuda3std3__45__cpo4cendE[1];
.global .align 1 .b8 _ZN34_INTERNAL_602870cc_4_k_cu_eff789a34cuda3std3__45__cpo6rbeginE[1];
.global .align 1 .b8 _ZN34_INTERNAL_602870cc_4_k_cu_eff789a34cuda3std3__45__cpo4rendE[1];
.global .align 1 .b8 _ZN34_INTERNAL_602870cc_4_k_cu_eff789a34cuda3std3__45__cpo7crbeginE[1];
.global .align 1 .b8 _ZN34_INTERNAL_602870cc_4_k_cu_eff789a34cuda3std3__45__cpo5crendE[1];
.global .align 1 .b8 _ZN34_INTERNAL_602870cc_4_k_cu_eff789a34cuda3std3__436_GLOBAL__N__602870cc_4_k_cu_eff789a36ignoreE[1];
.global .align 1 .b8 _ZN34_INTERNAL_602870cc_4_k_cu_eff789a34cuda3std3__419piecewise_constructE[1];
.global .align 1 .b8 _ZN34_INTERNAL_602870cc_4_k_cu_eff789a34cuda3std3__48in_placeE[1];
.global .align 1 .b8 _ZN34_INTERNAL_602870cc_4_k_cu_eff789a34cuda3std3__420unreachable_sentinelE[1];
.global .align 1 .b8 _ZN34_INTERNAL_602870cc_4_k_cu_eff789a34cuda3std3__47nulloptE[1];
.global .align 1 .b8 _ZN34_INTERNAL_602870cc_4_k_cu_eff789a34cuda3std3__48unexpectE[1];
.global .align 1 .b8 _ZN34_INTERNAL_602870cc_4_k_cu_eff789a34cuda3std6ranges3__45__cpo4swapE[1];
.global .align 1 .b8 _ZN34_INTERNAL_602870cc_4_k_cu_eff789a34cuda3std6ranges3__45__cpo9iter_moveE[1];
.global .align 1 .b8 _ZN34_INTERNAL_602870cc_4_k_cu_eff789a34cuda3std6ranges3__45__cpo5beginE[1];
.global .align 1 .b8 _ZN34_INTERNAL_602870cc_4_k_cu_eff789a34cuda3std6ranges3__45__cpo3endE[1];
.global .align 1 .b8 _ZN34_INTERNAL_602870cc_4_k_cu_eff789a34cuda3std6ranges3__45__cpo6cbeginE[1];
.global .align 1 .b8 _ZN34_INTERNAL_602870cc_4_k_cu_eff789a34cuda3std6ranges3__45__cpo4cendE[1];
.global .align 1 .b8 _ZN34_INTERNAL_602870cc_4_k_cu_eff789a34cuda3std6ranges3__45__cpo7advanceE[1];
.global .align 1 .b8 _ZN34_INTERNAL_602870cc_4_k_cu_eff789a34cuda3std6ranges3__45__cpo9iter_swapE[1];
.global .align 1 .b8 _ZN34_INTERNAL_602870cc_4_k_cu_eff789a34cuda3std6ranges3__45__cpo4nextE[1];
.global .align 1 .b8 _ZN34_INTERNAL_602870cc_4_k_cu_eff789a34cuda3std6ranges3__45__cpo4prevE[1];
.global .align 1 .b8 _ZN34_INTERNAL_602870cc_4_k_cu_eff789a34cuda3std6ranges3__45__cpo4dataE[1];
.global .align 1 .b8 _ZN34_INTERNAL_602870cc_4_k_cu_eff789a34cuda3std6ranges3__45__cpo5cdataE[1];
.global .align 1 .b8 _ZN34_INTERNAL_602870cc_4_k_cu_eff789a34cuda3std6ranges3__45__cpo4sizeE[1];
.global .align 1 .b8 _ZN34_INTERNAL_602870cc_4_k_cu_eff789a34cuda3std6ranges3__45__cpo5ssizeE[1];
.global .align 1 .b8 _ZN34_INTERNAL_602870cc_4_k_cu_eff789a34cuda3std6ranges3__45__cpo8distanceE[1];
.global .align 1 .b8 _ZN34_INTERNAL_602870cc_4_k_cu_eff789a36thrust24THRUST_300001_SM_1000_NS8cuda_cub3parE[1];
.global .align 1 .b8 _ZN34_INTERNAL_602870cc_4_k_cu_eff789a36thrust24THRUST_300001_SM_1000_NS8cuda_cub10par_nosyncE[1];
.global .align 1 .b8 _ZN34_INTERNAL_602870cc_4_k_cu_eff789a36thrust24THRUST_300001_SM_1000_NS6system6detail10sequential3seqE[1];
.global .align 1 .b8 _ZN34_INTERNAL_602870cc_4_k_cu_eff789a36thrust24THRUST_300001_SM_1000_NS12placeholders2_1E[1];
.global .align 1 .b8 _ZN34_INTERNAL_602870cc_4_k_cu_eff789a36thrust24THRUST_300001_SM_1000_NS12placeholders2_2E[1];
.global .align 1 .b8 _ZN34_INTERNAL_602870cc_4_k_cu_eff789a36thrust24THRUST_300001_SM_1000_NS12placeholders2_3E[1];
.global .align 1 .b8 _ZN34_INTERNAL_602870cc_4_k_cu_eff789a36thrust24THRUST_300001_SM_1000_NS12placeholders2_4E[1];
.global .align 1 .b8 _ZN34_INTERNAL_602870cc_4_k_cu_eff789a36thrust24THRUST_300001_SM_1000_NS12placeholders2_5E[1];
.global .align 1 .b8 _ZN34_INTERNAL_602870cc_4_k_cu_eff789a36thrust24THRUST_300001_SM_1000_NS12placeholders2_6E[1];
.global .align 1 .b8 _ZN34_INTERNAL_602870cc_4_k_cu_eff789a36thrust24THRUST_300001_SM_1000_NS12placeholders2_7E[1];
.global .align 1 .b8 _ZN34_INTERNAL_602870cc_4_k_cu_eff789a36thrust24THRUST_300001_SM_1000_NS12placeholders2_8E[1];
.global .align 1 .b8 _ZN34_INTERNAL_602870cc_4_k_cu_eff789a36thrust24THRUST_300001_SM_1000_NS12placeholders2_9E[1];
.global .align 1 .b8 _ZN34_INTERNAL_602870cc_4_k_cu_eff789a36thrust24THRUST_300001_SM_1000_NS12placeholders3_10E[1];
.global .align 1 .b8 _ZN34_INTERNAL_602870cc_4_k_cu_eff789a36thrust24THRUST_300001_SM_1000_NS3seqE[1];

.visible .entry _Z12setup_kernelP17curandStateXORWOW(
	.param .u64 .ptr .align 1 _Z12setup_kernelP17curandStateXORWOW_param_0
)
{
	.reg .pred 	%p<25>;
	.reg .b32 	%r<411>;
	.reg .b64 	%rd<18>;

	ld.param.u64 	%rd8, [_Z12setup_kernelP17curandStateXORWOW_param_0];
	cvta.to.global.u64 	%rd9, %rd8;
	mov.u32 	%r182, %tid.x;
	mov.u32 	%r183, %ctaid.x;
	mov.u32 	%r184, %ntid.x;
	mad.lo.s32 	%r185, %r183, %r184, %r182;
	add.s32 	%r186, %r185, 7;
	cvt.s64.s32 	%rd17, %r185;
	mul.wide.s32 	%rd10, %r185, 48;
	add.s64 	%rd2, %rd9, %rd10;
	xor.b32  	%r187, %r186, -1429050551;
	mul.lo.s32 	%r188, %r187, 1099087573;
	setp.gt.s32 	%p1, %r185, -8;
	selp.b32 	%r189, -644748465, -1947113066, %p1;
	add.s32 	%r190, %r189, %r188;
	add.s32 	%r191, %r190, 6615241;
	add.s32 	%r192, %r188, 123456789;
	st.global.v2.u32 	[%rd2], {%r191, %r192};
	xor.b32  	%r193, %r188, 362436069;
	add.s32 	%r194, %r189, 521288629;
	st.global.v2.u32 	[%rd2+8], {%r193, %r194};
	xor.b32  	%r195, %r189, 88675123;
	add.s32 	%r196, %r188, 5783321;
	st.global.v2.u32 	[%rd2+16], {%r195, %r196};
	setp.eq.s32 	%p2, %r185, 0;
	@%p2 bra 	$L__BB0_42;
	mov.b32 	%r317, 0;
	mov.u64 	%rd12, precalc_xorwow_matrix;
$L__BB0_2:
	and.b64  	%rd4, %rd17, 3;
	setp.eq.s64 	%p3, %rd4, 0;
	@%p3 bra 	$L__BB0_41;
	mul.wide.u32 	%rd11, %r317, 3200;
	add.s64 	%rd5, %rd12, %rd11;
	cvt.u32.u64 	%r2, %rd4;
	mov.b32 	%r318, 0;
$L__BB0_4:
	mov.b32 	%r331, 0;
	mov.u32 	%r332, %r331;
	mov.u32 	%r333, %r331;
	mov.u32 	%r334, %r331;
	mov.u32 	%r335, %r331;
	mov.u32 	%r324, %r331;
$L__BB0_5:
	mul.wide.u32 	%rd13, %r324, 4;
	add.s64 	%rd14, %rd2, %rd13;
	ld.global.u32 	%r10, [%rd14+4];
	shl.b32 	%r11, %r324, 5;
	mov.b32 	%r330, 0;
$L__BB0_6:
	.pragma "nounroll";
	shr.u32 	%r201, %r10, %r330;
	and.b32  	%r202, %r201, 1;
	setp.eq.b32 	%p4, %r202, 1;
	not.pred 	%p5, %p4;
	add.s32 	%r203, %r11, %r330;
	mul.lo.s32 	%r204, %r203, 5;
	mul.wide.u32 	%rd15, %r204, 4;
	add.s64 	%rd6, %rd5, %rd15;
	@%p5 bra 	$L__BB0_8;
	ld.global.u32 	%r205, [%rd6];
	xor.b32  	%r335, %r335, %r205;
	ld.global.u32 	%r206, [%rd6+4];
	xor.b32  	%r334, %r334, %r206;
	ld.global.u32 	%r207, [%rd6+8];
	xor.b32  	%r333, %r333, %r207;
	ld.global.u32 	%r208, [%rd6+12];
	xor.b32  	%r332, %r332, %r208;
	ld.global.u32 	%r209, [%rd6+16];
	xor.b32  	%r331, %r331, %r209;
$L__BB0_8:
	and.b32  	%r211, %r201, 2;
	setp.eq.s32 	%p6, %r211, 0;
	@%p6 bra 	$L__BB0_10;
	ld.global.u32 	%r212, [%rd6+20];
	xor.b32  	%r335, %r335, %r212;
	ld.global.u32 	%r213, [%rd6+24];
	xor.b32  	%r334, %r334, %r213;
	ld.global.u32 	%r214, [%rd6+28];
	xor.b32  	%r333, %r333, %r214;
	ld.global.u32 	%r215, [%rd6+32];
	xor.b32  	%r332, %r332, %r215;
	ld.global.u32 	%r216, [%rd6+36];
	xor.b32  	%r331, %r331, %r216;
$L__BB0_10:
	and.b32  	%r218, %r201, 4;
	setp.eq.s32 	%p7, %r218, 0;
	@%p7 bra 	$L__BB0_12;
	ld.global.u32 	%r219, [%rd6+40];
	xor.b32  	%r335, %r335, %r219;
	ld.global.u32 	%r220, [%rd6+44];
	xor.b32  	%r334, %r334, %r220;
	ld.global.u32 	%r221, [%rd6+48];
	xor.b32  	%r333, %r333, %r221;
	ld.global.u32 	%r222, [%rd6+52];
	xor.b32  	%r332, %r332, %r222;
	ld.global.u32 	%r223, [%rd6+56];
	xor.b32  	%r331, %r331, %r223;
$L__BB0_12:
	and.b32  	%r225, %r201, 8;
	setp.eq.s32 	%p8, %r225, 0;
	@%p8 bra 	$L__BB0_14;
	ld.global.u32 	%r226, [%rd6+60];
	xor.b32  	%r335, %r335, %r226;
	ld.global.u32 	%r227, [%rd6+64];
	xor.b32  	%r334, %r334, %r227;
	ld.global.u32 	%r228, [%rd6+68];
	xor.b32  	%r333, %r333, %r228;
	ld.global.u32 	%r229, [%rd6+72];
	xor.b32  	%r332, %r332, %r229;
	ld.global.u32 	%r230, [%rd6+76];
	xor.b32  	%r331, %r331, %r230;
$L__BB0_14:
	and.b32  	%r232, %r201, 16;
	setp.eq.s32 	%p9, %r232, 0;
	@%p9 bra 	$L__BB0_16;
	ld.global.u32 	%r233, [%rd6+80];
	xor.b32  	%r335, %r335, %r233;
	ld.global.u32 	%r234, [%rd6+84];
	xor.b32  	%r334, %r334, %r234;
	ld.global.u32 	%r235, [%rd6+88];
	xor.b32  	%r333, %r333, %r235;
	ld.global.u32 	%r236, [%rd6+92];
	xor.b32  	%r332, %r332, %r236;
	ld.global.u32 	%r237, [%rd6+96];
	xor.b32  	%r331, %r331, %r237;
$L__BB0_16:
	and.b32  	%r239, %r201, 32;
	setp.eq.s32 	%p10, %r239, 0;
	@%p10 bra 	$L__BB0_18;
	ld.global.u32 	%r240, [%rd6+100];
	xor.b32  	%r335, %r335, %r240;
	ld.global.u32 	%r241, [%rd6+104];
	xor.b32  	%r334, %r334, %r241;
	ld.global.u32 	%r242, [%rd6+108];
	xor.b32  	%r333, %r333, %r242;
	ld.global.u32 	%r243, [%rd6+112];
	xor.b32  	%r332, %r332, %r243;
	ld.global.u32 	%r244, [%rd6+116];
	xor.b32  	%r331, %r331, %r244;
$L__BB0_18:
	and.b32  	%r246, %r201, 64;
	setp.eq.s32 	%p11, %r246, 0;
	@%p11 bra 	$L__BB0_20;
	ld.global.u32 	%r247, [%rd6+120];
	xor.b32  	%r335, %r335, %r247;
	ld.global.u32 	%r248, [%rd6+124];
	xor.b32  	%r334, %r334, %r248;
	ld.global.u32 	%r249, [%rd6+128];
	xor.b32  	%r333, %r333, %r249;
	ld.global.u32 	%r250, [%rd6+132];
	xor.b32  	%r332, %r332, %r250;
	ld.global.u32 	%r251, [%rd6+136];
	xor.b32  	%r331, %r331, %r251;
$L__BB0_20:
	and.b32  	%r253, %r201, 128;
	setp.eq.s32 	%p12, %r253, 0;
	@%p12 bra 	$L__BB0_22;
	ld.global.u32 	%r254, [%rd6+140];
	xor.b32  	%r335, %r335, %r254;
	ld.global.u32 	%r255, [%rd6+144];
	xor.b32  	%r334, %r334, %r255;
	ld.global.u32 	%r256, [%rd6+148];
	xor.b32  	%r333, %r333, %r256;
	ld.global.u32 	%r257, [%rd6+152];
	xor.b32  	%r332, %r332, %r257;
	ld.global.u32 	%r258, [%rd6+156];
	xor.b32  	%r331, %r331, %r258;
$L__BB0_22:
	and.b32  	%r260, %r201, 256;
	setp.eq.s32 	%p13, %r260, 0;
	@%p13 bra 	$L__BB0_24;
	ld.global.u32 	%r261, [%rd6+160];
	xor.b32  	%r335, %r335, %r261;
	ld.global.u32 	%r262, [%rd6+164];
	xor.b32  	%r334, %r334, %r262;
	ld.global.u32 	%r263, [%rd6+168];
	xor.b32  	%r333, %r333, %r263;
	ld.global.u32 	%r264, [%rd6+172];
	xor.b32  	%r332, %r332, %r264;
	ld.global.u32 	%r265, [%rd6+176];
	xor.b32  	%r331, %r331, %r265;
$L__BB0_24:
	and.b32  	%r267, %r201, 512;
	setp.eq.s32 	%p14, %r267, 0;
	@%p14 bra 	$L__BB0_26;
	ld.global.u32 	%r268, [%rd6+180];
	xor.b32  	%r335, %r335, %r268;
	ld.global.u32 	%r269, [%rd6+184];
	xor.b32  	%r334, %r334, %r269;
	ld.global.u32 	%r270, [%rd6+188];
	xor.b32  	%r333, %r333, %r270;
	ld.global.u32 	%r271, [%rd6+192];
	xor.b32  	%r332, %r332, %r271;
	ld.global.u32 	%r272, [%rd6+196];
	xor.b32  	%r331, %r331, %r272;
$L__BB0_26:
	and.b32  	%r274, %r201, 1024;
	setp.eq.s32 	%p15, %r274, 0;
	@%p15 bra 	$L__BB0_28;
	ld.global.u32 	%r275, [%rd6+200];
	xor.b32  	%r335, %r335, %r275;
	ld.global.u32 	%r276, [%rd6+204];
	xor.b32  	%r334, %r334, %r276;
	ld.global.u32 	%r277, [%rd6+208];
	xor.b32  	%r333, %r333, %r277;
	ld.global.u32 	%r278, [%rd6+212];
	xor.b32  	%r332, %r332, %r278;
	ld.global.u32 	%r279, [%rd6+216];
	xor.b32  	%r331, %r331, %r279;
$L__BB0_28:
	and.b32  	%r281, %r201, 2048;
	setp.eq.s32 	%p16, %r281, 0;
	@%p16 bra 	$L__BB0_30;
	ld.global.u32 	%r282, [%rd6+220];
	xor.b32  	%r335, %r335, %r282;
	ld.global.u32 	%r283, [%rd6+224];
	xor.b32  	%r334, %r334, %r283;
	ld.global.u32 	%r284, [%rd6+228];
	xor.b32  	%r333, %r333, %r284;
	ld.global.u32 	%r285, [%rd6+232];
	xor.b32  	%r332, %r332, %r285;
	ld.global.u32 	%r286, [%rd6+236];
	xor.b32  	%r331, %r331, %r286;
$L__BB0_30:
	and.b32  	%r288, %r201, 4096;
	setp.eq.s32 	%p17, %r288, 0;
	@%p17 bra 	$L__BB0_32;
	ld.global.u32 	%r289, [%rd6+240];
	xor.b32  	%r335, %r335, %r289;
	ld.global.u32 	%r290, [%rd6+244];
	xor.b32  	%r334, %r334, %r290;
	ld.global.u32 	%r291, [%rd6+248];
	xor.b32  	%r333, %r333, %r291;
	ld.global.u32 	%r292, [%rd6+252];
	xor.b32  	%r332, %r332, %r292;
	ld.global.u32 	%r293, [%rd6+256];
	xor.b32  	%r331, %r331, %r293;
$L__BB0_32:
	and.b32  	%r295, %r201, 8192;
	setp.eq.s32 	%p18, %r295, 0;
	@%p18 bra 	$L__BB0_34;
	ld.global.u32 	%r296, [%rd6+260];
	xor.b32  	%r335, %r335, %r296;
	ld.global.u32 	%r297, [%rd6+264];
	xor.b32  	%r334, %r334, %r297;
	ld.global.u32 	%r298, [%rd6+268];
	xor.b32  	%r333, %r333, %r298;
	ld.global.u32 	%r299, [%rd6+272];
	xor.b32  	%r332, %r332, %r299;
	ld.global.u32 	%r300, [%rd6+276];
	xor.b32  	%r331, %r331, %r300;
$L__BB0_34:
	and.b32  	%r302, %r201, 16384;
	setp.eq.s32 	%p19, %r302, 0;
	@%p19 bra 	$L__BB0_36;
	ld.global.u32 	%r303, [%rd6+280];
	xor.b32  	%r335, %r335, %r303;
	ld.global.u32 	%r304, [%rd6+284];
	xor.b32  	%r334, %r334, %r304;
	ld.global.u32 	%r305, [%rd6+288];
	xor.b32  	%r333, %r333, %r305;
	ld.global.u32 	%r306, [%rd6+292];
	xor.b32  	%r332, %r332, %r306;
	ld.global.u32 	%r307, [%rd6+296];
	xor.b32  	%r331, %r331, %r307;
$L__BB0_36:
	and.b32  	%r309, %r201, 32768;
	setp.eq.s32 	%p20, %r309, 0;
	@%p20 bra 	$L__BB0_38;
	ld.global.u32 	%r310, [%rd6+300];
	xor.b32  	%r335, %r335, %r310;
	ld.global.u32 	%r311, [%rd6+304];
	xor.b32  	%r334, %r334, %r311;
	ld.global.u32 	%r312, [%rd6+308];
	xor.b32  	%r333, %r333, %r312;
	ld.global.u32 	%r313, [%rd6+312];
	xor.b32  	%r332, %r332, %r313;
	ld.global.u32 	%r314, [%rd6+316];
	xor.b32  	%r331, %r331, %r314;
$L__BB0_38:
	add.s32 	%r330, %r330, 16;
	setp.ne.s32 	%p21, %r330, 32;
	@%p21 bra 	$L__BB0_6;
	mad.lo.s32 	%r315, %r324, -31, %r11;
	add.s32 	%r324, %r315, 1;
	setp.ne.s32 	%p22, %r324, 5;
	@%p22 bra 	$L__BB0_5;
	st.global.u32 	[%rd2+4], %r335;
	st.global.u32 	[%rd2+8], %r334;
	st.global.u32 	[%rd2+12], %r333;
	st.global.u32 	[%rd2+16], %r332;
	st.global.u32 	[%rd2+20], %r331;
	add.s32 	%r318, %r318, 1;
	setp.lt.u32 	%p23, %r318, %r2;
	@%p23 bra 	$L__BB0_4;
$L__BB0_41:
	shr.u64 	%rd7, %rd17, 2;
	add.s32 	%r317, %r317, 1;
	setp.gt.u64 	%p24, %rd17, 3;
	mov.u64 	%rd17, %rd7;
	@%p24 bra 	$L__BB0_2;
$L__BB0_42:
	mov.b32 	%r316, 0;
	st.global.v2.u32 	[%rd2+24], {%r316, %r316};
	st.global.u32 	[%rd2+32], %r316;
	mov.b64 	%rd16, 0;
	st.global.u64 	[%rd2+40], %rd16;
	ret;

}
	// .globl	_Z22generate_normal_kernelP17curandStateXORWOWPfS1_
.visible .entry _Z22generate_normal_kernelP17curandStateXORWOWPfS1_(
	.param .u64 .ptr .align 1 _Z22generate_normal_kernelP17curandStateXORWOWPfS1__param_0,
	.param .u64 .ptr .align 1 _Z22generate_normal_kernelP17curandStateXORWOWPfS1__param_1,
	.param .u64 .ptr .align 1 _Z22generate_normal_kernelP17curandStateXORWOWPfS1__param_2
)
{
	.reg .pred 	%p<9>;
	.reg .b32 	%r<86>;
	.reg .b32 	%f<72>;
	.reg .b64 	%rd<13>;
	.reg .b64 	%fd<2>;

	ld.param.u64 	%rd4, [_Z22generate_normal_kernelP17curandStateXORWOWPfS1__param_0];
	ld.param.u64 	%rd2, [_Z22generate_normal_kernelP17curandStateXORWOWPfS1__param_1];
	ld.param.u64 	%rd3, [_Z22generate_normal_kernelP17curandStateXORWOWPfS1__param_2];
	cvta.to.global.u64 	%rd5, %rd4;
	mov.u32 	%r30, %tid.x;
	mov.u32 	%r31, %ctaid.x;
	mov.u32 	%r32, %ntid.x;
	mad.lo.s32 	%r1, %r31, %r32, %r30;
	mul.wide.s32 	%rd6, %r1, 48;
	add.s64 	%rd1, %rd5, %rd6;
	ld.global.v2.u32 	{%r85, %r3}, [%rd1];
	ld.global.v2.u32 	{%r4, %r84}, [%rd1+8];
	ld.global.v2.u32 	{%r83, %r75}, [%rd1+16];
	ld.global.v2.u32 	{%r10, %r9}, [%rd1+24];
	ld.global.f64 	%fd1, [%rd1+40];
	setp.eq.s32 	%p1, %r10, 1;
	@%p1 bra 	$L__BB1_2;
	shr.u32 	%r33, %r3, 2;
	xor.b32  	%r34, %r33, %r3;
	shl.b32 	%r35, %r75, 4;
	shl.b32 	%r36, %r34, 1;
	xor.b32  	%r37, %r35, %r36;
	xor.b32  	%r38, %r37, %r75;
	xor.b32  	%r74, %r38, %r34;
	add.s32 	%r39, %r85, %r74;
	add.s32 	%r40, %r39, 362437;
	shr.u32 	%r41, %r4, 2;
	xor.b32  	%r42, %r41, %r4;
	shl.b32 	%r43, %r74, 4;
	shl.b32 	%r44, %r42, 1;
	xor.b32  	%r45, %r44, %r43;
	xor.b32  	%r46, %r45, %r42;
	xor.b32  	%r73, %r46, %r74;
	add.s32 	%r85, %r85, 724874;
	add.s32 	%r47, %r73, %r85;
	cvt.rn.f32.u32 	%f10, %r40;
	fma.rn.f32 	%f11, %f10, 0f2F800000, 0f2F000000;
	cvt.rn.f32.u32 	%f12, %r47;
	fma.rn.f32 	%f13, %f12, 0f30C90FDB, 0f30490FDB;
	setp.lt.f32 	%p2, %f11, 0f00800000;
	mul.f32 	%f14, %f11, 0f4B000000;
	selp.f32 	%f15, %f14, %f11, %p2;
	selp.f32 	%f16, 0fC1B80000, 0f00000000, %p2;
	mov.b32 	%r48, %f15;
	add.s32 	%r49, %r48, -1059760811;
	and.b32  	%r50, %r49, -8388608;
	sub.s32 	%r51, %r48, %r50;
	mov.b32 	%f17, %r51;
	cvt.rn.f32.s32 	%f18, %r50;
	fma.rn.f32 	%f19, %f18, 0f34000000, %f16;
	add.f32 	%f20, %f17, 0fBF800000;
	fma.rn.f32 	%f21, %f20, 0fBE055027, 0f3E1039F6;
	fma.rn.f32 	%f22, %f21, %f20, 0fBDF8CDCC;
	fma.rn.f32 	%f23, %f22, %f20, 0f3E0F2955;
	fma.rn.f32 	%f24, %f23, %f20, 0fBE2AD8B9;
	fma.rn.f32 	%f25, %f24, %f20, 0f3E4CED0B;
	fma.rn.f32 	%f26, %f25, %f20, 0fBE7FFF22;
	fma.rn.f32 	%f27, %f26, %f20, 0f3EAAAA78;
	fma.rn.f32 	%f28, %f27, %f20, 0fBF000000;
	mul.f32 	%f29, %f20, %f28;
	fma.rn.f32 	%f30, %f29, %f20, %f20;
	fma.rn.f32 	%f31, %f19, 0f3F317218, %f30;
	setp.gt.u32 	%p3, %r48, 2139095039;
	fma.rn.f32 	%f32, %f15, 0f7F800000, 0f7F800000;
	selp.f32 	%f33, %f32, %f31, %p3;
	setp.eq.f32 	%p4, %f15, 0f00000000;
	mul.f32 	%f34, %f33, 0fC0000000;
	selp.f32 	%f35, 0f7F800000, %f34, %p4;
	sqrt.rn.f32 	%f36, %f35;
	sin.approx.f32 	%f37, %f13;
	cos.approx.f32 	%f38, %f13;
	mul.f32 	%f69, %f36, %f37;
	mul.f32 	%f70, %f36, %f38;
	bra.uni 	$L__BB1_3;
$L__BB1_2:
	ld.global.f32 	%f70, [%rd1+32];
	mov.u32 	%r73, %r75;
	mov.u32 	%r74, %r83;
	mov.u32 	%r75, %r84;
	mov.u32 	%r83, %r4;
	mov.u32 	%r84, %r3;
	mov.f32 	%f69, %f70;
$L__BB1_3:
	setp.ne.s32 	%p5, %r10, 1;
	cvta.to.global.u64 	%rd7, %rd2;
	mul.wide.s32 	%rd8, %r1, 4;
	add.s64 	%rd9, %rd7, %rd8;
	st.global.f32 	[%rd9], %f69;
	mov.b32 	%r79, 0;
	mov.u32 	%r80, %r73;
	mov.u32 	%r81, %r74;
	mov.u32 	%r82, %r75;
	mov.f32 	%f71, %f70;
	@%p5 bra 	$L__BB1_5;
	shr.u32 	%r54, %r84, 2;
	xor.b32  	%r55, %r54, %r84;
	shl.b32 	%r56, %r73, 4;
	shl.b32 	%r57, %r55, 1;
	xor.b32  	%r58, %r56, %r57;
	xor.b32  	%r59, %r58, %r73;
	xor.b32  	%r81, %r59, %r55;
	add.s32 	%r60, %r85, %r81;
	add.s32 	%r61, %r60, 362437;
	shr.u32 	%r62, %r83, 2;
	xor.b32  	%r63, %r62, %r83;
	shl.b32 	%r64, %r81, 4;
	shl.b32 	%r65, %r63, 1;
	xor.b32  	%r66, %r65, %r64;
	xor.b32  	%r67, %r66, %r63;
	xor.b32  	%r80, %r67, %r81;
	add.s32 	%r85, %r85, 724874;
	add.s32 	%r68, %r80, %r85;
	cvt.rn.f32.u32 	%f39, %r61;
	fma.rn.f32 	%f40, %f39, 0f2F800000, 0f2F000000;
	cvt.rn.f32.u32 	%f41, %r68;
	fma.rn.f32 	%f42, %f41, 0f30C90FDB, 0f30490FDB;
	setp.lt.f32 	%p6, %f40, 0f00800000;
	mul.f32 	%f43, %f40, 0f4B000000;
	selp.f32 	%f44, %f43, %f40, %p6;
	selp.f32 	%f45, 0fC1B80000, 0f00000000, %p6;
	mov.b32 	%r69, %f44;
	add.s32 	%r70, %r69, -1059760811;
	and.b32  	%r71, %r70, -8388608;
	sub.s32 	%r72, %r69, %r71;
	mov.b32 	%f46, %r72;
	cvt.rn.f32.s32 	%f47, %r71;
	fma.rn.f32 	%f48, %f47, 0f34000000, %f45;
	add.f32 	%f49, %f46, 0fBF800000;
	fma.rn.f32 	%f50, %f49, 0fBE055027, 0f3E1039F6;
	fma.rn.f32 	%f51, %f50, %f49, 0fBDF8CDCC;
	fma.rn.f32 	%f52, %f51, %f49, 0f3E0F2955;
	fma.rn.f32 	%f53, %f52, %f49, 0fBE2AD8B9;
	fma.rn.f32 	%f54, %f53, %f49, 0f3E4CED0B;
	fma.rn.f32 	%f55, %f54, %f49, 0fBE7FFF22;
	fma.rn.f32 	%f56, %f55, %f49, 0f3EAAAA78;
	fma.rn.f32 	%f57, %f56, %f49, 0fBF000000;
	mul.f32 	%f58, %f49, %f57;
	fma.rn.f32 	%f59, %f58, %f49, %f49;
	fma.rn.f32 	%f60, %f48, 0f3F317218, %f59;
	setp.gt.u32 	%p7, %r69, 2139095039;
	fma.rn.f32 	%f61, %f44, 0f7F800000, 0f7F800000;
	selp.f32 	%f62, %f61, %f60, %p7;
	setp.eq.f32 	%p8, %f44, 0f00000000;
	mul.f32 	%f63, %f62, 0fC0000000;
	selp.f32 	%f64, 0f7F800000, %f63, %p8;
	sqrt.rn.f32 	%f65, %f64;
	sin.approx.f32 	%f66, %f42;
	cos.approx.f32 	%f67, %f42;
	mul.f32 	%f71, %f65, %f66;
	mul.f32 	%f70, %f65, %f67;
	mov.b32 	%r79, 1;
	mov.u32 	%r82, %r73;
	mov.u32 	%r83, %r74;
	mov.u32 	%r84, %r75;
$L__BB1_5:
	cvta.to.global.u64 	%rd10, %rd3;
	add.s64 	%rd12, %rd10, %rd8;
	st.global.f32 	[%rd12], %f71;
	st.global.v2.u32 	[%rd1], {%r85, %r84};
	st.global.v2.u32 	[%rd1+8], {%r83, %r82};
	st.global.v2.u32 	[%rd1+16], {%r81, %r80};
	st.global.v2.u32 	[%rd1+24], {%r79, %r9};
	st.global.f32 	[%rd1+32], %f70;
	st.global.f64 	[%rd1+40], %fd1;
	ret;

}
	// .globl	_Z11mapFunctionPiPfS0_S0_S0_i
.visible .entry _Z11mapFunctionPiPfS0_S0_S0_i(
	.param .u64 .ptr .align 1 _Z11mapFunctionPiPfS0_S0_S0_i_param_0,
	.param .u64 .ptr .align 1 _Z11mapFunctionPiPfS0_S0_S0_i_param_1,
	.param .u64 .ptr .align 1 _Z11mapFunctionPiPfS0_S0_S0_i_param_2,
	.param .u64 .ptr .align 1 _Z11mapFunctionPiPfS0_S0_S0_i_param_3,
	.param .u64 .ptr .align 1 _Z11mapFunctionPiPfS0_S0_S0_i_param_4,
	.param .u32 _Z11mapFunctionPiPfS0_S0_S0_i_param_5
)
{
	.reg .pred 	%p<25>;
	.reg .b32 	%r<69>;
	.reg .b32 	%f<132>;
	.reg .b64 	%rd<33>;

	ld.param.u64 	%rd9, [_Z11mapFunctionPiPfS0_S0_S0_i_param_0];
	ld.param.u64 	%rd10, [_Z11mapFunctionPiPfS0_S0_S0_i_param_1];
	ld.param.u64 	%rd12, [_Z11mapFunctionPiPfS0_S0_S0_i_param_2];
	ld.param.u64 	%rd11, [_Z11mapFunctionPiPfS0_S0_S0_i_param_3];
	ld.param.u64 	%rd13, [_Z11mapFunctionPiPfS0_S0_S0_i_param_4];
	ld.param.u32 	%r24, [_Z11mapFunctionPiPfS0_S0_S0_i_param_5];
	cvta.to.global.u64 	%rd1, %rd13;
	cvta.to.global.u64 	%rd2, %rd12;
	mov.u32 	%r26, %tid.x;
	mov.u32 	%r27, %ctaid.x;
	mov.u32 	%r28, %ntid.x;
	mad.lo.s32 	%r1, %r27, %r28, %r26;
	setp.lt.s32 	%p1, %r24, 1;
	mov.b32 	%r68, 0;
	@%p1 bra 	$L__BB2_12;
	cvta.to.global.u64 	%rd14, %rd10;
	cvta.to.global.u64 	%rd15, %rd11;
	mul.wide.s32 	%rd16, %r1, 4;
	add.s64 	%rd17, %rd14, %rd16;
	ld.global.f32 	%f1, [%rd17];
	add.s64 	%rd18, %rd15, %rd16;
	ld.global.f32 	%f2, [%rd18];
	and.b32  	%r2, %r24, 7;
	setp.lt.u32 	%p2, %r24, 8;
	mov.f32 	%f129, 0f7F7FFFFF;
	mov.b32 	%r63, 0;
	mov.u32 	%r68, %r63;
	@%p2 bra 	$L__BB2_4;
	and.b32  	%r63, %r24, 2147483640;
	add.s64 	%rd32, %rd2, 16;
	add.s64 	%rd31, %rd1, 16;
	mov.f32 	%f129, 0f7F7FFFFF;
	mov.b32 	%r57, 0;
	mov.u32 	%r68, %r57;
$L__BB2_3:
	.pragma "nounroll";
	ld.global.f32 	%f12, [%rd32+-16];
	ld.global.f32 	%f13, [%rd31+-16];
	sub.f32 	%f14, %f12, %f1;
	sub.f32 	%f15, %f13, %f2;
	mul.f32 	%f16, %f15, %f15;
	fma.rn.f32 	%f17, %f14, %f14, %f16;
	sqrt.rn.f32 	%f18, %f17;
	setp.lt.f32 	%p3, %f18, %f129;
	selp.b32 	%r32, %r57, %r68, %p3;
	selp.f32 	%f19, %f18, %f129, %p3;
	ld.global.f32 	%f20, [%rd32+-12];
	ld.global.f32 	%f21, [%rd31+-12];
	sub.f32 	%f22, %f20, %f1;
	sub.f32 	%f23, %f21, %f2;
	mul.f32 	%f24, %f23, %f23;
	fma.rn.f32 	%f25, %f22, %f22, %f24;
	sqrt.rn.f32 	%f26, %f25;
	setp.lt.f32 	%p4, %f26, %f19;
	add.s32 	%r33, %r57, 1;
	selp.b32 	%r34, %r33, %r32, %p4;
	selp.f32 	%f27, %f26, %f19, %p4;
	ld.global.f32 	%f28, [%rd32+-8];
	ld.global.f32 	%f29, [%rd31+-8];
	sub.f32 	%f30, %f28, %f1;
	sub.f32 	%f31, %f29, %f2;
	mul.f32 	%f32, %f31, %f31;
	fma.rn.f32 	%f33, %f30, %f30, %f32;
	sqrt.rn.f32 	%f34, %f33;
	setp.lt.f32 	%p5, %f34, %f27;
	add.s32 	%r35, %r57, 2;
	selp.b32 	%r36, %r35, %r34, %p5;
	selp.f32 	%f35, %f34, %f27, %p5;
	ld.global.f32 	%f36, [%rd32+-4];
	ld.global.f32 	%f37, [%rd31+-4];
	sub.f32 	%f38, %f36, %f1;
	sub.f32 	%f39, %f37, %f2;
	mul.f32 	%f40, %f39, %f39;
	fma.rn.f32 	%f41, %f38, %f38, %f40;
	sqrt.rn.f32 	%f42, %f41;
	setp.lt.f32 	%p6, %f42, %f35;
	add.s32 	%r37, %r57, 3;
	selp.b32 	%r38, %r37, %r36, %p6;
	selp.f32 	%f43, %f42, %f35, %p6;
	ld.global.f32 	%f44, [%rd32];
	ld.global.f32 	%f45, [%rd31];
	sub.f32 	%f46, %f44, %f1;
	sub.f32 	%f47, %f45, %f2;
	mul.f32 	%f48, %f47, %f47;
	fma.rn.f32 	%f49, %f46, %f46, %f48;
	sqrt.rn.f32 	%f50, %f49;
	setp.lt.f32 	%p7, %f50, %f43;
	add.s32 	%r39, %r57, 4;
	selp.b32 	%r40, %r39, %r38, %p7;
	selp.f32 	%f51, %f50, %f43, %p7;
	ld.global.f32 	%f52, [%rd32+4];
	ld.global.f32 	%f53, [%rd31+4];
	sub.f32 	%f54, %f52, %f1;
	sub.f32 	%f55, %f53, %f2;
	mul.f32 	%f56, %f55, %f55;
	fma.rn.f32 	%f57, %f54, %f54, %f56;
	sqrt.rn.f32 	%f58, %f57;
	setp.lt.f32 	%p8, %f58, %f51;
	add.s32 	%r41, %r57, 5;
	selp.b32 	%r42, %r41, %r40, %p8;
	selp.f32 	%f59, %f58, %f51, %p8;
	ld.global.f32 	%f60, [%rd32+8];
	ld.global.f32 	%f61, [%rd31+8];
	sub.f32 	%f62, %f60, %f1;
	sub.f32 	%f63, %f61, %f2;
	mul.f32 	%f64, %f63, %f63;
	fma.rn.f32 	%f65, %f62, %f62, %f64;
	sqrt.rn.f32 	%f66, %f65;
	setp.lt.f32 	%p9, %f66, %f59;
	add.s32 	%r43, %r57, 6;
	selp.b32 	%r44, %r43, %r42, %p9;
	selp.f32 	%f67, %f66, %f59, %p9;
	ld.global.f32 	%f68, [%rd32+12];
	ld.global.f32 	%f69, [%rd31+12];
	sub.f32 	%f70, %f68, %f1;
	sub.f32 	%f71, %f69, %f2;
	mul.f32 	%f72, %f71, %f71;
	fma.rn.f32 	%f73, %f70, %f70, %f72;
	sqrt.rn.f32 	%f74, %f73;
	setp.lt.f32 	%p10, %f74, %f67;
	add.s32 	%r45, %r57, 7;
	selp.b32 	%r68, %r45, %r44, %p10;
	selp.f32 	%f129, %f74, %f67, %p10;
	add.s64 	%rd32, %rd32, 32;
	add.s64 	%rd31, %rd31, 32;
	add.s32 	%r57, %r57, 8;
	setp.ne.s32 	%p11, %r57, %r63;
	@%p11 bra 	$L__BB2_3;
$L__BB2_4:
	setp.eq.s32 	%p12, %r2, 0;
	@%p12 bra 	$L__BB2_12;
	and.b32  	%r11, %r24, 3;
	setp.lt.u32 	%p13, %r2, 4;
	@%p13 bra 	$L__BB2_7;
	mul.wide.u32 	%rd19, %r63, 4;
	add.s64 	%rd20, %rd2, %rd19;
	ld.global.f32 	%f75, [%rd20];
	add.s64 	%rd21, %rd1, %rd19;
	ld.global.f32 	%f76, [%rd21];
	sub.f32 	%f77, %f75, %f1;
	sub.f32 	%f78, %f76, %f2;
	mul.f32 	%f79, %f78, %f78;
	fma.rn.f32 	%f80, %f77, %f77, %f79;
	sqrt.rn.f32 	%f81, %f80;
	setp.lt.f32 	%p14, %f81, %f129;
	selp.b32 	%r47, %r63, %r68, %p14;
	selp.f32 	%f82, %f81, %f129, %p14;
	add.s32 	%r48, %r63, 1;
	ld.global.f32 	%f83, [%rd20+4];
	ld.global.f32 	%f84, [%rd21+4];
	sub.f32 	%f85, %f83, %f1;
	sub.f32 	%f86, %f84, %f2;
	mul.f32 	%f87, %f86, %f86;
	fma.rn.f32 	%f88, %f85, %f85, %f87;
	sqrt.rn.f32 	%f89, %f88;
	setp.lt.f32 	%p15, %f89, %f82;
	selp.b32 	%r49, %r48, %r47, %p15;
	selp.f32 	%f90, %f89, %f82, %p15;
	add.s32 	%r50, %r63, 2;
	ld.global.f32 	%f91, [%rd20+8];
	ld.global.f32 	%f92, [%rd21+8];
	sub.f32 	%f93, %f91, %f1;
	sub.f32 	%f94, %f92, %f2;
	mul.f32 	%f95, %f94, %f94;
	fma.rn.f32 	%f96, %f93, %f93, %f95;
	sqrt.rn.f32 	%f97, %f96;
	setp.lt.f32 	%p16, %f97, %f90;
	selp.b32 	%r51, %r50, %r49, %p16;
	selp.f32 	%f98, %f97, %f90, %p16;
	add.s32 	%r52, %r63, 3;
	ld.global.f32 	%f99, [%rd20+12];
	ld.global.f32 	%f100, [%rd21+12];
	sub.f32 	%f101, %f99, %f1;
	sub.f32 	%f102, %f100, %f2;
	mul.f32 	%f103, %f102, %f102;
	fma.rn.f32 	%f104, %f101, %f101, %f103;
	sqrt.rn.f32 	%f105, %f104;
	setp.lt.f32 	%p17, %f105, %f98;
	selp.b32 	%r68, %r52, %r51, %p17;
	selp.f32 	%f129, %f105, %f98, %p17;
	add.s32 	%r63, %r63, 4;
$L__BB2_7:
	setp.eq.s32 	%p18, %r11, 0;
	@%p18 bra 	$L__BB2_12;
	setp.eq.s32 	%p19, %r11, 1;
	@%p19 bra 	$L__BB2_10;
	mul.wide.u32 	%rd22, %r63, 4;
	add.s64 	%rd23, %rd2, %rd22;
	ld.global.f32 	%f106, [%rd23];
	add.s64 	%rd24, %rd1, %rd22;
	ld.global.f32 	%f107, [%rd24];
	sub.f32 	%f108, %f106, %f1;
	sub.f32 	%f109, %f107, %f2;
	mul.f32 	%f110, %f109, %f109;
	fma.rn.f32 	%f111, %f108, %f108, %f110;
	sqrt.rn.f32 	%f112, %f111;
	setp.lt.f32 	%p20, %f112, %f129;
	selp.b32 	%r54, %r63, %r68, %p20;
	selp.f32 	%f113, %f112, %f129, %p20;
	add.s32 	%r55, %r63, 1;
	ld.global.f32 	%f114, [%rd23+4];
	ld.global.f32 	%f115, [%rd24+4];
	sub.f32 	%f116, %f114, %f1;
	sub.f32 	%f117, %f115, %f2;
	mul.f32 	%f118, %f117, %f117;
	fma.rn.f32 	%f119, %f116, %f116, %f118;
	sqrt.rn.f32 	%f120, %f119;
	setp.lt.f32 	%p21, %f120, %f113;
	selp.b32 	%r68, %r55, %r54, %p21;
	selp.f32 	%f129, %f120, %f113, %p21;
	add.s32 	%r63, %r63, 2;
$L__BB2_10:
	and.b32  	%r56, %r24, 1;
	setp.eq.b32 	%p22, %r56, 1;
	not.pred 	%p23, %p22;
	@%p23 bra 	$L__BB2_12;
	mul.wide.u32 	%rd25, %r63, 4;
	add.s64 	%rd26, %rd2, %rd25;
	ld.global.f32 	%f121, [%rd26];
	add.s64 	%rd27, %rd1, %rd25;
	ld.global.f32 	%f122, [%rd27];
	sub.f32 	%f123, %f121, %f1;
	sub.f32 	%f124, %f122, %f2;
	mul.f32 	%f125, %f124, %f124;
	fma.rn.f32 	%f126, %f123, %f123, %f125;
	sqrt.rn.f32 	%f127, %f126;
	setp.lt.f32 	%p24, %f127, %f129;
	selp.b32 	%r68, %r63, %r68, %p24;
$L__BB2_12:
	cvta.to.global.u64 	%rd28, %rd9;
	mul.wide.s32 	%rd29, %r1, 4;
	add.s64 	%rd30, %rd28, %rd29;
	st.global.u32 	[%rd30], %r68;
	ret;

}
	// .globl	_Z6reducePiPfS0_S0_S0_S_S_
.visible .entry _Z6reducePiPfS0_S0_S0_S_S_(
	.param .u64 .ptr .align 1 _Z6reducePiPfS0_S0_S0_S_S__param_0,
	.param .u64 .ptr .align 1 _Z6reducePiPfS0_S0_S0_S_S__param_1,
	.param .u64 .ptr .align 1 _Z6reducePiPfS0_S0_S0_S_S__param_2,
	.param .u64 .ptr .align 1 _Z6reducePiPfS0_S0_S0_S_S__param_3,
	.param .u64 .ptr .align 1 _Z6reducePiPfS0_S0_S0_S_S__param_4,
	.param .u64 .ptr .align 1 _Z6reducePiPfS0_S0_S0_S_S__param_5,
	.param .u64 .ptr .align 1 _Z6reducePiPfS0_S0_S0_S_S__param_6
)
{
	.reg .b32 	%r<8>;
	.reg .b32 	%f<5>;
	.reg .b64 	%rd<24>;

	ld.param.u64 	%rd1, [_Z6reducePiPfS0_S0_S0_S_S__param_0];
	ld.param.u64 	%rd2, [_Z6reducePiPfS0_S0_S0_S_S__param_1];
	ld.param.u64 	%rd3, [_Z6reducePiPfS0_S0_S0_S_S__param_2];
	ld.param.u64 	%rd4, [_Z6reducePiPfS0_S0_S0_S_S__param_3];
	ld.param.u64 	%rd5, [_Z6reducePiPfS0_S0_S0_S_S__param_4];
	ld.param.u64 	%rd6, [_Z6reducePiPfS0_S0_S0_S_S__param_5];
	ld.param.u64 	%rd7, [_Z6reducePiPfS0_S0_S0_S_S__param_6];
	cvta.to.global.u64 	%rd8, %rd7;
	cvta.to.global.u64 	%rd9, %rd6;
	cvta.to.global.u64 	%rd10, %rd5;
	cvta.to.global.u64 	%rd11, %rd3;
	cvta.to.global.u64 	%rd12, %rd4;
	cvta.to.global.u64 	%rd13, %rd2;
	cvta.to.global.u64 	%rd14, %rd1;
	mov.u32 	%r1, %tid.x;
	mov.u32 	%r2, %ctaid.x;
	mov.u32 	%r3, %ntid.x;
	mad.lo.s32 	%r4, %r2, %r3, %r1;
	mul.wide.s32 	%rd15, %r4, 4;
	add.s64 	%rd16, %rd14, %rd15;
	ld.global.u32 	%r5, [%rd16];
	mul.wide.s32 	%rd17, %r5, 4;
	add.s64 	%rd18, %rd12, %rd17;
	add.s64 	%rd19, %rd13, %rd15;
	ld.global.f32 	%f1, [%rd19];
	atom.global.add.f32 	%f2, [%rd18], %f1;
	add.s64 	%rd20, %rd10, %rd17;
	add.s64 	%rd21, %rd11, %rd15;
	ld.global.f32 	%f3, [%rd21];
	atom.global.add.f32 	%f4, [%rd20], %f3;
	add.s64 	%rd22, %rd9, %rd17;
	atom.global.add.u32 	%r6, [%rd22], 1;
	add.s64 	%rd23, %rd8, %rd17;
	atom.global.add.u32 	%r7, [%rd23], 1;
	ret;

}
	// .globl	_Z21calculateNewCentroidsPfS_S_S_PiS0_
.visible .entry _Z21calculateNewCentroidsPfS_S_S_PiS0_(
	.param .u64 .ptr .align 1 _Z21calculateNewCentroidsPfS_S_S_PiS0__param_0,
	.param .u64 .ptr .align 1 _Z21calculateNewCentroidsPfS_S_S_PiS0__param_1,
	.param .u64 .ptr .align 1 _Z21calculateNewCentroidsPfS_S_S_PiS0__param_2,
	.param .u64 .ptr .align 1 _Z21calculateNewCentroidsPfS_S_S_PiS0__param_3,
	.param .u64 .ptr .align 1 _Z21calculateNewCentroidsPfS_S_S_PiS0__param_4,
	.param .u64 .ptr .align 1 _Z21calculateNewCentroidsPfS_S_S_PiS0__param_5
)
{
	.reg .b32 	%r<7>;
	.reg .b32 	%f<7>;
	.reg .b64 	%rd<20>;

	ld.param.u64 	%rd1, [_Z21calculateNewCentroidsPfS_S_S_PiS0__param_0];
	ld.param.u64 	%rd2, [_Z21calculateNewCentroidsPfS_S_S_PiS0__param_1];
	ld.param.u64 	%rd3, [_Z21calculateNewCentroidsPfS_S_S_PiS0__param_2];
	ld.param.u64 	%rd4, [_Z21calculateNewCentroidsPfS_S_S_PiS0__param_3];
	ld.param.u64 	%rd5, [_Z21calculateNewCentroidsPfS_S_S_PiS0__param_4];
	ld.param.u64 	%rd6, [_Z21calculateNewCentroidsPfS_S_S_PiS0__param_5];
	cvta.to.global.u64 	%rd7, %rd2;
	cvta.to.global.u64 	%rd8, %rd6;
	cvta.to.global.u64 	%rd9, %rd4;
	cvta.to.global.u64 	%rd10, %rd1;
	cvta.to.global.u64 	%rd11, %rd5;
	cvta.to.global.u64 	%rd12, %rd3;
	mov.u32 	%r1, %tid.x;
	mov.u32 	%r2, %ctaid.x;
	mov.u32 	%r3, %ntid.x;
	mad.lo.s32 	%r4, %r2, %r3, %r1;
	mul.wide.s32 	%rd13, %r4, 4;
	add.s64 	%rd14, %rd12, %rd13;
	ld.global.f32 	%f1, [%rd14];
	add.s64 	%rd15, %rd11, %rd13;
	ld.global.u32 	%r5, [%rd15];
	cvt.rn.f32.s32 	%f2, %r5;
	div.rn.f32 	%f3, %f1, %f2;
	add.s64 	%rd16, %rd10, %rd13;
	st.global.f32 	[%rd16], %f3;
	add.s64 	%rd17, %rd9, %rd13;
	ld.global.f32 	%f4, [%rd17];
	add.s64 	%rd18, %rd8, %rd13;
	ld.global.u32 	%r6, [%rd18];
	cvt.rn.f32.s32 	%f5, %r6;
	div.rn.f32 	%f6, %f4, %f5;
	add.s64 	%rd19, %rd7, %rd13;
	st.global.f32 	[%rd19], %f6;
	ret;

}
	// .globl	_ZN3cub18CUB_300001_SM_10006detail11EmptyKernelIvEEvv
.visible .entry _ZN3cub18CUB_300001_SM_10006detail11EmptyKernelIvEEvv()
{


	ret;

}
	// .globl	_ZN3cub18CUB_300001_SM_10006detail8for_each13static_kernelINS2_12policy_hub_t12policy_500_tEmN6thrust24THRUST_300001_SM_1000_NS8cuda_cub20__uninitialized_fill7functorINS7_10device_ptrIfEEfEEEEvT0_T1_
.visible .entry _ZN3cub18CUB_300001_SM_10006detail8for_each13static_kernelINS2_12policy_hub_t12policy_500_tEmN6thrust24THRUST_300001_SM_1000_NS8cuda_cub20__uninitialized_fill7functorINS7_10device_ptrIfEEfEEEEvT0_T1_(
	.param .u64 _ZN3cub18CUB_300001_SM_10006detail8for_each13static_kernelINS2_12policy_hub_t12policy_500_tEmN6thrust24THRUST_300001_SM_1000_NS8cuda_cub20__uninitialized_fill7functorINS7_10device_ptrIfEEfEEEEvT0_T1__param_0,
	.param .align 8 .b8 _ZN3cub18CUB_300001_SM_10006detail8for_each13static_kernelINS2_12policy_hub_t12policy_500_tEmN6thrust24THRUST_300001_SM_1000_NS8cuda_cub20__uninitialized_fill7functorINS7_10device_ptrIfEEfEEEEvT0_T1__param_1[16]
)
.maxntid 256
{
	.reg .pred 	%p<4>;
	.reg .b16 	%rs<5>;
	.reg .b32 	%r<10>;
	.reg .b32 	%f<3>;
	.reg .b64 	%rd<16>;

	ld.param.f32 	%f2, [_ZN3cub18CUB_300001_SM_10006detail8for_each13static_kernelINS2_12policy_hub_t12policy_500_tEmN6thrust24THRUST_300001_SM_1000_NS8cuda_cub20__uninitialized_fill7functorINS7_10device_ptrIfEEfEEEEvT0_T1__param_1+8];
	ld.param.u64 	%rd4, [_ZN3cub18CUB_300001_SM_10006detail8for_each13static_kernelINS2_12policy_hub_t12policy_500_tEmN6thrust24THRUST_300001_SM_1000_NS8cuda_cub20__uninitialized_fill7functorINS7_10device_ptrIfEEfEEEEvT0_T1__param_1];
	ld.param.u64 	%rd5, [_ZN3cub18CUB_300001_SM_10006detail8for_each13static_kernelINS2_12policy_hub_t12policy_500_tEmN6thrust24THRUST_300001_SM_1000_NS8cuda_cub20__uninitialized_fill7functorINS7_10device_ptrIfEEfEEEEvT0_T1__param_0];
	mov.u32 	%r7, %ctaid.x;
	mul.wide.u32 	%rd1, %r7, 512;
	sub.s64 	%rd2, %rd5, %rd1;
	setp.lt.u64 	%p1, %rd2, 512;
	@%p1 bra 	$L__BB6_2;
	mov.u32 	%r9, %tid.x;
	cvta.to.global.u64 	%rd11, %rd4;
	cvt.u64.u32 	%rd12, %r9;
	add.s64 	%rd13, %rd1, %rd12;
	shl.b64 	%rd14, %rd13, 2;
	add.s64 	%rd15, %rd11, %rd14;
	st.global.f32 	[%rd15], %f2;
	st.global.f32 	[%rd15+1024], %f2;
	bra.uni 	$L__BB6_6;
$L__BB6_2:
	cvta.to.global.u64 	%rd6, %rd4;
	mov.u32 	%r1, %tid.x;
	cvt.u64.u32 	%rd7, %r1;
	setp.le.u64 	%p2, %rd2, %rd7;
	add.s64 	%rd8, %rd1, %rd7;
	shl.b64 	%rd9, %rd8, 2;
	add.s64 	%rd3, %rd6, %rd9;
	@%p2 bra 	$L__BB6_4;
	st.global.f32 	[%rd3], %f2;
$L__BB6_4:
	add.s32 	%r8, %r1, 256;
	cvt.u64.u32 	%rd10, %r8;
	setp.le.u64 	%p3, %rd2, %rd10;
	@%p3 bra 	$L__BB6_6;
	st.global.f32 	[%rd3+1024], %f2;
$L__BB6_6:
	ret;

}
	// .globl	_ZN3cub18CUB_300001_SM_10006detail8for_each13static_kernelINS2_12policy_hub_t12policy_500_tEmN6thrust24THRUST_300001_SM_1000_NS8cuda_cub20__uninitialized_fill7functorINS7_10device_ptrIiEEiEEEEvT0_T1_
.visible .entry _ZN3cub18CUB_300001_SM_10006detail8for_each13static_kernelINS2_12policy_hub_t12policy_500_tEmN6thrust24THRUST_300001_SM_1000_NS8cuda_cub20__uninitialized_fill7functorINS7_10device_ptrIiEEiEEEEvT0_T1_(
	.param .u64 _ZN3cub18CUB_300001_SM_10006detail8for_each13static_kernelINS2_12policy_hub_t12policy_500_tEmN6thrust24THRUST_300001_SM_1000_NS8cuda_cub20__uninitialized_fill7functorINS7_10device_ptrIiEEiEEEEvT0_T1__param_0,
	.param .align 8 .b8 _ZN3cub18CUB_300001_SM_10006detail8for_each13static_kernelINS2_12policy_hub_t12policy_500_tEmN6thrust24THRUST_300001_SM_1000_NS8cuda_cub20__uninitialized_fill7functorINS7_10device_ptrIiEEiEEEEvT0_T1__param_1[16]
)
.maxntid 256
{
	.reg .pred 	%p<4>;
	.reg .b16 	%rs<5>;
	.reg .b32 	%r<12>;
	.reg .b64 	%rd<16>;

	ld.param.u32 	%r3, [_ZN3cub18CUB_300001_SM_10006detail8for_each13static_kernelINS2_12policy_hub_t12policy_500_tEmN6thrust24THRUST_300001_SM_1000_NS8cuda_cub20__uninitialized_fill7functorINS7_10device_ptrIiEEiEEEEvT0_T1__param_1+8];
	ld.param.u64 	%rd4, [_ZN3cub18CUB_300001_SM_10006detail8for_each13static_kernelINS2_12policy_hub_t12policy_500_tEmN6thrust24THRUST_300001_SM_1000_NS8cuda_cub20__uninitialized_fill7functorINS7_10device_ptrIiEEiEEEEvT0_T1__param_1];
	ld.param.u64 	%rd5, [_ZN3cub18CUB_300001_SM_10006detail8for_each13static_kernelINS2_12policy_hub_t12policy_500_tEmN6thrust24THRUST_300001_SM_1000_NS8cuda_cub20__uninitialized_fill7functorINS7_10device_ptrIiEEiEEEEvT0_T1__param_0];
	mov.u32 	%r9, %ctaid.x;
	mul.wide.u32 	%rd1, %r9, 512;
	sub.s64 	%rd2, %rd5, %rd1;
	setp.lt.u64 	%p1, %rd2, 512;
	@%p1 bra 	$L__BB7_2;
	mov.u32 	%r11, %tid.x;
	cvta.to.global.u64 	%rd11, %rd4;
	cvt.u64.u32 	%rd12, %r11;
	add.s64 	%rd13, %rd1, %rd12;
	shl.b64 	%rd14, %rd13, 2;
	add.s64 	%rd15, %rd11, %rd14;
	st.global.u32 	[%rd15], %r3;
	st.global.u32 	[%rd15+1024], %r3;
	bra.uni 	$L__BB7_6;
$L__BB7_2:
	cvta.to.global.u64 	%rd6, %rd4;
	mov.u32 	%r2, %tid.x;
	cvt.u64.u32 	%rd7, %r2;
	setp.le.u64 	%p2, %rd2, %rd7;
	add.s64 	%rd8, %rd1, %rd7;
	shl.b64 	%rd9, %rd8, 2;
	add.s64 	%rd3, %rd6, %rd9;
	@%p2 bra 	$L__BB7_4;
	st.global.u32 	[%rd3], %r3;
$L__BB7_4:
	add.s32 	%r10, %r2, 256;
	cvt.u64.u32 	%rd10, %r10;
	setp.le.u64 	%p3, %rd2, %rd10;
	@%p3 bra 	$L__BB7_6;
	st.global.u32 	[%rd3+1024], %r3;
$L__BB7_6:
	ret;

}
	// .globl	_ZN3cub18CUB_300001_SM_10006detail6reduce28DeviceReduceSingleTileKernelINS2_10policy_hubIN4cuda3std3__45tupleIJblEEEjN6thrust24THRUST_300001_SM_1000_NS8cuda_cub9__find_if7functorIS9_EEE10Policy1000ENSB_12zip_iteratorINS8_IJNSD_26transform_input_iterator_tIbNSC_6detail35transform_pair_of_input_iterators_tIbNSB_6detail15normal_iteratorINSB_10device_ptrIiEEEESQ_NS7_8equal_toIiEEEENS7_10__not_fn_tINS7_10__identityEEEEENSB_17counting_iteratorIlNSB_11use_defaultESZ_SZ_EEEEEEEPS9_jSF_S9_S9_SV_EEvT0_T1_T2_T3_T4_T6_
.visible .entry _ZN3cub18CUB_300001_SM_10006detail6reduce28DeviceReduceSingleTileKernelINS2_10policy_hubIN4cuda3std3__45tupleIJblEEEjN6thrust24THRUST_300001_SM_1000_NS8cuda_cub9__find_if7functorIS9_EEE10Policy1000ENSB_12zip_iteratorINS8_IJNSD_26transform_input_iterator_tIbNSC_6detail35transform_pair_of_input_iterators_tIbNSB_6detail15normal_iteratorINSB_10device_ptrIiEEEESQ_NS7_8equal_toIiEEEENS7_10__not_fn_tINS7_10__identityEEEEENSB_17counting_iteratorIlNSB_11use_defaultESZ_SZ_EEEEEEEPS9_jSF_S9_S9_SV_EEvT0_T1_T2_T3_T4_T6_(
	.param .align 8 .b8 _ZN3cub18CUB_300001_SM_10006detail6reduce28DeviceReduceSingleTileKernelINS2_10policy_hubIN4cuda3std3__45tupleIJblEEEjN6thrust24THRUST_300001_SM_1000_NS8cuda_cub9__find_if7functorIS9_EEE10Policy1000ENSB_12zip_iteratorINS8_IJNSD_26transform_input_iterator_tIbNSC_6detail35transform_pair_of_input_iterators_tIbNSB_6detail15normal_iteratorINSB_10device_ptrIiEEEESQ_NS7_8equal_toIiEEEENS7_10__not_fn_tINS7_10__identityEEEEENSB_17counting_iteratorIlNSB_11use_defaultESZ_SZ_EEEEEEEPS9_jSF_S9_S9_SV_EEvT0_T1_T2_T3_T4_T6__param_0[40],
	.param .u64 .ptr .align 1 _ZN3cub18CUB_300001_SM_10006detail6reduce28DeviceReduceSingleTileKernelINS2_10policy_hubIN4cuda3std3__45tupleIJblEEEjN6thrust24THRUST_300001_SM_1000_NS8cuda_cub9__find_if7functorIS9_EEE10Policy1000ENSB_12zip_iteratorINS8_IJNSD_26transform_input_iterator_tIbNSC_6detail35transform_pair_of_input_iterators_tIbNSB_6detail15normal_iteratorINSB_10device_ptrIiEEEESQ_NS7_8equal_toIiEEEENS7_10__not_fn_tINS7_10__identityEEEEENSB_17counting_iteratorIlNSB_11use_defaultESZ_SZ_EEEEEEEPS9_jSF_S9_S9_SV_EEvT0_T1_T2_T3_T4_T6__param_1,
	.param .u32 _ZN3cub18CUB_300001_SM_10006detail6reduce28DeviceReduceSingleTileKernelINS2_10policy_hubIN4cuda3std3__45tupleIJblEEEjN6thrust24THRUST_300001_SM_1000_NS8cuda_cub9__find_if7functorIS9_EEE10Policy1000ENSB_12zip_iteratorINS8_IJNSD_26transform_input_iterator_tIbNSC_6detail35transform_pair_of_input_iterators_tIbNSB_6detail15normal_iteratorINSB_10device_ptrIiEEEESQ_NS7_8equal_toIiEEEENS7_10__not_fn_tINS7_10__identityEEEEENSB_17counting_iteratorIlNSB_11use_defaultESZ_SZ_EEEEEEEPS9_jSF_S9_S9_SV_EEvT0_T1_T2_T3_T4_T6__param_2,
	.param .align 1 .b8 _ZN3cub18CUB_300001_SM_10006detail6reduce28DeviceReduceSingleTileKernelINS2_10policy_hubIN4cuda3std3__45tupleIJblEEEjN6thrust24THRUST_300001_SM_1000_NS8cuda_cub9__find_if7functorIS9_EEE10Policy1000ENSB_12zip_iteratorINS8_IJNSD_26transform_input_iterator_tIbNSC_6detail35transform_pair_of_input_iterators_tIbNSB_6detail15normal_iteratorINSB_10device_ptrIiEEEESQ_NS7_8equal_toIiEEEENS7_10__not_fn_tINS7_10__identityEEEEENSB_17counting_iteratorIlNSB_11use_defaultESZ_SZ_EEEEEEEPS9_jSF_S9_S9_SV_EEvT0_T1_T2_T3_T4_T6__param_3[1],
	.param .align 8 .b8 _ZN3cub18CUB_300001_SM_10006detail6reduce28DeviceReduceSingleTileKernelINS2_10policy_hubIN4cuda3std3__45tupleIJblEEEjN6thrust24THRUST_300001_SM_1000_NS8cuda_cub9__find_if7functorIS9_EEE10Policy1000ENSB_12zip_iteratorINS8_IJNSD_26transform_input_iterator_tIbNSC_6detail35transform_pair_of_input_iterators_tIbNSB_6detail15normal_iteratorINSB_10device_ptrIiEEEESQ_NS7_8equal_toIiEEEENS7_10__not_fn_tINS7_10__identityEEEEENSB_17counting_iteratorIlNSB_11use_defaultESZ_SZ_EEEEEEEPS9_jSF_S9_S9_SV_EEvT0_T1_T2_T3_T4_T6__param_4[16],
	.param .align 1 .b8 _ZN3cub18CUB_300001_SM_10006detail6reduce28DeviceReduceSingleTileKernelINS2_10policy_hubIN4cuda3std3__45tupleIJblEEEjN6thrust24THRUST_300001_SM_1000_NS8cuda_cub9__find_if7functorIS9_EEE10Policy1000ENSB_12zip_iteratorINS8_IJNSD_26transform_input_iterator_tIbNSC_6detail35transform_pair_of_input_iterators_tIbNSB_6detail15normal_iteratorINSB_10device_ptrIiEEEESQ_NS7_8equal_toIiEEEENS7_10__not_fn_tINS7_10__identityEEEEENSB_17counting_iteratorIlNSB_11use_defaultESZ_SZ_EEEEEEEPS9_jSF_S9_S9_SV_EEvT0_T1_T2_T3_T4_T6__param_5[1]
)
.maxntid 256
.minnctapersm 1
{
	.reg .pred 	%p<329>;
	.reg .b16 	%rs<423>;
	.reg .b32 	%r<535>;
	.reg .b64 	%rd<473>;
	// demoted variable
	.shared .align 8 .b8 _ZZN3cub18CUB_300001_SM_10006detail6reduce28DeviceReduceSingleTileKernelINS2_10policy_hubIN4cuda3std3__45tupleIJblEEEjN6thrust24THRUST_300001_SM_1000_NS8cuda_cub9__find_if7functorIS9_EEE10Policy1000ENSB_12zip_iteratorINS8_IJNSD_26transform_input_iterator_tIbNSC_6detail35transform_pair_of_input_iterators_tIbNSB_6detail15normal_iteratorINSB_10device_ptrIiEEEESQ_NS7_8equal_toIiEEEENS7_10__not_fn_tINS7_10__identityEEEEENSB_17counting_iteratorIlNSB_11use_defaultESZ_SZ_EEEEEEEPS9_jSF_S9_S9_SV_EEvT0_T1_T2_T3_T4_T6_E12temp_storage[152];
	ld.param.u64 	%rd117, [_ZN3cub18CUB_300001_SM_10006detail6reduce28DeviceReduceSingleTileKernelINS2_10policy_hubIN4cuda3std3__45tupleIJblEEEjN6thrust24THRUST_300001_SM_1000_NS8cuda_cub9__find_if7functorIS9_EEE10Policy1000ENSB_12zip_iteratorINS8_IJNSD_26transform_input_iterator_tIbNSC_6detail35transform_pair_of_input_iterators_tIbNSB_6detail15normal_iteratorINSB_10device_ptrIiEEEESQ_NS7_8equal_toIiEEEENS7_10__not_fn_tINS7_10__identityEEEEENSB_17counting_iteratorIlNSB_11use_defaultESZ_SZ_EEEEEEEPS9_jSF_S9_S9_SV_EEvT0_T1_T2_T3_T4_T6__param_4+8];
	ld.param.u64 	%rd116, [_ZN3cub18CUB_300001_SM_10006detail6reduce28DeviceReduceSingleTileKernelINS2_10policy_hubIN4cuda3std3__45tupleIJblEEEjN6thrust24THRUST_300001_SM_1000_NS8cuda_cub9__find_if7functorIS9_EEE10Policy1000ENSB_12zip_iteratorINS8_IJNSD_26transform_input_iterator_tIbNSC_6detail35transform_pair_of_input_iterators_tIbNSB_6detail15normal_iteratorINSB_10device_ptrIiEEEESQ_NS7_8equal_toIiEEEENS7_10__not_fn_tINS7_10__identityEEEEENSB_17counting_iteratorIlNSB_11use_defaultESZ_SZ_EEEEEEEPS9_jSF_S9_S9_SV_EEvT0_T1_T2_T3_T4_T6__param_0+32];
	ld.param.u64 	%rd115, [_ZN3cub18CUB_300001_SM_10006detail6reduce28DeviceReduceSingleTileKernelINS2_10policy_hubIN4cuda3std3__45tupleIJblEEEjN6thrust24THRUST_300001_SM_1000_NS8cuda_cub9__find_if7functorIS9_EEE10Policy1000ENSB_12zip_iteratorINS8_IJNSD_26transform_input_iterator_tIbNSC_6detail35transform_pair_of_input_iterators_tIbNSB_6detail15normal_iteratorINSB_10device_ptrIiEEEESQ_NS7_8equal_toIiEEEENS7_10__not_fn_tINS7_10__identityEEEEENSB_17counting_iteratorIlNSB_11use_defaultESZ_SZ_EEEEEEEPS9_jSF_S9_S9_SV_EEvT0_T1_T2_T3_T4_T6__param_0+8];
	ld.param.u64 	%rd114, [_ZN3cub18CUB_300001_SM_10006detail6reduce28DeviceReduceSingleTileKernelINS2_10policy_hubIN4cuda3std3__45tupleIJblEEEjN6thrust24THRUST_300001_SM_1000_NS8cuda_cub9__find_if7functorIS9_EEE10Policy1000ENSB_12zip_iteratorINS8_IJNSD_26transform_input_iterator_tIbNSC_6detail35transform_pair_of_input_iterators_tIbNSB_6detail15normal_iteratorINSB_10device_ptrIiEEEESQ_NS7_8equal_toIiEEEENS7_10__not_fn_tINS7_10__identityEEEEENSB_17counting_iteratorIlNSB_11use_defaultESZ_SZ_EEEEEEEPS9_jSF_S9_S9_SV_EEvT0_T1_T2_T3_T4_T6__param_0];
	ld.param.u64 	%rd118, [_ZN3cub18CUB_300001_SM_10006detail6reduce28DeviceReduceSingleTileKernelINS2_10policy_hubIN4cuda3std3__45tupleIJblEEEjN6thrust24THRUST_300001_SM_1000_NS8cuda_cub9__find_if7functorIS9_EEE10Policy1000ENSB_12zip_iteratorINS8_IJNSD_26transform_input_iterator_tIbNSC_6detail35transform_pair_of_input_iterators_tIbNSB_6detail15normal_iteratorINSB_10device_ptrIiEEEESQ_NS7_8equal_toIiEEEENS7_10__not_fn_tINS7_10__identityEEEEENSB_17counting_iteratorIlNSB_11use_defaultESZ_SZ_EEEEEEEPS9_jSF_S9_S9_SV_EEvT0_T1_T2_T3_T4_T6__param_1];
	ld.param.u32 	%r44, [_ZN3cub18CUB_300001_SM_10006detail6reduce28DeviceReduceSingleTileKernelINS2_10policy_hubIN4cuda3std3__45tupleIJblEEEjN6thrust24THRUST_300001_SM_1000_NS8cuda_cub9__find_if7functorIS9_EEE10Policy1000ENSB_12zip_iteratorINS8_IJNSD_26transform_input_iterator_tIbNSC_6detail35transform_pair_of_input_iterators_tIbNSB_6detail15normal_iteratorINSB_10device_ptrIiEEEESQ_NS7_8equal_toIiEEEENS7_10__not_fn_tINS7_10__identityEEEEENSB_17counting_iteratorIlNSB_11use_defaultESZ_SZ_EEEEEEEPS9_jSF_S9_S9_SV_EEvT0_T1_T2_T3_T4_T6__param_2];
	ld.param.u8 	%rs108, [_ZN3cub18CUB_300001_SM_10006detail6reduce28DeviceReduceSingleTileKernelINS2_10policy_hubIN4cuda3std3__45tupleIJblEEEjN6thrust24THRUST_300001_SM_1000_NS8cuda_cub9__find_if7functorIS9_EEE10Policy1000ENSB_12zip_iteratorINS8_IJNSD_26transform_input_iterator_tIbNSC_6detail35transform_pair_of_input_iterators_tIbNSB_6detail15normal_iteratorINSB_10device_ptrIiEEEESQ_NS7_8equal_toIiEEEENS7_10__not_fn_tINS7_10__identityEEEEENSB_17counting_iteratorIlNSB_11use_defaultESZ_SZ_EEEEEEEPS9_jSF_S9_S9_SV_EEvT0_T1_T2_T3_T4_T6__param_4];
	cvta.to.global.u64 	%rd1, %rd118;
	setp.ne.s32 	%p1, %r44, 0;
	@%p1 bra 	$L__BB8_3;
	mov.u32 	%r520, %tid.x;
	setp.ne.s32 	%p328, %r520, 0;
	@%p328 bra 	$L__BB8_123;
	st.global.u8 	[%rd1], %rs108;
	st.global.u64 	[%rd1+8], %rd117;
	bra.uni 	$L__BB8_123;
$L__BB8_3:
	cvta.to.global.u64 	%rd2, %rd114;
	cvta.to.global.u64 	%rd3, %rd115;
	setp.gt.u32 	%p2, %r44, 1023;
	@%p2 bra 	$L__BB8_80;
	mov.u32 	%r1, %tid.x;
	setp.ge.u32 	%p149, %r1, %r44;
	mov.b16 	%rs391, 0;
	mov.b64 	%rd441, 0;
	mov.u32 	%r524, %r1;
	@%p149 bra 	$L__BB8_6;
	cvt.u64.u32 	%rd298, %r1;
	mul.wide.u32 	%rd299, %r1, 4;
	add.s64 	%rd300, %rd2, %rd299;
	add.s64 	%rd301, %rd3, %rd299;
	add.s64 	%rd441, %rd116, %rd298;
	ld.global.u32 	%r250, [%rd300];
	ld.global.u32 	%r251, [%rd301];
	setp.ne.s32 	%p150, %r250, %r251;
	selp.u16 	%rs391, 1, 0, %p150;
	add.s32 	%r524, %r1, 256;
$L__BB8_6:
	setp.ge.u32 	%p151, %r524, %r44;
	@%p151 bra 	$L__BB8_18;
	not.b32 	%r252, %r524;
	add.s32 	%r4, %r44, %r252;
	shr.u32 	%r253, %r4, 8;
	add.s32 	%r5, %r253, 1;
	and.b32  	%r6, %r5, 7;
	setp.lt.u32 	%p152, %r4, 1792;
	@%p152 bra 	$L__BB8_10;
	and.b32  	%r254, %r5, 33554424;
	neg.s32 	%r522, %r254;
$L__BB8_9:
	.pragma "nounroll";
	cvt.u64.u32 	%rd303, %r524;
	mul.wide.u32 	%rd304, %r524, 4;
	add.s64 	%rd305, %rd2, %rd304;
	add.s64 	%rd306, %rd3, %rd304;
	add.s64 	%rd307, %rd116, %rd303;
	ld.global.u32 	%r255, [%rd305];
	ld.global.u32 	%r256, [%rd306];
	setp.ne.s32 	%p153, %r255, %r256;
	selp.u16 	%rs232, 1, 0, %p153;
	and.b16  	%rs233, %rs391, 255;
	setp.ne.s16 	%p155, %rs233, 0;
	and.pred  	%p156, %p155, %p153;
	min.s64 	%rd308, %rd307, %rd441;
	setp.eq.s16 	%p157, %rs233, 0;
	selp.b64 	%rd309, %rd307, %rd441, %p157;
	selp.b16 	%rs234, %rs232, %rs391, %p157;
	selp.b64 	%rd310, %rd308, %rd309, %p156;
	selp.b16 	%rs235, 1, %rs234, %p156;
	and.b16  	%rs236, %rs235, 255;
	add.s64 	%rd311, %rd307, 256;
	ld.global.u32 	%r257, [%rd305+1024];
	ld.global.u32 	%r258, [%rd306+1024];
	setp.ne.s32 	%p158, %r257, %r258;
	selp.u16 	%rs237, 1, 0, %p158;
	setp.ne.s16 	%p160, %rs236, 0;
	and.pred  	%p161, %p160, %p158;
	min.s64 	%rd312, %rd311, %rd310;
	setp.eq.s16 	%p162, %rs236, 0;
	selp.b64 	%rd313, %rd311, %rd310, %p162;
	selp.b16 	%rs238, %rs237, %rs235, %p162;
	selp.b64 	%rd314, %rd312, %rd313, %p161;
	selp.b16 	%rs239, 1, %rs238, %p161;
	and.b16  	%rs240, %rs239, 255;
	add.s64 	%rd315, %rd307, 512;
	ld.global.u32 	%r259, [%rd305+2048];
	ld.global.u32 	%r260, [%rd306+2048];
	setp.ne.s32 	%p163, %r259, %r260;
	selp.u16 	%rs241, 1, 0, %p163;
	setp.ne.s16 	%p165, %rs240, 0;
	and.pred  	%p166, %p165, %p163;
	min.s64 	%rd316, %rd315, %rd314;
	setp.eq.s16 	%p167, %rs240, 0;
	selp.b64 	%rd317, %rd315, %rd314, %p167;
	selp.b16 	%rs242, %rs241, %rs239, %p167;
	selp.b64 	%rd318, %rd316, %rd317, %p166;
	selp.b16 	%rs243, 1, %rs242, %p166;
	and.b16  	%rs244, %rs243, 255;
	add.s64 	%rd319, %rd307, 768;
	ld.global.u32 	%r261, [%rd305+3072];
	ld.global.u32 	%r262, [%rd306+3072];
	setp.ne.s32 	%p168, %r261, %r262;
	selp.u16 	%rs245, 1, 0, %p168;
	setp.ne.s16 	%p170, %rs244, 0;
	and.pred  	%p171, %p170, %p168;
	min.s64 	%rd320, %rd319, %rd318;
	setp.eq.s16 	%p172, %rs244, 0;
	selp.b64 	%rd321, %rd319, %rd318, %p172;
	selp.b16 	%rs246, %rs245, %rs243, %p172;
	selp.b64 	%rd322, %rd320, %rd321, %p171;
	selp.b16 	%rs247, 1, %rs246, %p171;
	and.b16  	%rs248, %rs247, 255;
	add.s64 	%rd323, %rd307, 1024;
	ld.global.u32 	%r263, [%rd305+4096];
	ld.global.u32 	%r264, [%rd306+4096];
	setp.ne.s32 	%p173, %r263, %r264;
	selp.u16 	%rs249, 1, 0, %p173;
	setp.ne.s16 	%p175, %rs248, 0;
	and.pred  	%p176, %p175, %p173;
	min.s64 	%rd324, %rd323, %rd322;
	setp.eq.s16 	%p177, %rs248, 0;
	selp.b64 	%rd325, %rd323, %rd322, %p177;
	selp.b16 	%rs250, %rs249, %rs247, %p177;
	selp.b64 	%rd326, %rd324, %rd325, %p176;
	selp.b16 	%rs251, 1, %rs250, %p176;
	and.b16  	%rs252, %rs251, 255;
	add.s64 	%rd327, %rd307, 1280;
	ld.global.u32 	%r265, [%rd305+5120];
	ld.global.u32 	%r266, [%rd306+5120];
	setp.ne.s32 	%p178, %r265, %r266;
	selp.u16 	%rs253, 1, 0, %p178;
	setp.ne.s16 	%p180, %rs252, 0;
	and.pred  	%p181, %p180, %p178;
	min.s64 	%rd328, %rd327, %rd326;
	setp.eq.s16 	%p182, %rs252, 0;
	selp.b64 	%rd329, %rd327, %rd326, %p182;
	selp.b16 	%rs254, %rs253, %rs251, %p182;
	selp.b64 	%rd330, %rd328, %rd329, %p181;
	selp.b16 	%rs255, 1, %rs254, %p181;
	and.b16  	%rs256, %rs255, 255;
	add.s64 	%rd331, %rd307, 1536;
	ld.global.u32 	%r267, [%rd305+6144];
	ld.global.u32 	%r268, [%rd306+6144];
	setp.ne.s32 	%p183, %r267, %r268;
	selp.u16 	%rs257, 1, 0, %p183;
	setp.ne.s16 	%p185, %rs256, 0;
	and.pred  	%p186, %p185, %p183;
	min.s64 	%rd332, %rd331, %rd330;
	setp.eq.s16 	%p187, %rs256, 0;
	selp.b64 	%rd333, %rd331, %rd330, %p187;
	selp.b16 	%rs258, %rs257, %rs255, %p187;
	selp.b64 	%rd334, %rd332, %rd333, %p186;
	selp.b16 	%rs259, 1, %rs258, %p186;
	and.b16  	%rs260, %rs259, 255;
	add.s64 	%rd335, %rd307, 1792;
	ld.global.u32 	%r269, [%rd305+7168];
	ld.global.u32 	%r270, [%rd306+7168];
	setp.ne.s32 	%p188, %r269, %r270;
	selp.u16 	%rs261, 1, 0, %p188;
	setp.ne.s16 	%p190, %rs260, 0;
	and.pred  	%p191, %p190, %p188;
	min.s64 	%rd336, %rd335, %rd334;
	setp.eq.s16 	%p192, %rs260, 0;
	selp.b64 	%rd337, %rd335, %rd334, %p192;
	selp.b16 	%rs262, %rs261, %rs259, %p192;
	selp.b64 	%rd441, %rd336, %rd337, %p191;
	selp.b16 	%rs391, 1, %rs262, %p191;
	add.s32 	%r524, %r524, 2048;
	add.s32 	%r522, %r522, 8;
	setp.ne.s32 	%p193, %r522, 0;
	@%p193 bra 	$L__BB8_9;
$L__BB8_10:
	setp.eq.s32 	%p194, %r6, 0;
	@%p194 bra 	$L__BB8_18;
	setp.lt.u32 	%p195, %r6, 4;
	@%p195 bra 	$L__BB8_13;
	cvt.u64.u32 	%rd339, %r524;
	mul.wide.u32 	%rd340, %r524, 4;
	add.s64 	%rd341, %rd2, %rd340;
	add.s64 	%rd342, %rd3, %rd340;
	add.s64 	%rd343, %rd116, %rd339;
	ld.global.u32 	%r271, [%rd341];
	ld.global.u32 	%r272, [%rd342];
	setp.ne.s32 	%p196, %r271, %r272;
	selp.u16 	%rs264, 1, 0, %p196;
	and.b16  	%rs265, %rs391, 255;
	setp.ne.s16 	%p198, %rs265, 0;
	and.pred  	%p199, %p198, %p196;
	min.s64 	%rd344, %rd343, %rd441;
	setp.eq.s16 	%p200, %rs265, 0;
	selp.b64 	%rd345, %rd343, %rd441, %p200;
	selp.b16 	%rs266, %rs264, %rs391, %p200;
	selp.b64 	%rd346, %rd344, %rd345, %p199;
	selp.b16 	%rs267, 1, %rs266, %p199;
	and.b16  	%rs268, %rs267, 255;
	add.s32 	%r273, %r524, 256;
	cvt.u64.u32 	%rd347, %r273;
	add.s64 	%rd348, %rd116, %rd347;
	ld.global.u32 	%r274, [%rd341+1024];
	ld.global.u32 	%r275, [%rd342+1024];
	setp.ne.s32 	%p201, %r274, %r275;
	selp.u16 	%rs269, 1, 0, %p201;
	setp.ne.s16 	%p203, %rs268, 0;
	and.pred  	%p204, %p203, %p201;
	min.s64 	%rd349, %rd348, %rd346;
	setp.eq.s16 	%p205, %rs268, 0;
	selp.b64 	%rd350, %rd348, %rd346, %p205;
	selp.b16 	%rs270, %rs269, %rs267, %p205;
	selp.b64 	%rd351, %rd349, %rd350, %p204;
	selp.b16 	%rs271, 1, %rs270, %p204;
	and.b16  	%rs272, %rs271, 255;
	add.s32 	%r276, %r524, 512;
	cvt.u64.u32 	%rd352, %r276;
	add.s64 	%rd353, %rd116, %rd352;
	ld.global.u32 	%r277, [%rd341+2048];
	ld.global.u32 	%r278, [%rd342+2048];
	setp.ne.s32 	%p206, %r277, %r278;
	selp.u16 	%rs273, 1, 0, %p206;
	setp.ne.s16 	%p208, %rs272, 0;
	and.pred  	%p209, %p208, %p206;
	min.s64 	%rd354, %rd353, %rd351;
	setp.eq.s16 	%p210, %rs272, 0;
	selp.b64 	%rd355, %rd353, %rd351, %p210;
	selp.b16 	%rs274, %rs273, %rs271, %p210;
	selp.b64 	%rd356, %rd354, %rd355, %p209;
	selp.b16 	%rs275, 1, %rs274, %p209;
	and.b16  	%rs276, %rs275, 255;
	add.s32 	%r279, %r524, 768;
	cvt.u64.u32 	%rd357, %r279;
	add.s64 	%rd358, %rd116, %rd357;
	ld.global.u32 	%r280, [%rd341+3072];
	ld.global.u32 	%r281, [%rd342+3072];
	setp.ne.s32 	%p211, %r280, %r281;
	selp.u16 	%rs277, 1, 0, %p211;
	setp.ne.s16 	%p213, %rs276, 0;
	and.pred  	%p214, %p213, %p211;
	min.s64 	%rd359, %rd358, %rd356;
	setp.eq.s16 	%p215, %rs276, 0;
	selp.b64 	%rd360, %rd358, %rd356, %p215;
	selp.b16 	%rs278, %rs277, %rs275, %p215;
	selp.b64 	%rd441, %rd359, %rd360, %p214;
	selp.b16 	%rs391, 1, %rs278, %p214;
	add.s32 	%r524, %r524, 1024;
$L__BB8_13:
	and.b32  	%r282, %r5, 3;
	setp.eq.s32 	%p216, %r282, 0;
	@%p216 bra 	$L__BB8_18;
	setp.eq.s32 	%p217, %r282, 1;
	@%p217 bra 	$L__BB8_16;
	cvt.u64.u32 	%rd362, %r524;
	mul.wide.u32 	%rd363, %r524, 4;
	add.s64 	%rd364, %rd2, %rd363;
	add.s64 	%rd365, %rd3, %rd363;
	add.s64 	%rd366, %rd116, %rd362;
	ld.global.u32 	%r283, [%rd364];
	ld.global.u32 	%r284, [%rd365];
	setp.ne.s32 	%p218, %r283, %r284;
	selp.u16 	%rs280, 1, 0, %p218;
	and.b16  	%rs281, %rs391, 255;
	setp.ne.s16 	%p220, %rs281, 0;
	and.pred  	%p221, %p220, %p218;
	min.s64 	%rd367, %rd366, %rd441;
	setp.eq.s16 	%p222, %rs281, 0;
	selp.b64 	%rd368, %rd366, %rd441, %p222;
	selp.b16 	%rs282, %rs280, %rs391, %p222;
	selp.b64 	%rd369, %rd367, %rd368, %p221;
	selp.b16 	%rs283, 1, %rs282, %p221;
	and.b16  	%rs284, %rs283, 255;
	add.s32 	%r285, %r524, 256;
	cvt.u64.u32 	%rd370, %r285;
	add.s64 	%rd371, %rd116, %rd370;
	ld.global.u32 	%r286, [%rd364+1024];
	ld.global.u32 	%r287, [%rd365+1024];
	setp.ne.s32 	%p223, %r286, %r287;
	selp.u16 	%rs285, 1, 0, %p223;
	setp.ne.s16 	%p225, %rs284, 0;
	and.pred  	%p226, %p225, %p223;
	min.s64 	%rd372, %rd371, %rd369;
	setp.eq.s16 	%p227, %rs284, 0;
	selp.b64 	%rd373, %rd371, %rd369, %p227;
	selp.b16 	%rs286, %rs285, %rs283, %p227;
	selp.b64 	%rd441, %rd372, %rd373, %p226;
	selp.b16 	%rs391, 1, %rs286, %p226;
	add.s32 	%r524, %r524, 512;
$L__BB8_16:
	and.b32  	%r288, %r4, 256;
	setp.ne.s32 	%p228, %r288, 0;
	@%p228 bra 	$L__BB8_18;
	cvt.u64.u32 	%rd374, %r524;
	mul.wide.u32 	%rd375, %r524, 4;
	add.s64 	%rd376, %rd2, %rd375;
	add.s64 	%rd377, %rd3, %rd375;
	add.s64 	%rd378, %rd116, %rd374;
	ld.global.u32 	%r289, [%rd376];
	ld.global.u32 	%r290, [%rd377];
	setp.ne.s32 	%p229, %r289, %r290;
	selp.u16 	%rs287, 1, 0, %p229;
	and.b16  	%rs288, %rs391, 255;
	setp.ne.s16 	%p231, %rs288, 0;
	and.pred  	%p232, %p231, %p229;
	min.s64 	%rd379, %rd378, %rd441;
	setp.eq.s16 	%p233, %rs288, 0;
	selp.b64 	%rd380, %rd378, %rd441, %p233;
	selp.b16 	%rs289, %rs287, %rs391, %p233;
	selp.b64 	%rd441, %rd379, %rd380, %p232;
	selp.b16 	%rs391, 1, %rs289, %p232;
$L__BB8_18:
	setp.lt.u32 	%p234, %r44, 256;
	@%p234 bra 	$L__BB8_43;
	// begin inline asm
	mov.u32 %r409, %laneid;
	// end inline asm
	cvt.u32.u16 	%r430, %rs391;
	and.b32  	%r411, %r430, 255;
	mov.b32 	%r427, 1;
	mov.b32 	%r428, 31;
	mov.b32 	%r429, -1;
	// begin inline asm
	shfl.sync.down.b32 %r410, %r411, %r427, %r428, %r429;
	// end inline asm
	// begin inline asm
	shfl.sync.down.b32 %r415, %r416, %r427, %r428, %r429;
	// end inline asm
	mov.b64 	{%r421, %r426}, %rd441;
	// begin inline asm
	shfl.sync.down.b32 %r420, %r421, %r427, %r428, %r429;
	// end inline asm
	// begin inline asm
	shfl.sync.down.b32 %r425, %r426, %r427, %r428, %r429;
	// end inline asm
	mov.b64 	%rd19, {%r420, %r425};
	cvt.u16.u32 	%rs15, %r410;
	setp.gt.s32 	%p284, %r409, 30;
	@%p284 bra 	$L__BB8_23;
	and.b16  	%rs331, %rs391, 255;
	setp.eq.s16 	%p285, %rs331, 0;
	and.b16  	%rs332, %rs15, 255;
	setp.eq.s16 	%p286, %rs332, 0;
	or.pred  	%p287, %p285, %p286;
	@%p287 bra 	$L__BB8_22;
	min.s64 	%rd441, %rd19, %rd441;
	mov.b16 	%rs391, 1;
	bra.uni 	$L__BB8_23;
$L__BB8_22:
	setp.eq.s16 	%p288, %rs331, 0;
	selp.b64 	%rd441, %rd19, %rd441, %p288;
	selp.b16 	%rs391, %rs15, %rs391, %p288;
$L__BB8_23:
	cvt.u32.u16 	%r451, %rs391;
	and.b32  	%r432, %r451, 255;
	mov.b32 	%r448, 2;
	mov.b32 	%r449, 31;
	mov.b32 	%r450, -1;
	// begin inline asm
	shfl.sync.down.b32 %r431, %r432, %r448, %r449, %r450;
	// end inline asm
	// begin inline asm
	shfl.sync.down.b32 %r436, %r437, %r448, %r449, %r450;
	// end inline asm
	mov.b64 	{%r442, %r447}, %rd441;
	// begin inline asm
	shfl.sync.down.b32 %r441, %r442, %r448, %r449, %r450;
	// end inline asm
	// begin inline asm
	shfl.sync.down.b32 %r446, %r447, %r448, %r449, %r450;
	// end inline asm
	mov.b64 	%rd23, {%r441, %r446};
	cvt.u16.u32 	%rs18, %r431;
	setp.gt.s32 	%p289, %r409, 29;
	@%p289 bra 	$L__BB8_27;
	and.b16  	%rs335, %rs391, 255;
	setp.eq.s16 	%p290, %rs335, 0;
	and.b16  	%rs336, %rs18, 255;
	setp.eq.s16 	%p291, %rs336, 0;
	or.pred  	%p292, %p290, %p291;
	@%p292 bra 	$L__BB8_26;
	min.s64 	%rd441, %rd23, %rd441;
	mov.b16 	%rs391, 1;
	bra.uni 	$L__BB8_27;
$L__BB8_26:
	setp.eq.s16 	%p293, %rs335, 0;
	selp.b64 	%rd441, %rd23, %rd441, %p293;
	selp.b16 	%rs391, %rs18, %rs391, %p293;
$L__BB8_27:
	cvt.u32.u16 	%r472, %rs391;
	and.b32  	%r453, %r472, 255;
	mov.b32 	%r469, 4;
	mov.b32 	%r470, 31;
	mov.b32 	%r471, -1;
	// begin inline asm
	shfl.sync.down.b32 %r452, %r453, %r469, %r470, %r471;
	// end inline asm
	// begin inline asm
	shfl.sync.down.b32 %r457, %r458, %r469, %r470, %r471;
	// end inline asm
	mov.b64 	{%r463, %r468}, %rd441;
	// begin inline asm
	shfl.sync.down.b32 %r462, %r463, %r469, %r470, %r471;
	// end inline asm
	// begin inline asm
	shfl.sync.down.b32 %r467, %r468, %r469, %r470, %r471;
	// end inline asm
	mov.b64 	%rd27, {%r462, %r467};
	cvt.u16.u32 	%rs21, %r452;
	setp.gt.s32 	%p294, %r409, 27;
	@%p294 bra 	$L__BB8_31;
	and.b16  	%rs339, %rs391, 255;
	setp.eq.s16 	%p295, %rs339, 0;
	and.b16  	%rs340, %rs21, 255;
	setp.eq.s16 	%p296, %rs340, 0;
	or.pred  	%p297, %p295, %p296;
	@%p297 bra 	$L__BB8_30;
	min.s64 	%rd441, %rd27, %rd441;
	mov.b16 	%rs391, 1;
	bra.uni 	$L__BB8_31;
$L__BB8_30:
	setp.eq.s16 	%p298, %rs339, 0;
	selp.b16 	%rs391, %rs21, %rs391, %p298;
	selp.b64 	%rd441, %rd27, %rd441, %p298;
$L__BB8_31:
	cvt.u32.u16 	%r493, %rs391;
	and.b32  	%r474, %r493, 255;
	mov.b32 	%r490, 8;
	mov.b32 	%r491, 31;
	mov.b32 	%r492, -1;
	// begin inline asm
	shfl.sync.down.b32 %r473, %r474, %r490, %r491, %r492;
	// end inline asm
	// begin inline asm
	shfl.sync.down.b32 %r478, %r479, %r490, %r491, %r492;
	// end inline asm
	mov.b64 	{%r484, %r489}, %rd441;
	// begin inline asm
	shfl.sync.down.b32 %r483, %r484, %r490, %r491, %r492;
	// end inline asm
	// begin inline asm
	shfl.sync.down.b32 %r488, %r489, %r490, %r491, %r492;
	// end inline asm
	mov.b64 	%rd31, {%r483, %r488};
	cvt.u16.u32 	%rs24, %r473;
	setp.gt.s32 	%p299, %r409, 23;
	@%p299 bra 	$L__BB8_35;
	and.b16  	%rs343, %rs391, 255;
	setp.eq.s16 	%p300, %rs343, 0;
	and.b16  	%rs344, %rs24, 255;
	setp.eq.s16 	%p301, %rs344, 0;
	or.pred  	%p302, %p300, %p301;
	@%p302 bra 	$L__BB8_34;
	min.s64 	%rd441, %rd31, %rd441;
	mov.b16 	%rs391, 1;
	bra.uni 	$L__BB8_35;
$L__BB8_34:
	setp.eq.s16 	%p303, %rs343, 0;
	selp.b16 	%rs391, %rs24, %rs391, %p303;
	selp.b64 	%rd441, %rd31, %rd441, %p303;
$L__BB8_35:
	cvt.u32.u16 	%r514, %rs391;
	and.b32  	%r495, %r514, 255;
	mov.b32 	%r511, 16;
	mov.b32 	%r512, 31;
	mov.b32 	%r513, -1;
	// begin inline asm
	shfl.sync.down.b32 %r494, %r495, %r511, %r512, %r513;
	// end inline asm
	// begin inline asm
	shfl.sync.down.b32 %r499, %r500, %r511, %r512, %r513;
	// end inline asm
	mov.b64 	{%r505, %r510}, %rd441;
	// begin inline asm
	shfl.sync.down.b32 %r504, %r505, %r511, %r512, %r513;
	// end inline asm
	// begin inline asm
	shfl.sync.down.b32 %r509, %r510, %r511, %r512, %r513;
	// end inline asm
	mov.b64 	%rd35, {%r504, %r509};
	cvt.u16.u32 	%rs27, %r494;
	setp.gt.s32 	%p304, %r409, 15;
	@%p304 bra 	$L__BB8_39;
	and.b16  	%rs347, %rs391, 255;
	setp.eq.s16 	%p305, %rs347, 0;
	and.b16  	%rs348, %rs27, 255;
	setp.eq.s16 	%p306, %rs348, 0;
	or.pred  	%p307, %p305, %p306;
	@%p307 bra 	$L__BB8_38;
	min.s64 	%rd441, %rd35, %rd441;
	mov.b16 	%rs391, 1;
	bra.uni 	$L__BB8_39;
$L__BB8_38:
	setp.eq.s16 	%p308, %rs347, 0;
	selp.b16 	%rs391, %rs27, %rs391, %p308;
	selp.b64 	%rd441, %rd35, %rd441, %p308;
$L__BB8_39:
	setp.ne.s32 	%p309, %r409, 0;
	@%p309 bra 	$L__BB8_41;
	shr.u32 	%r515, %r1, 1;
	and.b32  	%r516, %r515, 496;
	mov.u32 	%r517, _ZZN3cub18CUB_300001_SM_10006detail6reduce28DeviceReduceSingleTileKernelINS2_10policy_hubIN4cuda3std3__45tupleIJblEEEjN6thrust24THRUST_300001_SM_1000_NS8cuda_cub9__find_if7functorIS9_EEE10Policy1000ENSB_12zip_iteratorINS8_IJNSD_26transform_input_iterator_tIbNSC_6detail35transform_pair_of_input_iterators_tIbNSB_6detail15normal_iteratorINSB_10device_ptrIiEEEESQ_NS7_8equal_toIiEEEENS7_10__not_fn_tINS7_10__identityEEEEENSB_17counting_iteratorIlNSB_11use_defaultESZ_SZ_EEEEEEEPS9_jSF_S9_S9_SV_EEvT0_T1_T2_T3_T4_T6_E12temp_storage;
	add.s32 	%r518, %r517, %r516;
	st.shared.u8 	[%r518+8], %rs391;
	st.shared.u64 	[%r518+16], %rd441;
$L__BB8_41:
	bar.sync 	0;
	setp.ne.s32 	%p310, %r1, 0;
	@%p310 bra 	$L__BB8_121;
	ld.shared.u8 	%rs351, [_ZZN3cub18CUB_300001_SM_10006detail6reduce28DeviceReduceSingleTileKernelINS2_10policy_hubIN4cuda3std3__45tupleIJblEEEjN6thrust24THRUST_300001_SM_1000_NS8cuda_cub9__find_if7functorIS9_EEE10Policy1000ENSB_12zip_iteratorINS8_IJNSD_26transform_input_iterator_tIbNSC_6detail35transform_pair_of_input_iterators_tIbNSB_6detail15normal_iteratorINSB_10device_ptrIiEEEESQ_NS7_8equal_toIiEEEENS7_10__not_fn_tINS7_10__identityEEEEENSB_17counting_iteratorIlNSB_11use_defaultESZ_SZ_EEEEEEEPS9_jSF_S9_S9_SV_EEvT0_T1_T2_T3_T4_T6_E12temp_storage+24];
	ld.shared.u64 	%rd402, [_ZZN3cub18CUB_300001_SM_10006detail6reduce28DeviceReduceSingleTileKernelINS2_10policy_hubIN4cuda3std3__45tupleIJblEEEjN6thrust24THRUST_300001_SM_1000_NS8cuda_cub9__find_if7functorIS9_EEE10Policy1000ENSB_12zip_iteratorINS8_IJNSD_26transform_input_iterator_tIbNSC_6detail35transform_pair_of_input_iterators_tIbNSB_6detail15normal_iteratorINSB_10device_ptrIiEEEESQ_NS7_8equal_toIiEEEENS7_10__not_fn_tINS7_10__identityEEEEENSB_17counting_iteratorIlNSB_11use_defaultESZ_SZ_EEEEEEEPS9_jSF_S9_S9_SV_EEvT0_T1_T2_T3_T4_T6_E12temp_storage+32];
	and.b16  	%rs352, %rs391, 255;
	setp.eq.s16 	%p311, %rs352, 0;
	setp.eq.s16 	%p312, %rs351, 0;
	min.s64 	%rd403, %rd402, %rd441;
	selp.b16 	%rs353, %rs391, 1, %p312;
	selp.b16 	%rs354, %rs351, %rs353, %p311;
	and.b16  	%rs355, %rs354, 255;
	selp.b64 	%rd404, %rd441, %rd403, %p312;
	selp.b64 	%rd405, %rd402, %rd404, %p311;
	ld.shared.u8 	%rs356, [_ZZN3cub18CUB_300001_SM_10006detail6reduce28DeviceReduceSingleTileKernelINS2_10policy_hubIN4cuda3std3__45tupleIJblEEEjN6thrust24THRUST_300001_SM_1000_NS8cuda_cub9__find_if7functorIS9_EEE10Policy1000ENSB_12zip_iteratorINS8_IJNSD_26transform_input_iterator_tIbNSC_6detail35transform_pair_of_input_iterators_tIbNSB_6detail15normal_iteratorINSB_10device_ptrIiEEEESQ_NS7_8equal_toIiEEEENS7_10__not_fn_tINS7_10__identityEEEEENSB_17counting_iteratorIlNSB_11use_defaultESZ_SZ_EEEEEEEPS9_jSF_S9_S9_SV_EEvT0_T1_T2_T3_T4_T6_E12temp_storage+40];
	ld.shared.u64 	%rd406, [_ZZN3cub18CUB_300001_SM_10006detail6reduce28DeviceReduceSingleTileKernelINS2_10policy_hubIN4cuda3std3__45tupleIJblEEEjN6thrust24THRUST_300001_SM_1000_NS8cuda_cub9__find_if7functorIS9_EEE10Policy1000ENSB_12zip_iteratorINS8_IJNSD_26transform_input_iterator_tIbNSC_6detail35transform_pair_of_input_iterators_tIbNSB_6detail15normal_iteratorINSB_10device_ptrIiEEEESQ_NS7_8equal_toIiEEEENS7_10__not_fn_tINS7_10__identityEEEEENSB_17counting_iteratorIlNSB_11use_defaultESZ_SZ_EEEEEEEPS9_jSF_S9_S9_SV_EEvT0_T1_T2_T3_T4_T6_E12temp_storage+48];
	setp.eq.s16 	%p313, %rs355, 0;
	setp.eq.s16 	%p314, %rs356, 0;
	min.s64 	%rd407, %rd406, %rd405;
	selp.b16 	%rs357, %rs354, 1, %p314;
	selp.b16 	%rs358, %rs356, %rs357, %p313;
	and.b16  	%rs359, %rs358, 255;
	selp.b64 	%rd408, %rd405, %rd407, %p314;
	selp.b64 	%rd409, %rd406, %rd408, %p313;
	ld.shared.u8 	%rs360, [_ZZN3cub18CUB_300001_SM_10006detail6reduce28DeviceReduceSingleTileKernelINS2_10policy_hubIN4cuda3std3__45tupleIJblEEEjN6thrust24THRUST_300001_SM_1000_NS8cuda_cub9__find_if7functorIS9_EEE10Policy1000ENSB_12zip_iteratorINS8_IJNSD_26transform_input_iterator_tIbNSC_6detail35transform_pair_of_input_iterators_tIbNSB_6detail15normal_iteratorINSB_10device_ptrIiEEEESQ_NS7_8equal_toIiEEEENS7_10__not_fn_tINS7_10__identityEEEEENSB_17counting_iteratorIlNSB_11use_defaultESZ_SZ_EEEEEEEPS9_jSF_S9_S9_SV_EEvT0_T1_T2_T3_T4_T6_E12temp_storage+56];
	ld.shared.u64 	%rd410, [_ZZN3cub18CUB_300001_SM_10006detail6reduce28DeviceReduceSingleTileKernelINS2_10policy_hubIN4cuda3std3__45tupleIJblEEEjN6thrust24THRUST_300001_SM_1000_NS8cuda_cub9__find_if7functorIS9_EEE10Policy1000ENSB_12zip_iteratorINS8_IJNSD_26transform_input_iterator_tIbNSC_6detail35transform_pair_of_input_iterators_tIbNSB_6detail15normal_iteratorINSB_10device_ptrIiEEEESQ_NS7_8equal_toIiEEEENS7_10__not_fn_tINS7_10__identityEEEEENSB_17counting_iteratorIlNSB_11use_defaultESZ_SZ_EEEEEEEPS9_jSF_S9_S9_SV_EEvT0_T1_T2_T3_T4_T6_E12temp_storage+64];
	setp.eq.s16 	%p315, %rs359, 0;
	setp.eq.s16 	%p316, %rs360, 0;
	min.s64 	%rd411, %rd410, %rd409;
	selp.b16 	%rs361, %rs358, 1, %p316;
	selp.b16 	%rs362, %rs360, %rs361, %p315;
	and.b16  	%rs363, %rs362, 255;
	selp.b64 	%rd412, %rd409, %rd411, %p316;
	selp.b64 	%rd413, %rd410, %rd412, %p315;
	ld.shared.u8 	%rs364, [_ZZN3cub18CUB_300001_SM_10006detail6reduce28DeviceReduceSingleTileKernelINS2_10policy_hubIN4cuda3std3__45tupleIJblEEEjN6thrust24THRUST_300001_SM_1000_NS8cuda_cub9__find_if7functorIS9_EEE10Policy1000ENSB_12zip_iteratorINS8_IJNSD_26transform_input_iterator_tIbNSC_6detail35transform_pair_of_input_iterators_tIbNSB_6detail15normal_iteratorINSB_10device_ptrIiEEEESQ_NS7_8equal_toIiEEEENS7_10__not_fn_tINS7_10__identityEEEEENSB_17counting_iteratorIlNSB_11use_defaultESZ_SZ_EEEEEEEPS9_jSF_S9_S9_SV_EEvT0_T1_T2_T3_T4_T6_E12temp_storage+72];
	ld.shared.u64 	%rd414, [_ZZN3cub18CUB_300001_SM_10006detail6reduce28DeviceReduceSingleTileKernelINS2_10policy_hubIN4cuda3std3__45tupleIJblEEEjN6thrust24THRUST_300001_SM_1000_NS8cuda_cub9__find_if7functorIS9_EEE10Policy1000ENSB_12zip_iteratorINS8_IJNSD_26transform_input_iterator_tIbNSC_6detail35transform_pair_of_input_iterators_tIbNSB_6detail15normal_iteratorINSB_10device_ptrIiEEEESQ_NS7_8equal_toIiEEEENS7_10__not_fn_tINS7_10__identityEEEEENSB_17counting_iteratorIlNSB_11use_defaultESZ_SZ_EEEEEEEPS9_jSF_S9_S9_SV_EEvT0_T1_T2_T3_T4_T6_E12temp_storage+80];
	setp.eq.s16 	%p317, %rs363, 0;
	setp.eq.s16 	%p318, %rs364, 0;
	min.s64 	%rd415, %rd414, %rd413;
	selp.b16 	%rs365, %rs362, 1, %p318;
	selp.b16 	%rs366, %rs364, %rs365, %p317;
	and.b16  	%rs367, %rs366, 255;
	selp.b64 	%rd416, %rd413, %rd415, %p318;
	selp.b64 	%rd417, %rd414, %rd416, %p317;
	ld.shared.u8 	%rs368, [_ZZN3cub18CUB_300001_SM_10006detail6reduce28DeviceReduceSingleTileKernelINS2_10policy_hubIN4cuda3std3__45tupleIJblEEEjN6thrust24THRUST_300001_SM_1000_NS8cuda_cub9__find_if7functorIS9_EEE10Policy1000ENSB_12zip_iteratorINS8_IJNSD_26transform_input_iterator_tIbNSC_6detail35transform_pair_of_input_iterators_tIbNSB_6detail15normal_iteratorINSB_10device_ptrIiEEEESQ_NS7_8equal_toIiEEEENS7_10__not_fn_tINS7_10__identityEEEEENSB_17counting_iteratorIlNSB_11use_defaultESZ_SZ_EEEEEEEPS9_jSF_S9_S9_SV_EEvT0_T1_T2_T3_T4_T6_E12temp_storage+88];
	ld.shared.u64 	%rd418, [_ZZN3cub18CUB_300001_SM_10006detail6reduce28DeviceReduceSingleTileKernelINS2_10policy_hubIN4cuda3std3__45tupleIJblEEEjN6thrust24THRUST_300001_SM_1000_NS8cuda_cub9__find_if7functorIS9_EEE10Policy1000ENSB_12zip_iteratorINS8_IJNSD_26transform_input_iterator_tIbNSC_6detail35transform_pair_of_input_iterators_tIbNSB_6detail15normal_iteratorINSB_10device_ptrIiEEEESQ_NS7_8equal_toIiEEEENS7_10__not_fn_tINS7_10__identityEEEEENSB_17counting_iteratorIlNSB_11use_defaultESZ_SZ_EEEEEEEPS9_jSF_S9_S9_SV_EEvT0_T1_T2_T3_T4_T6_E12temp_storage+96];
	setp.eq.s16 	%p319, %rs367, 0;
	setp.eq.s16 	%p320, %rs368, 0;
	min.s64 	%rd419, %rd418, %rd417;
	selp.b16 	%rs369, %rs366, 1, %p320;
	selp.b16 	%rs370, %rs368, %rs369, %p319;
	and.b16  	%rs371, %rs370, 255;
	selp.b64 	%rd420, %rd417, %rd419, %p320;
	selp.b64 	%rd421, %rd418, %rd420, %p319;
	ld.shared.u8 	%rs372, [_ZZN3cub18CUB_300001_SM_10006detail6reduce28DeviceReduceSingleTileKernelINS2_10policy_hubIN4cuda3std3__45tupleIJblEEEjN6thrust24THRUST_300001_SM_1000_NS8cuda_cub9__find_if7functorIS9_EEE10Policy1000ENSB_12zip_iteratorINS8_IJNSD_26transform_input_iterator_tIbNSC_6detail35transform_pair_of_input_iterators_tIbNSB_6detail15normal_iteratorINSB_10device_ptrIiEEEESQ_NS7_8equal_toIiEEEENS7_10__not_fn_tINS7_10__identityEEEEENSB_17counting_iteratorIlNSB_11use_defaultESZ_SZ_EEEEEEEPS9_jSF_S9_S9_SV_EEvT0_T1_T2_T3_T4_T6_E12temp_storage+104];
	ld.shared.u64 	%rd422, [_ZZN3cub18CUB_300001_SM_10006detail6reduce28DeviceReduceSingleTileKernelINS2_10policy_hubIN4cuda3std3__45tupleIJblEEEjN6thrust24THRUST_300001_SM_1000_NS8cuda_cub9__find_if7functorIS9_EEE10Policy1000ENSB_12zip_iteratorINS8_IJNSD_26transform_input_iterator_tIbNSC_6detail35transform_pair_of_input_iterators_tIbNSB_6detail15normal_iteratorINSB_10device_ptrIiEEEESQ_NS7_8equal_toIiEEEENS7_10__not_fn_tINS7_10__identityEEEEENSB_17counting_iteratorIlNSB_11use_defaultESZ_SZ_EEEEEEEPS9_jSF_S9_S9_SV_EEvT0_T1_T2_T3_T4_T6_E12temp_storage+112];
	setp.eq.s16 	%p321, %rs371, 0;
	setp.eq.s16 	%p322, %rs372, 0;
	min.s64 	%rd423, %rd422, %rd421;
	selp.b16 	%rs373, %rs370, 1, %p322;
	selp.b16 	%rs374, %rs372, %rs373, %p321;
	and.b16  	%rs375, %rs374, 255;
	selp.b64 	%rd424, %rd421, %rd423, %p322;
	selp.b64 	%rd425, %rd422, %rd424, %p321;
	ld.shared.u8 	%rs376, [_ZZN3cub18CUB_300001_SM_10006detail6reduce28DeviceReduceSingleTileKernelINS2_10policy_hubIN4cuda3std3__45tupleIJblEEEjN6thrust24THRUST_300001_SM_1000_NS8cuda_cub9__find_if7functorIS9_EEE10Policy1000ENSB_12zip_iteratorINS8_IJNSD_26transform_input_iterator_tIbNSC_6detail35transform_pair_of_input_iterators_tIbNSB_6detail15normal_iteratorINSB_10device_ptrIiEEEESQ_NS7_8equal_toIiEEEENS7_10__not_fn_tINS7_10__identityEEEEENSB_17counting_iteratorIlNSB_11use_defaultESZ_SZ_EEEEEEEPS9_jSF_S9_S9_SV_EEvT0_T1_T2_T3_T4_T6_E12temp_storage+120];
	ld.shared.u64 	%rd426, [_ZZN3cub18CUB_300001_SM_10006detail6reduce28DeviceReduceSingleTileKernelINS2_10policy_hubIN4cuda3std3__45tupleIJblEEEjN6thrust24THRUST_300001_SM_1000_NS8cuda_cub9__find_if7functorIS9_EEE10Policy1000ENSB_12zip_iteratorINS8_IJNSD_26transform_input_iterator_tIbNSC_6detail35transform_pair_of_input_iterators_tIbNSB_6detail15normal_iteratorINSB_10device_ptrIiEEEESQ_NS7_8equal_toIiEEEENS7_10__not_fn_tINS7_10__identityEEEEENSB_17counting_iteratorIlNSB_11use_defaultESZ_SZ_EEEEEEEPS9_jSF_S9_S9_SV_EEvT0_T1_T2_T3_T4_T6_E12temp_storage+128];
	setp.eq.s16 	%p323, %rs375, 0;
	setp.eq.s16 	%p324, %rs376, 0;
	min.s64 	%rd427, %rd426, %rd425;
	selp.b16 	%rs377, %rs374, 1, %p324;
	selp.b16 	%rs391, %rs376, %rs377, %p323;
	selp.b64 	%rd428, %rd425, %rd427, %p324;
	selp.b64 	%rd441, %rd426, %rd428, %p323;
	bra.uni 	$L__BB8_121;
$L__BB8_43:
	// begin inline asm
	mov.u32 %r291, %laneid;
	// end inline asm
	and.b32  	%r312, %r1, 992;
	add.s32 	%r313, %r312, 32;
	setp.gt.u32 	%p235, %r313, %r44;
	not.b32 	%r314, %r312;
	add.s32 	%r315, %r44, %r314;
	selp.b32 	%r310, %r315, 31, %p235;
	cvt.u32.u16 	%r316, %rs391;
	and.b32  	%r293, %r316, 255;
	mov.b32 	%r309, 1;
	mov.b32 	%r311, -1;
	// begin inline asm
	shfl.sync.down.b32 %r292, %r293, %r309, %r310, %r311;
	// end inline asm
	// begin inline asm
	shfl.sync.down.b32 %r297, %r298, %r309, %r310, %r311;
	// end inline asm
	mov.b64 	{%r303, %r308}, %rd441;
	// begin inline asm
	shfl.sync.down.b32 %r302, %r303, %r309, %r310, %r311;
	// end inline asm
	// begin inline asm
	shfl.sync.down.b32 %r307, %r308, %r309, %r310, %r311;
	// end inline asm
	mov.b64 	%rd40, {%r302, %r307};
	cvt.u16.u32 	%rs31, %r292;
	setp.ge.s32 	%p236, %r291, %r310;
	@%p236 bra 	$L__BB8_47;
	and.b16  	%rs290, %rs391, 255;
	setp.eq.s16 	%p237, %rs290, 0;
	and.b16  	%rs291, %rs31, 255;
	setp.eq.s16 	%p238, %rs291, 0;
	or.pred  	%p239, %p237, %p238;
	@%p239 bra 	$L__BB8_46;
	min.s64 	%rd441, %rd40, %rd441;
	mov.b16 	%rs391, 1;
	bra.uni 	$L__BB8_47;
$L__BB8_46:
	setp.eq.s16 	%p240, %rs290, 0;
	selp.b16 	%rs391, %rs31, %rs391, %p240;
	selp.b64 	%rd441, %rd40, %rd441, %p240;
$L__BB8_47:
	cvt.u32.u16 	%r337, %rs391;
	and.b32  	%r318, %r337, 255;
	mov.b32 	%r334, 2;
	mov.b32 	%r336, -1;
	// begin inline asm
	shfl.sync.down.b32 %r317, %r318, %r334, %r310, %r336;
	// end inline asm
	// begin inline asm
	shfl.sync.down.b32 %r322, %r323, %r334, %r310, %r336;
	// end inline asm
	mov.b64 	{%r328, %r333}, %rd441;
	// begin inline asm
	shfl.sync.down.b32 %r327, %r328, %r334, %r310, %r336;
	// end inline asm
	// begin inline asm
	shfl.sync.down.b32 %r332, %r333, %r334, %r310, %r336;
	// end inline asm
	mov.b64 	%rd44, {%r327, %r332};
	cvt.u16.u32 	%rs34, %r317;
	add.s32 	%r338, %r291, 2;
	setp.gt.s32 	%p241, %r338, %r310;
	@%p241 bra 	$L__BB8_51;
	and.b16  	%rs294, %rs391, 255;
	setp.eq.s16 	%p242, %rs294, 0;
	and.b16  	%rs295, %rs34, 255;
	setp.eq.s16 	%p243, %rs295, 0;
	or.pred  	%p244, %p242, %p243;
	@%p244 bra 	$L__BB8_50;
	min.s64 	%rd441, %rd44, %rd441;
	mov.b16 	%rs391, 1;
	bra.uni 	$L__BB8_51;
$L__BB8_50:
	setp.eq.s16 	%p245, %rs294, 0;
	selp.b16 	%rs391, %rs34, %rs391, %p245;
	selp.b64 	%rd441, %rd44, %rd441, %p245;
$L__BB8_51:
	cvt.u32.u16 	%r359, %rs391;
	and.b32  	%r340, %r359, 255;
	mov.b32 	%r356, 4;
	mov.b32 	%r358, -1;
	// begin inline asm
	shfl.sync.down.b32 %r339, %r340, %r356, %r310, %r358;
	// end inline asm
	// begin inline asm
	shfl.sync.down.b32 %r344, %r345, %r356, %r310, %r358;
	// end inline asm
	mov.b64 	{%r350, %r355}, %rd441;
	// begin inline asm
	shfl.sync.down.b32 %r349, %r350, %r356, %r310, %r358;
	// end inline asm
	// begin inline asm
	shfl.sync.down.b32 %r354, %r355, %r356, %r310, %r358;
	// end inline asm
	mov.b64 	%rd48, {%r349, %r354};
	cvt.u16.u32 	%rs37, %r339;
	add.s32 	%r360, %r291, 4;
	setp.gt.s32 	%p246, %r360, %r310;
	@%p246 bra 	$L__BB8_55;
	and.b16  	%rs298, %rs391, 255;
	setp.eq.s16 	%p247, %rs298, 0;
	and.b16  	%rs299, %rs37, 255;
	setp.eq.s16 	%p248, %rs299, 0;
	or.pred  	%p249, %p247, %p248;
	@%p249 bra 	$L__BB8_54;
	min.s64 	%rd441, %rd48, %rd441;
	mov.b16 	%rs391, 1;
	bra.uni 	$L__BB8_55;
$L__BB8_54:
	setp.eq.s16 	%p250, %rs298, 0;
	selp.b16 	%rs391, %rs37, %rs391, %p250;
	selp.b64 	%rd441, %rd48, %rd441, %p250;
$L__BB8_55:
	cvt.u32.u16 	%r381, %rs391;
	and.b32  	%r362, %r381, 255;
	mov.b32 	%r378, 8;
	mov.b32 	%r380, -1;
	// begin inline asm
	shfl.sync.down.b32 %r361, %r362, %r378, %r310, %r380;
	// end inline asm
	// begin inline asm
	shfl.sync.down.b32 %r366, %r367, %r378, %r310, %r380;
	// end inline asm
	mov.b64 	{%r372, %r377}, %rd441;
	// begin inline asm
	shfl.sync.down.b32 %r371, %r372, %r378, %r310, %r380;
	// end inline asm
	// begin inline asm
	shfl.sync.down.b32 %r376, %r377, %r378, %r310, %r380;
	// end inline asm
	mov.b64 	%rd52, {%r371, %r376};
	cvt.u16.u32 	%rs40, %r361;
	add.s32 	%r382, %r291, 8;
	setp.gt.s32 	%p251, %r382, %r310;
	@%p251 bra 	$L__BB8_59;
	and.b16  	%rs302, %rs391, 255;
	setp.eq.s16 	%p252, %rs302, 0;
	and.b16  	%rs303, %rs40, 255;
	setp.eq.s16 	%p253, %rs303, 0;
	or.pred  	%p254, %p252, %p253;
	@%p254 bra 	$L__BB8_58;
	min.s64 	%rd441, %rd52, %rd441;
	mov.b16 	%rs391, 1;
	bra.uni 	$L__BB8_59;
$L__BB8_58:
	setp.eq.s16 	%p255, %rs302, 0;
	selp.b16 	%rs391, %rs40, %rs391, %p255;
	selp.b64 	%rd441, %rd52, %rd441, %p255;
$L__BB8_59:
	cvt.u32.u16 	%r403, %rs391;
	and.b32  	%r384, %r403, 255;
	mov.b32 	%r400, 16;
	mov.b32 	%r402, -1;
	// begin inline asm
	shfl.sync.down.b32 %r383, %r384, %r400, %r310, %r402;
	// end inline asm
	// begin inline asm
	shfl.sync.down.b32 %r388, %r389, %r400, %r310, %r402;
	// end inline asm
	mov.b64 	{%r394, %r399}, %rd441;
	// begin inline asm
	shfl.sync.down.b32 %r393, %r394, %r400, %r310, %r402;
	// end inline asm
	// begin inline asm
	shfl.sync.down.b32 %r398, %r399, %r400, %r310, %r402;
	// end inline asm
	mov.b64 	%rd56, {%r393, %r398};
	cvt.u16.u32 	%rs43, %r383;
	add.s32 	%r404, %r291, 16;
	setp.gt.s32 	%p256, %r404, %r310;
	@%p256 bra 	$L__BB8_63;
	and.b16  	%rs306, %rs391, 255;
	setp.eq.s16 	%p257, %rs306, 0;
	and.b16  	%rs307, %rs43, 255;
	setp.eq.s16 	%p258, %rs307, 0;
	or.pred  	%p259, %p257, %p258;
	@%p259 bra 	$L__BB8_62;
	min.s64 	%rd441, %rd56, %rd441;
	mov.b16 	%rs391, 1;
	bra.uni 	$L__BB8_63;
$L__BB8_62:
	setp.eq.s16 	%p260, %rs306, 0;
	selp.b16 	%rs391, %rs43, %rs391, %p260;
	selp.b64 	%rd441, %rd56, %rd441, %p260;
$L__BB8_63:
	setp.ne.s32 	%p261, %r291, 0;
	@%p261 bra 	$L__BB8_65;
	shr.u32 	%r405, %r1, 1;
	and.b32  	%r406, %r405, 496;
	mov.u32 	%r407, _ZZN3cub18CUB_300001_SM_10006detail6reduce28DeviceReduceSingleTileKernelINS2_10policy_hubIN4cuda3std3__45tupleIJblEEEjN6thrust24THRUST_300001_SM_1000_NS8cuda_cub9__find_if7functorIS9_EEE10Policy1000ENSB_12zip_iteratorINS8_IJNSD_26transform_input_iterator_tIbNSC_6detail35transform_pair_of_input_iterators_tIbNSB_6detail15normal_iteratorINSB_10device_ptrIiEEEESQ_NS7_8equal_toIiEEEENS7_10__not_fn_tINS7_10__identityEEEEENSB_17counting_iteratorIlNSB_11use_defaultESZ_SZ_EEEEEEEPS9_jSF_S9_S9_SV_EEvT0_T1_T2_T3_T4_T6_E12temp_storage;
	add.s32 	%r408, %r407, %r406;
	st.shared.u8 	[%r408+8], %rs391;
	st.shared.u64 	[%r408+16], %rd441;
$L__BB8_65:
	bar.sync 	0;
	setp.ne.s32 	%p262, %r1, 0;
	@%p262 bra 	$L__BB8_121;
	setp.lt.u32 	%p263, %r44, 33;
	@%p263 bra 	$L__BB8_68;
	ld.shared.u8 	%rs310, [_ZZN3cub18CUB_300001_SM_10006detail6reduce28DeviceReduceSingleTileKernelINS2_10policy_hubIN4cuda3std3__45tupleIJblEEEjN6thrust24THRUST_300001_SM_1000_NS8cuda_cub9__find_if7functorIS9_EEE10Policy1000ENSB_12zip_iteratorINS8_IJNSD_26transform_input_iterator_tIbNSC_6detail35transform_pair_of_input_iterators_tIbNSB_6detail15normal_iteratorINSB_10device_ptrIiEEEESQ_NS7_8equal_toIiEEEENS7_10__not_fn_tINS7_10__identityEEEEENSB_17counting_iteratorIlNSB_11use_defaultESZ_SZ_EEEEEEEPS9_jSF_S9_S9_SV_EEvT0_T1_T2_T3_T4_T6_E12temp_storage+24];
	ld.shared.u64 	%rd381, [_ZZN3cub18CUB_300001_SM_10006detail6reduce28DeviceReduceSingleTileKernelINS2_10policy_hubIN4cuda3std3__45tupleIJblEEEjN6thrust24THRUST_300001_SM_1000_NS8cuda_cub9__find_if7functorIS9_EEE10Policy1000ENSB_12zip_iteratorINS8_IJNSD_26transform_input_iterator_tIbNSC_6detail35transform_pair_of_input_iterators_tIbNSB_6detail15normal_iteratorINSB_10device_ptrIiEEEESQ_NS7_8equal_toIiEEEENS7_10__not_fn_tINS7_10__identityEEEEENSB_17counting_iteratorIlNSB_11use_defaultESZ_SZ_EEEEEEEPS9_jSF_S9_S9_SV_EEvT0_T1_T2_T3_T4_T6_E12temp_storage+32];
	and.b16  	%rs311, %rs391, 255;
	setp.eq.s16 	%p264, %rs311, 0;
	setp.eq.s16 	%p265, %rs310, 0;
	min.s64 	%rd382, %rd381, %rd441;
	selp.b16 	%rs312, %rs391, 1, %p265;
	selp.b16 	%rs391, %rs310, %rs312, %p264;
	selp.b64 	%rd383, %rd441, %rd382, %p265;
	selp.b64 	%rd441, %rd381, %rd383, %p264;
$L__BB8_68:
	setp.lt.u32 	%p266, %r44, 65;
	@%p266 bra 	$L__BB8_70;
	ld.shared.u8 	%rs313, [_ZZN3cub18CUB_300001_SM_10006detail6reduce28DeviceReduceSingleTileKernelINS2_10policy_hubIN4cuda3std3__45tupleIJblEEEjN6thrust24THRUST_300001_SM_1000_NS8cuda_cub9__find_if7functorIS9_EEE10Policy1000ENSB_12zip_iteratorINS8_IJNSD_26transform_input_iterator_tIbNSC_6detail35transform_pair_of_input_iterators_tIbNSB_6detail15normal_iteratorINSB_10device_ptrIiEEEESQ_NS7_8equal_toIiEEEENS7_10__not_fn_tINS7_10__identityEEEEENSB_17counting_iteratorIlNSB_11use_defaultESZ_SZ_EEEEEEEPS9_jSF_S9_S9_SV_EEvT0_T1_T2_T3_T4_T6_E12temp_storage+40];
	ld.shared.u64 	%rd384, [_ZZN3cub18CUB_300001_SM_10006detail6reduce28DeviceReduceSingleTileKernelINS2_10policy_hubIN4cuda3std3__45tupleIJblEEEjN6thrust24THRUST_300001_SM_1000_NS8cuda_cub9__find_if7functorIS9_EEE10Policy1000ENSB_12zip_iteratorINS8_IJNSD_26transform_input_iterator_tIbNSC_6detail35transform_pair_of_input_iterators_tIbNSB_6detail15normal_iteratorINSB_10device_ptrIiEEEESQ_NS7_8equal_toIiEEEENS7_10__not_fn_tINS7_10__identityEEEEENSB_17counting_iteratorIlNSB_11use_defaultESZ_SZ_EEEEEEEPS9_jSF_S9_S9_SV_EEvT0_T1_T2_T3_T4_T6_E12temp_storage+48];
	and.b16  	%rs314, %rs391, 255;
	setp.eq.s16 	%p267, %rs314, 0;
	setp.eq.s16 	%p268, %rs313, 0;
	min.s64 	%rd385, %rd384, %rd441;
	selp.b16 	%rs315, %rs391, 1, %p268;
	selp.b16 	%rs391, %rs313, %rs315, %p267;
	selp.b64 	%rd386, %rd441, %rd385, %p268;
	selp.b64 	%rd441, %rd384, %rd386, %p267;
$L__BB8_70:
	setp.lt.u32 	%p269, %r44, 97;
	@%p269 bra 	$L__BB8_72;
	ld.shared.u8 	%rs316, [_ZZN3cub18CUB_300001_SM_10006detail6reduce28DeviceReduceSingleTileKernelINS2_10policy_hubIN4cuda3std3__45tupleIJblEEEjN6thrust24THRUST_300001_SM_1000_NS8cuda_cub9__find_if7functorIS9_EEE10Policy1000ENSB_12zip_iteratorINS8_IJNSD_26transform_input_iterator_tIbNSC_6detail35transform_pair_of_input_iterators_tIbNSB_6detail15normal_iteratorINSB_10device_ptrIiEEEESQ_NS7_8equal_toIiEEEENS7_10__not_fn_tINS7_10__identityEEEEENSB_17counting_iteratorIlNSB_11use_defaultESZ_SZ_EEEEEEEPS9_jSF_S9_S9_SV_EEvT0_T1_T2_T3_T4_T6_E12temp_storage+56];
	ld.shared.u64 	%rd387, [_ZZN3cub18CUB_300001_SM_10006detail6reduce28DeviceReduceSingleTileKernelINS2_10policy_hubIN4cuda3std3__45tupleIJblEEEjN6thrust24THRUST_300001_SM_1000_NS8cuda_cub9__find_if7functorIS9_EEE10Policy1000ENSB_12zip_iteratorINS8_IJNSD_26transform_input_iterator_tIbNSC_6detail35transform_pair_of_input_iterators_tIbNSB_6detail15normal_iteratorINSB_10device_ptrIiEEEESQ_NS7_8equal_toIiEEEENS7_10__not_fn_tINS7_10__identityEEEEENSB_17counting_iteratorIlNSB_11use_defaultESZ_SZ_EEEEEEEPS9_jSF_S9_S9_SV_EEvT0_T1_T2_T3_T4_T6_E12temp_storage+64];
	and.b16  	%rs317, %rs391, 255;
	setp.eq.s16 	%p270, %rs317, 0;
	setp.eq.s16 	%p271, %rs316, 0;
	min.s64 	%rd388, %rd387, %rd441;
	selp.b16 	%rs318, %rs391, 1, %p271;
	selp.b16 	%rs391, %rs316, %rs318, %p270;
	selp.b64 	%rd389, %rd441, %rd388, %p271;
	selp.b64 	%rd441, %rd387, %rd389, %p270;
$L__BB8_72:
	setp.lt.u32 	%p272, %r44, 129;
	@%p272 bra 	$L__BB8_74;
	ld.shared.u8 	%rs319, [_ZZN3cub18CUB_300001_SM_10006detail6reduce28DeviceReduceSingleTileKernelINS2_10policy_hubIN4cuda3std3__45tupleIJblEEEjN6thrust24THRUST_300001_SM_1000_NS8cuda_cub9__find_if7functorIS9_EEE10Policy1000ENSB_12zip_iteratorINS8_IJNSD_26transform_input_iterator_tIbNSC_6detail35transform_pair_of_input_iterators_tIbNSB_6detail15normal_iteratorINSB_10device_ptrIiEEEESQ_NS7_8equal_toIiEEEENS7_10__not_fn_tINS7_10__identityEEEEENSB_17counting_iteratorIlNSB_11use_defaultESZ_SZ_EEEEEEEPS9_jSF_S9_S9_SV_EEvT0_T1_T2_T3_T4_T6_E12temp_storage+72];
	ld.shared.u64 	%rd390, [_ZZN3cub18CUB_300001_SM_10006detail6reduce28DeviceReduceSingleTileKernelINS2_10policy_hubIN4cuda3std3__45tupleIJblEEEjN6thrust24THRUST_300001_SM_1000_NS8cuda_cub9__find_if7functorIS9_EEE10Policy1000ENSB_12zip_iteratorINS8_IJNSD_26transform_input_iterator_tIbNSC_6detail35transform_pair_of_input_iterators_tIbNSB_6detail15normal_iteratorINSB_10device_ptrIiEEEESQ_NS7_8equal_toIiEEEENS7_10__not_fn_tINS7_10__identityEEEEENSB_17counting_iteratorIlNSB_11use_defaultESZ_SZ_EEEEEEEPS9_jSF_S9_S9_SV_EEvT0_T1_T2_T3_T4_T6_E12temp_storage+80];
	and.b16  	%rs320, %rs391, 255;
	setp.eq.s16 	%p273, %rs320, 0;
	setp.eq.s16 	%p274, %rs319, 0;
	min.s64 	%rd391, %rd390, %rd441;
	selp.b16 	%rs321, %rs391, 1, %p274;
	selp.b16 	%rs391, %rs319, %rs321, %p273;
	selp.b64 	%rd392, %rd441, %rd391, %p274;
	selp.b64 	%rd441, %rd390, %rd392, %p273;
$L__BB8_74:
	setp.lt.u32 	%p275, %r44, 161;
	@%p275 bra 	$L__BB8_76;
	ld.shared.u8 	%rs322, [_ZZN3cub18CUB_300001_SM_10006detail6reduce28DeviceReduceSingleTileKernelINS2_10policy_hubIN4cuda3std3__45tupleIJblEEEjN6thrust24THRUST_300001_SM_1000_NS8cuda_cub9__find_if7functorIS9_EEE10Policy1000ENSB_12zip_iteratorINS8_IJNSD_26transform_input_iterator_tIbNSC_6detail35transform_pair_of_input_iterators_tIbNSB_6detail15normal_iteratorINSB_10device_ptrIiEEEESQ_NS7_8equal_toIiEEEENS7_10__not_fn_tINS7_10__identityEEEEENSB_17counting_iteratorIlNSB_11use_defaultESZ_SZ_EEEEEEEPS9_jSF_S9_S9_SV_EEvT0_T1_T2_T3_T4_T6_E12temp_storage+88];
	ld.shared.u64 	%rd393, [_ZZN3cub18CUB_300001_SM_10006detail6reduce28DeviceReduceSingleTileKernelINS2_10policy_hubIN4cuda3std3__45tupleIJblEEEjN6thrust24THRUST_300001_SM_1000_NS8cuda_cub9__find_if7functorIS9_EEE10Policy1000ENSB_12zip_iteratorINS8_IJNSD_26transform_input_iterator_tIbNSC_6detail35transform_pair_of_input_iterators_tIbNSB_6detail15normal_iteratorINSB_10device_ptrIiEEEESQ_NS7_8equal_toIiEEEENS7_10__not_fn_tINS7_10__identityEEEEENSB_17counting_iteratorIlNSB_11use_defaultESZ_SZ_EEEEEEEPS9_jSF_S9_S9_SV_EEvT0_T1_T2_T3_T4_T6_E12temp_storage+96];
	and.b16  	%rs323, %rs391, 255;
	setp.eq.s16 	%p276, %rs323, 0;
	setp.eq.s16 	%p277, %rs322, 0;
	min.s64 	%rd394, %rd393, %rd441;
	selp.b16 	%rs324, %rs391, 1, %p277;
	selp.b16 	%rs391, %rs322, %rs324, %p276;
	selp.b64 	%rd395, %rd441, %rd394, %p277;
	selp.b64 	%rd441, %rd393, %rd395, %p276;
$L__BB8_76:
	setp.lt.u32 	%p278, %r44, 193;
	@%p278 bra 	$L__BB8_78;
	ld.shared.u8 	%rs325, [_ZZN3cub18CUB_300001_SM_10006detail6reduce28DeviceReduceSingleTileKernelINS2_10policy_hubIN4cuda3std3__45tupleIJblEEEjN6thrust24THRUST_300001_SM_1000_NS8cuda_cub9__find_if7functorIS9_EEE10Policy1000ENSB_12zip_iteratorINS8_IJNSD_26transform_input_iterator_tIbNSC_6detail35transform_pair_of_input_iterators_tIbNSB_6detail15normal_iteratorINSB_10device_ptrIiEEEESQ_NS7_8equal_toIiEEEENS7_10__not_fn_tINS7_10__identityEEEEENSB_17counting_iteratorIlNSB_11use_defaultESZ_SZ_EEEEEEEPS9_jSF_S9_S9_SV_EEvT0_T1_T2_T3_T4_T6_E12temp_storage+104];
	ld.shared.u64 	%rd396, [_ZZN3cub18CUB_300001_SM_10006detail6reduce28DeviceReduceSingleTileKernelINS2_10policy_hubIN4cuda3std3__45tupleIJblEEEjN6thrust24THRUST_300001_SM_1000_NS8cuda_cub9__find_if7functorIS9_EEE10Policy1000ENSB_12zip_iteratorINS8_IJNSD_26transform_input_iterator_tIbNSC_6detail35transform_pair_of_input_iterators_tIbNSB_6detail15normal_iteratorINSB_10device_ptrIiEEEESQ_NS7_8equal_toIiEEEENS7_10__not_fn_tINS7_10__identityEEEEENSB_17counting_iteratorIlNSB_11use_defaultESZ_SZ_EEEEEEEPS9_jSF_S9_S9_SV_EEvT0_T1_T2_T3_T4_T6_E12temp_storage+112];
	and.b16  	%rs326, %rs391, 255;
	setp.eq.s16 	%p279, %rs326, 0;
	setp.eq.s16 	%p280, %rs325, 0;
	min.s64 	%rd397, %rd396, %rd441;
	selp.b16 	%rs327, %rs391, 1, %p280;
	selp.b16 	%rs391, %rs325, %rs327, %p279;
	selp.b64 	%rd398, %rd441, %rd397, %p280;
	selp.b64 	%rd441, %rd396, %rd398, %p279;
$L__BB8_78:
	setp.lt.u32 	%p281, %r44, 225;
	@%p281 bra 	$L__BB8_121;
	ld.shared.u8 	%rs328, [_ZZN3cub18CUB_300001_SM_10006detail6reduce28DeviceReduceSingleTileKernelINS2_10policy_hubIN4cuda3std3__45tupleIJblEEEjN6thrust24THRUST_300001_SM_1000_NS8cuda_cub9__find_if7functorIS9_EEE10Policy1000ENSB_12zip_iteratorINS8_IJNSD_26transform_input_iterator_tIbNSC_6detail35transform_pair_of_input_iterators_tIbNSB_6detail15normal_iteratorINSB_10device_ptrIiEEEESQ_NS7_8equal_toIiEEEENS7_10__not_fn_tINS7_10__identityEEEEENSB_17counting_iteratorIlNSB_11use_defaultESZ_SZ_EEEEEEEPS9_jSF_S9_S9_SV_EEvT0_T1_T2_T3_T4_T6_E12temp_storage+120];
	ld.shared.u64 	%rd399, [_ZZN3cub18CUB_300001_SM_10006detail6reduce28DeviceReduceSingleTileKernelINS2_10policy_hubIN4cuda3std3__45tupleIJblEEEjN6thrust24THRUST_300001_SM_1000_NS8cuda_cub9__find_if7functorIS9_EEE10Policy1000ENSB_12zip_iteratorINS8_IJNSD_26transform_input_iterator_tIbNSC_6detail35transform_pair_of_input_iterators_tIbNSB_6detail15normal_iteratorINSB_10device_ptrIiEEEESQ_NS7_8equal_toIiEEEENS7_10__not_fn_tINS7_10__identityEEEEENSB_17counting_iteratorIlNSB_11use_defaultESZ_SZ_EEEEEEEPS9_jSF_S9_S9_SV_EEvT0_T1_T2_T3_T4_T6_E12temp_storage+128];
	and.b16  	%rs329, %rs391, 255;
	setp.eq.s16 	%p282, %rs329, 0;
	setp.eq.s16 	%p283, %rs328, 0;
	min.s64 	%rd400, %rd399, %rd441;
	selp.b16 	%rs330, %rs391, 1, %p283;
	selp.b16 	%rs391, %rs328, %rs330, %p282;
	selp.b64 	%rd401, %rd441, %rd400, %p283;
	selp.b64 	%rd441, %rd399, %rd401, %p282;
	bra.uni 	$L__BB8_121;
$L__BB8_80:
	mov.u32 	%r20, %tid.x;
	cvt.u64.u32 	%rd73, %r20;
	mul.wide.u32 	%rd119, %r20, 4;
	add.s64 	%rd74, %rd2, %rd119;
	add.s64 	%rd75, %rd3, %rd119;
	ld.global.u32 	%r66, [%rd74];
	ld.global.u32 	%r67, [%rd75];
	setp.ne.s32 	%p3, %r66, %r67;
	add.s32 	%r68, %r20, 256;
	cvt.u64.u32 	%rd120, %r68;
	ld.global.u32 	%r69, [%rd74+1024];
	ld.global.u32 	%r71, [%rd75+1024];
	setp.ne.s32 	%p4, %r69, %r71;
	add.s32 	%r73, %r20, 512;
	cvt.u64.u32 	%rd121, %r73;
	add.s64 	%rd122, %rd116, %rd121;
	ld.global.u32 	%r74, [%rd74+2048];
	ld.global.u32 	%r75, [%rd75+2048];
	setp.ne.s32 	%p5, %r74, %r75;
	add.s64 	%rd123, %rd122, 256;
	ld.global.u32 	%r76, [%rd74+3072];
	ld.global.u32 	%r77, [%rd75+3072];
	setp.ne.s32 	%p7, %r76, %r77;
	or.pred  	%p9, %p3, %p4;
	selp.b64 	%rd124, %rd73, %rd120, %p3;
	add.s64 	%rd125, %rd116, %rd124;
	min.s64 	%rd126, %rd122, %rd125;
	selp.b64 	%rd127, %rd126, %rd125, %p5;
	or.pred  	%p10, %p9, %p5;
	selp.b64 	%rd128, %rd127, %rd122, %p9;
	min.s64 	%rd129, %rd123, %rd128;
	selp.b64 	%rd130, %rd129, %rd128, %p7;
	or.pred  	%p11, %p10, %p7;
	selp.u16 	%rs391, 1, 0, %p11;
	selp.b64 	%rd441, %rd130, %rd123, %p10;
	add.s32 	%r21, %r44, -1024;
	setp.lt.u32 	%p12, %r21, 1024;
	mov.b32 	%r528, 1024;
	@%p12 bra 	$L__BB8_84;
	mov.b32 	%r528, 1024;
$L__BB8_82:
	cvt.u64.u32 	%rd131, %r528;
	add.s64 	%rd132, %rd73, %rd131;
	mul.wide.u32 	%rd133, %r528, 4;
	add.s64 	%rd134, %rd74, %rd133;
	add.s64 	%rd135, %rd75, %rd133;
	add.s64 	%rd136, %rd132, %rd116;
	ld.global.u32 	%r79, [%rd134];
	ld.global.u32 	%r80, [%rd135];
	setp.ne.s32 	%p13, %r79, %r80;
	add.s64 	%rd137, %rd136, 256;
	ld.global.u32 	%r81, [%rd134+1024];
	ld.global.u32 	%r82, [%rd135+1024];
	setp.ne.s32 	%p14, %r81, %r82;
	selp.u16 	%rs109, 1, 0, %p14;
	add.s64 	%rd138, %rd136, 512;
	ld.global.u32 	%r83, [%rd134+2048];
	ld.global.u32 	%r84, [%rd135+2048];
	setp.ne.s32 	%p15, %r83, %r84;
	selp.u16 	%rs110, 1, 0, %p15;
	add.s64 	%rd139, %rd136, 768;
	ld.global.u32 	%r85, [%rd134+3072];
	ld.global.u32 	%r86, [%rd135+3072];
	setp.ne.s32 	%p16, %r85, %r86;
	selp.u16 	%rs111, 1, 0, %p16;
	and.b16  	%rs112, %rs391, 255;
	setp.eq.s16 	%p17, %rs112, 0;
	selp.u16 	%rs113, 1, 0, %p13;
	min.s64 	%rd140, %rd136, %rd441;
	selp.b16 	%rs114, 1, %rs391, %p13;
	selp.b64 	%rd141, %rd140, %rd441, %p13;
	selp.b16 	%rs115, %rs113, %rs114, %p17;
	and.b16  	%rs116, %rs115, 255;
	selp.b64 	%rd142, %rd136, %rd141, %p17;
	setp.eq.s16 	%p18, %rs116, 0;
	min.s64 	%rd143, %rd137, %rd142;
	selp.b16 	%rs117, 1, %rs115, %p14;
	selp.b64 	%rd144, %rd143, %rd142, %p14;
	selp.b16 	%rs118, %rs109, %rs117, %p18;
	and.b16  	%rs119, %rs118, 255;
	selp.b64 	%rd145, %rd137, %rd144, %p18;
	setp.eq.s16 	%p19, %rs119, 0;
	min.s64 	%rd146, %rd138, %rd145;
	selp.b16 	%rs120, 1, %rs118, %p15;
	selp.b64 	%rd147, %rd146, %rd145, %p15;
	selp.b16 	%rs121, %rs110, %rs120, %p19;
	and.b16  	%rs122, %rs121, 255;
	selp.b64 	%rd148, %rd138, %rd147, %p19;
	setp.eq.s16 	%p20, %rs122, 0;
	min.s64 	%rd149, %rd139, %rd148;
	selp.b16 	%rs123, 1, %rs121, %p16;
	selp.b64 	%rd150, %rd149, %rd148, %p16;
	selp.b16 	%rs391, %rs111, %rs123, %p20;
	selp.b64 	%rd441, %rd139, %rd150, %p20;
	sub.s32 	%r87, %r44, %r528;
	setp.lt.u32 	%p21, %r87, 1024;
	@%p21 bra 	$L__BB8_97;
	add.s32 	%r528, %r528, 1024;
	setp.le.u32 	%p22, %r528, %r21;
	@%p22 bra 	$L__BB8_82;
$L__BB8_84:
	setp.le.u32 	%p23, %r44, %r528;
	sub.s32 	%r88, %r44, %r528;
	setp.ge.s32 	%p24, %r20, %r88;
	or.pred  	%p25, %p23, %p24;
	@%p25 bra 	$L__BB8_97;
	not.b32 	%r90, %r20;
	add.s32 	%r91, %r44, %r90;
	sub.s32 	%r25, %r91, %r528;
	shr.u32 	%r92, %r25, 8;
	add.s32 	%r26, %r92, 1;
	and.b32  	%r27, %r26, 7;
	setp.lt.u32 	%p26, %r25, 1792;
	mov.u32 	%r533, %r20;
	@%p26 bra 	$L__BB8_89;
	or.b32  	%r531, %r20, 1024;
	add.s32 	%r530, %r20, %r528;
	and.b32  	%r93, %r26, 33554424;
	neg.s32 	%r529, %r93;
$L__BB8_87:
	.pragma "nounroll";
	cvt.u64.u32 	%rd152, %r530;
	mul.wide.u32 	%rd153, %r530, 4;
	add.s64 	%rd154, %rd2, %rd153;
	add.s64 	%rd155, %rd3, %rd153;
	add.s64 	%rd156, %rd116, %rd152;
	ld.global.u32 	%r94, [%rd154];
	ld.global.u32 	%r95, [%rd155];
	setp.ne.s32 	%p27, %r94, %r95;
	selp.u16 	%rs125, 1, 0, %p27;
	and.b16  	%rs126, %rs391, 255;
	setp.ne.s16 	%p29, %rs126, 0;
	and.pred  	%p30, %p29, %p27;
	min.s64 	%rd157, %rd156, %rd441;
	setp.eq.s16 	%p31, %rs126, 0;
	selp.b16 	%rs127, %rs125, %rs391, %p31;
	selp.b64 	%rd158, %rd156, %rd441, %p31;
	selp.b16 	%rs128, 1, %rs127, %p30;
	and.b16  	%rs129, %rs128, 255;
	selp.b64 	%rd159, %rd157, %rd158, %p30;
	add.s32 	%r96, %r530, 256;
	cvt.u64.u32 	%rd160, %r96;
	mul.wide.u32 	%rd161, %r96, 4;
	add.s64 	%rd162, %rd2, %rd161;
	add.s64 	%rd163, %rd3, %rd161;
	add.s64 	%rd164, %rd116, %rd160;
	ld.global.u32 	%r97, [%rd162];
	ld.global.u32 	%r98, [%rd163];
	setp.ne.s32 	%p32, %r97, %r98;
	selp.u16 	%rs130, 1, 0, %p32;
	setp.ne.s16 	%p34, %rs129, 0;
	and.pred  	%p35, %p34, %p32;
	min.s64 	%rd165, %rd164, %rd159;
	setp.eq.s16 	%p36, %rs129, 0;
	selp.b16 	%rs131, %rs130, %rs128, %p36;
	selp.b64 	%rd166, %rd164, %rd159, %p36;
	selp.b16 	%rs132, 1, %rs131, %p35;
	and.b16  	%rs133, %rs132, 255;
	selp.b64 	%rd167, %rd165, %rd166, %p35;
	add.s32 	%r99, %r530, 512;
	cvt.u64.u32 	%rd168, %r99;
	mul.wide.u32 	%rd169, %r99, 4;
	add.s64 	%rd170, %rd2, %rd169;
	add.s64 	%rd171, %rd3, %rd169;
	add.s64 	%rd172, %rd116, %rd168;
	ld.global.u32 	%r100, [%rd170];
	ld.global.u32 	%r101, [%rd171];
	setp.ne.s32 	%p37, %r100, %r101;
	selp.u16 	%rs134, 1, 0, %p37;
	setp.ne.s16 	%p39, %rs133, 0;
	and.pred  	%p40, %p39, %p37;
	min.s64 	%rd173, %rd172, %rd167;
	setp.eq.s16 	%p41, %rs133, 0;
	selp.b16 	%rs135, %rs134, %rs132, %p41;
	selp.b64 	%rd174, %rd172, %rd167, %p41;
	selp.b16 	%rs136, 1, %rs135, %p40;
	and.b16  	%rs137, %rs136, 255;
	selp.b64 	%rd175, %rd173, %rd174, %p40;
	add.s32 	%r102, %r530, 768;
	cvt.u64.u32 	%rd176, %r102;
	mul.wide.u32 	%rd177, %r102, 4;
	add.s64 	%rd178, %rd2, %rd177;
	add.s64 	%rd179, %rd3, %rd177;
	add.s64 	%rd180, %rd116, %rd176;
	ld.global.u32 	%r103, [%rd178];
	ld.global.u32 	%r104, [%rd179];
	setp.ne.s32 	%p42, %r103, %r104;
	selp.u16 	%rs138, 1, 0, %p42;
	setp.ne.s16 	%p44, %rs137, 0;
	and.pred  	%p45, %p44, %p42;
	min.s64 	%rd181, %rd180, %rd175;
	setp.eq.s16 	%p46, %rs137, 0;
	selp.b16 	%rs139, %rs138, %rs136, %p46;
	selp.b64 	%rd182, %rd180, %rd175, %p46;
	selp.b16 	%rs140, 1, %rs139, %p45;
	and.b16  	%rs141, %rs140, 255;
	selp.b64 	%rd183, %rd181, %rd182, %p45;
	add.s32 	%r105, %r530, 1024;
	cvt.u64.u32 	%rd184, %r105;
	mul.wide.u32 	%rd185, %r105, 4;
	add.s64 	%rd186, %rd2, %rd185;
	add.s64 	%rd187, %rd3, %rd185;
	add.s64 	%rd188, %rd116, %rd184;
	ld.global.u32 	%r106, [%rd186];
	ld.global.u32 	%r107, [%rd187];
	setp.ne.s32 	%p47, %r106, %r107;
	selp.u16 	%rs142, 1, 0, %p47;
	setp.ne.s16 	%p49, %rs141, 0;
	and.pred  	%p50, %p49, %p47;
	min.s64 	%rd189, %rd188, %rd183;
	setp.eq.s16 	%p51, %rs141, 0;
	selp.b16 	%rs143, %rs142, %rs140, %p51;
	selp.b64 	%rd190, %rd188, %rd183, %p51;
	selp.b16 	%rs144, 1, %rs143, %p50;
	and.b16  	%rs145, %rs144, 255;
	selp.b64 	%rd191, %rd189, %rd190, %p50;
	add.s32 	%r108, %r530, 1280;
	cvt.u64.u32 	%rd192, %r108;
	mul.wide.u32 	%rd193, %r108, 4;
	add.s64 	%rd194, %rd2, %rd193;
	add.s64 	%rd195, %rd3, %rd193;
	add.s64 	%rd196, %rd116, %rd192;
	ld.global.u32 	%r109, [%rd194];
	ld.global.u32 	%r110, [%rd195];
	setp.ne.s32 	%p52, %r109, %r110;
	selp.u16 	%rs146, 1, 0, %p52;
	setp.ne.s16 	%p54, %rs145, 0;
	and.pred  	%p55, %p54, %p52;
	min.s64 	%rd197, %rd196, %rd191;
	setp.eq.s16 	%p56, %rs145, 0;
	selp.b16 	%rs147, %rs146, %rs144, %p56;
	selp.b64 	%rd198, %rd196, %rd191, %p56;
	selp.b16 	%rs148, 1, %rs147, %p55;
	and.b16  	%rs149, %rs148, 255;
	selp.b64 	%rd199, %rd197, %rd198, %p55;
	add.s32 	%r111, %r530, 1536;
	cvt.u64.u32 	%rd200, %r111;
	mul.wide.u32 	%rd201, %r111, 4;
	add.s64 	%rd202, %rd2, %rd201;
	add.s64 	%rd203, %rd3, %rd201;
	add.s64 	%rd204, %rd116, %rd200;
	ld.global.u32 	%r112, [%rd202];
	ld.global.u32 	%r113, [%rd203];
	setp.ne.s32 	%p57, %r112, %r113;
	selp.u16 	%rs150, 1, 0, %p57;
	setp.ne.s16 	%p59, %rs149, 0;
	and.pred  	%p60, %p59, %p57;
	min.s64 	%rd205, %rd204, %rd199;
	setp.eq.s16 	%p61, %rs149, 0;
	selp.b16 	%rs151, %rs150, %rs148, %p61;
	selp.b64 	%rd206, %rd204, %rd199, %p61;
	selp.b16 	%rs152, 1, %rs151, %p60;
	and.b16  	%rs153, %rs152, 255;
	selp.b64 	%rd207, %rd205, %rd206, %p60;
	add.s32 	%r114, %r530, 1792;
	cvt.u64.u32 	%rd208, %r114;
	mul.wide.u32 	%rd209, %r114, 4;
	add.s64 	%rd210, %rd2, %rd209;
	add.s64 	%rd211, %rd3, %rd209;
	add.s64 	%rd212, %rd116, %rd208;
	ld.global.u32 	%r115, [%rd210];
	ld.global.u32 	%r116, [%rd211];
	setp.ne.s32 	%p62, %r115, %r116;
	selp.u16 	%rs154, 1, 0, %p62;
	setp.ne.s16 	%p64, %rs153, 0;
	and.pred  	%p65, %p64, %p62;
	min.s64 	%rd213, %rd212, %rd207;
	setp.eq.s16 	%p66, %rs153, 0;
	selp.b16 	%rs155, %rs154, %rs152, %p66;
	selp.b64 	%rd214, %rd212, %rd207, %p66;
	selp.b16 	%rs391, 1, %rs155, %p65;
	selp.b64 	%rd441, %rd213, %rd214, %p65;
	add.s32 	%r531, %r531, 2048;
	add.s32 	%r530, %r530, 2048;
	add.s32 	%r529, %r529, 8;
	setp.ne.s32 	%p67, %r529, 0;
	@%p67 bra 	$L__BB8_87;
	add.s32 	%r533, %r531, -1024;
$L__BB8_89:
	setp.eq.s32 	%p68, %r27, 0;
	@%p68 bra 	$L__BB8_97;
	setp.lt.u32 	%p69, %r27, 4;
	@%p69 bra 	$L__BB8_92;
	add.s32 	%r117, %r533, %r528;
	cvt.u64.u32 	%rd216, %r117;
	mul.wide.u32 	%rd217, %r117, 4;
	add.s64 	%rd218, %rd2, %rd217;
	add.s64 	%rd219, %rd3, %rd217;
	add.s64 	%rd220, %rd116, %rd216;
	ld.global.u32 	%r118, [%rd218];
	ld.global.u32 	%r119, [%rd219];
	setp.ne.s32 	%p70, %r118, %r119;
	selp.u16 	%rs157, 1, 0, %p70;
	and.b16  	%rs158, %rs391, 255;
	setp.ne.s16 	%p72, %rs158, 0;
	and.pred  	%p73, %p72, %p70;
	min.s64 	%rd221, %rd220, %rd441;
	setp.eq.s16 	%p74, %rs158, 0;
	selp.b16 	%rs159, %rs157, %rs391, %p74;
	selp.b64 	%rd222, %rd220, %rd441, %p74;
	selp.b16 	%rs160, 1, %rs159, %p73;
	and.b16  	%rs161, %rs160, 255;
	selp.b64 	%rd223, %rd221, %rd222, %p73;
	add.s32 	%r120, %r117, 256;
	cvt.u64.u32 	%rd224, %r120;
	mul.wide.u32 	%rd225, %r120, 4;
	add.s64 	%rd226, %rd2, %rd225;
	add.s64 	%rd227, %rd3, %rd225;
	add.s64 	%rd228, %rd116, %rd224;
	ld.global.u32 	%r121, [%rd226];
	ld.global.u32 	%r122, [%rd227];
	setp.ne.s32 	%p75, %r121, %r122;
	selp.u16 	%rs162, 1, 0, %p75;
	setp.ne.s16 	%p77, %rs161, 0;
	and.pred  	%p78, %p77, %p75;
	min.s64 	%rd229, %rd228, %rd223;
	setp.eq.s16 	%p79, %rs161, 0;
	selp.b16 	%rs163, %rs162, %rs160, %p79;
	selp.b64 	%rd230, %rd228, %rd223, %p79;
	selp.b16 	%rs164, 1, %rs163, %p78;
	and.b16  	%rs165, %rs164, 255;
	selp.b64 	%rd231, %rd229, %rd230, %p78;
	add.s32 	%r123, %r117, 512;
	cvt.u64.u32 	%rd232, %r123;
	mul.wide.u32 	%rd233, %r123, 4;
	add.s64 	%rd234, %rd2, %rd233;
	add.s64 	%rd235, %rd3, %rd233;
	add.s64 	%rd236, %rd116, %rd232;
	ld.global.u32 	%r124, [%rd234];
	ld.global.u32 	%r125, [%rd235];
	setp.ne.s32 	%p80, %r124, %r125;
	selp.u16 	%rs166, 1, 0, %p80;
	setp.ne.s16 	%p82, %rs165, 0;
	and.pred  	%p83, %p82, %p80;
	min.s64 	%rd237, %rd236, %rd231;
	setp.eq.s16 	%p84, %rs165, 0;
	selp.b16 	%rs167, %rs166, %rs164, %p84;
	selp.b64 	%rd238, %rd236, %rd231, %p84;
	selp.b16 	%rs168, 1, %rs167, %p83;
	and.b16  	%rs169, %rs168, 255;
	selp.b64 	%rd239, %rd237, %rd238, %p83;
	add.s32 	%r126, %r117, 768;
	cvt.u64.u32 	%rd240, %r126;
	mul.wide.u32 	%rd241, %r126, 4;
	add.s64 	%rd242, %rd2, %rd241;
	add.s64 	%rd243, %rd3, %rd241;
	add.s64 	%rd244, %rd116, %rd240;
	ld.global.u32 	%r127, [%rd242];
	ld.global.u32 	%r128, [%rd243];
	setp.ne.s32 	%p85, %r127, %r128;
	selp.u16 	%rs170, 1, 0, %p85;
	setp.ne.s16 	%p87, %rs169, 0;
	and.pred  	%p88, %p87, %p85;
	min.s64 	%rd245, %rd244, %rd239;
	setp.eq.s16 	%p89, %rs169, 0;
	selp.b16 	%rs171, %rs170, %rs168, %p89;
	selp.b64 	%rd246, %rd244, %rd239, %p89;
	selp.b16 	%rs391, 1, %rs171, %p88;
	selp.b64 	%rd441, %rd245, %rd246, %p88;
	add.s32 	%r533, %r533, 1024;
$L__BB8_92:
	and.b32  	%r129, %r26, 3;
	setp.eq.s32 	%p90, %r129, 0;
	@%p90 bra 	$L__BB8_97;
	setp.eq.s32 	%p91, %r129, 1;
	@%p91 bra 	$L__BB8_95;
	add.s32 	%r130, %r533, %r528;
	cvt.u64.u32 	%rd248, %r130;
	mul.wide.u32 	%rd249, %r130, 4;
	add.s64 	%rd250, %rd2, %rd249;
	add.s64 	%rd251, %rd3, %rd249;
	add.s64 	%rd252, %rd116, %rd248;
	ld.global.u32 	%r131, [%rd250];
	ld.global.u32 	%r132, [%rd251];
	setp.ne.s32 	%p92, %r131, %r132;
	selp.u16 	%rs173, 1, 0, %p92;
	and.b16  	%rs174, %rs391, 255;
	setp.ne.s16 	%p94, %rs174, 0;
	and.pred  	%p95, %p94, %p92;
	min.s64 	%rd253, %rd252, %rd441;
	setp.eq.s16 	%p96, %rs174, 0;
	selp.b16 	%rs175, %rs173, %rs391, %p96;
	selp.b64 	%rd254, %rd252, %rd441, %p96;
	selp.b16 	%rs176, 1, %rs175, %p95;
	and.b16  	%rs177, %rs176, 255;
	selp.b64 	%rd255, %rd253, %rd254, %p95;
	add.s32 	%r133, %r130, 256;
	cvt.u64.u32 	%rd256, %r133;
	mul.wide.u32 	%rd257, %r133, 4;
	add.s64 	%rd258, %rd2, %rd257;
	add.s64 	%rd259, %rd3, %rd257;
	add.s64 	%rd260, %rd116, %rd256;
	ld.global.u32 	%r134, [%rd258];
	ld.global.u32 	%r135, [%rd259];
	setp.ne.s32 	%p97, %r134, %r135;
	selp.u16 	%rs178, 1, 0, %p97;
	setp.ne.s16 	%p99, %rs177, 0;
	and.pred  	%p100, %p99, %p97;
	min.s64 	%rd261, %rd260, %rd255;
	setp.eq.s16 	%p101, %rs177, 0;
	selp.b16 	%rs179, %rs178, %rs176, %p101;
	selp.b64 	%rd262, %rd260, %rd255, %p101;
	selp.b16 	%rs391, 1, %rs179, %p100;
	selp.b64 	%rd441, %rd261, %rd262, %p100;
	add.s32 	%r533, %r533, 512;
$L__BB8_95:
	and.b32  	%r136, %r25, 256;
	setp.ne.s32 	%p102, %r136, 0;
	@%p102 bra 	$L__BB8_97;
	add.s32 	%r137, %r533, %r528;
	cvt.u64.u32 	%rd263, %r137;
	mul.wide.u32 	%rd264, %r137, 4;
	add.s64 	%rd265, %rd2, %rd264;
	add.s64 	%rd266, %rd3, %rd264;
	add.s64 	%rd267, %rd116, %rd263;
	ld.global.u32 	%r138, [%rd265];
	ld.global.u32 	%r139, [%rd266];
	setp.ne.s32 	%p103, %r138, %r139;
	selp.u16 	%rs180, 1, 0, %p103;
	and.b16  	%rs181, %rs391, 255;
	setp.ne.s16 	%p105, %rs181, 0;
	and.pred  	%p106, %p105, %p103;
	min.s64 	%rd268, %rd267, %rd441;
	setp.eq.s16 	%p107, %rs181, 0;
	selp.b16 	%rs182, %rs180, %rs391, %p107;
	selp.b64 	%rd269, %rd267, %rd441, %p107;
	selp.b16 	%rs391, 1, %rs182, %p106;
	selp.b64 	%rd441, %rd268, %rd269, %p106;
$L__BB8_97:
	// begin inline asm
	mov.u32 %r140, %laneid;
	// end inline asm
	cvt.u32.u16 	%r161, %rs391;
	and.b32  	%r142, %r161, 255;
	mov.b32 	%r158, 1;
	mov.b32 	%r159, 31;
	mov.b32 	%r160, -1;
	// begin inline asm
	shfl.sync.down.b32 %r141, %r142, %r158, %r159, %r160;
	// end inline asm
	// begin inline asm
	shfl.sync.down.b32 %r146, %r147, %r158, %r159, %r160;
	// end inline asm
	mov.b64 	{%r152, %r157}, %rd441;
	// begin inline asm
	shfl.sync.down.b32 %r151, %r152, %r158, %r159, %r160;
	// end inline asm
	// begin inline asm
	shfl.sync.down.b32 %r156, %r157, %r158, %r159, %r160;
	// end inline asm
	mov.b64 	%rd92, {%r151, %r156};
	cvt.u16.u32 	%rs75, %r141;
	setp.gt.s32 	%p108, %r140, 30;
	@%p108 bra 	$L__BB8_101;
	and.b16  	%rs183, %rs391, 255;
	setp.eq.s16 	%p109, %rs183, 0;
	and.b16  	%rs184, %rs75, 255;
	setp.eq.s16 	%p110, %rs184, 0;
	or.pred  	%p111, %p109, %p110;
	@%p111 bra 	$L__BB8_100;
	min.s64 	%rd441, %rd92, %rd441;
	mov.b16 	%rs391, 1;
	bra.uni 	$L__BB8_101;
$L__BB8_100:
	setp.eq.s16 	%p112, %rs183, 0;
	selp.b16 	%rs391, %rs75, %rs391, %p112;
	selp.b64 	%rd441, %rd92, %rd441, %p112;
$L__BB8_101:
	cvt.u32.u16 	%r182, %rs391;
	and.b32  	%r163, %r182, 255;
	mov.b32 	%r179, 2;
	mov.b32 	%r180, 31;
	mov.b32 	%r181, -1;
	// begin inline asm
	shfl.sync.down.b32 %r162, %r163, %r179, %r180, %r181;
	// end inline asm
	// begin inline asm
	shfl.sync.down.b32 %r167, %r168, %r179, %r180, %r181;
	// end inline asm
	mov.b64 	{%r173, %r178}, %rd441;
	// begin inline asm
	shfl.sync.down.b32 %r172, %r173, %r179, %r180, %r181;
	// end inline asm
	// begin inline asm
	shfl.sync.down.b32 %r177, %r178, %r179, %r180, %r181;
	// end inline asm
	mov.b64 	%rd96, {%r172, %r177};
	cvt.u16.u32 	%rs78, %r162;
	setp.gt.s32 	%p113, %r140, 29;
	@%p113 bra 	$L__BB8_105;
	and.b16  	%rs187, %rs391, 255;
	setp.eq.s16 	%p114, %rs187, 0;
	and.b16  	%rs188, %rs78, 255;
	setp.eq.s16 	%p115, %rs188, 0;
	or.pred  	%p116, %p114, %p115;
	@%p116 bra 	$L__BB8_104;
	min.s64 	%rd441, %rd96, %rd441;
	mov.b16 	%rs391, 1;
	bra.uni 	$L__BB8_105;
$L__BB8_104:
	setp.eq.s16 	%p117, %rs187, 0;
	selp.b16 	%rs391, %rs78, %rs391, %p117;
	selp.b64 	%rd441, %rd96, %rd441, %p117;
$L__BB8_105:
	cvt.u32.u16 	%r203, %rs391;
	and.b32  	%r184, %r203, 255;
	mov.b32 	%r200, 4;
	mov.b32 	%r201, 31;
	mov.b32 	%r202, -1;
	// begin inline asm
	shfl.sync.down.b32 %r183, %r184, %r200, %r201, %r202;
	// end inline asm
	// begin inline asm
	shfl.sync.down.b32 %r188, %r189, %r200, %r201, %r202;
	// end inline asm
	mov.b64 	{%r194, %r199}, %rd441;
	// begin inline asm
	shfl.sync.down.b32 %r193, %r194, %r200, %r201, %r202;
	// end inline asm
	// begin inline asm
	shfl.sync.down.b32 %r198, %r199, %r200, %r201, %r202;
	// end inline asm
	mov.b64 	%rd100, {%r193, %r198};
	cvt.u16.u32 	%rs81, %r183;
	setp.gt.s32 	%p118, %r140, 27;
	@%p118 bra 	$L__BB8_109;
	and.b16  	%rs191, %rs391, 255;
	setp.eq.s16 	%p119, %rs191, 0;
	and.b16  	%rs192, %rs81, 255;
	setp.eq.s16 	%p120, %rs192, 0;
	or.pred  	%p121, %p119, %p120;
	@%p121 bra 	$L__BB8_108;
	min.s64 	%rd441, %rd100, %rd441;
	mov.b16 	%rs391, 1;
	bra.uni 	$L__BB8_109;
$L__BB8_108:
	setp.eq.s16 	%p122, %rs191, 0;
	selp.b16 	%rs391, %rs81, %rs391, %p122;
	selp.b64 	%rd441, %rd100, %rd441, %p122;
$L__BB8_109:
	cvt.u32.u16 	%r224, %rs391;
	and.b32  	%r205, %r224, 255;
	mov.b32 	%r221, 8;
	mov.b32 	%r222, 31;
	mov.b32 	%r223, -1;
	// begin inline asm
	shfl.sync.down.b32 %r204, %r205, %r221, %r222, %r223;
	// end inline asm
	// begin inline asm
	shfl.sync.down.b32 %r209, %r210, %r221, %r222, %r223;
	// end inline asm
	mov.b64 	{%r215, %r220}, %rd441;
	// begin inline asm
	shfl.sync.down.b32 %r214, %r215, %r221, %r222, %r223;
	// end inline asm
	// begin inline asm
	shfl.sync.down.b32 %r219, %r220, %r221, %r222, %r223;
	// end inline asm
	mov.b64 	%rd104, {%r214, %r219};
	cvt.u16.u32 	%rs84, %r204;
	setp.gt.s32 	%p123, %r140, 23;
	@%p123 bra 	$L__BB8_113;
	and.b16  	%rs195, %rs391, 255;
	setp.eq.s16 	%p124, %rs195, 0;
	and.b16  	%rs196, %rs84, 255;
	setp.eq.s16 	%p125, %rs196, 0;
	or.pred  	%p126, %p124, %p125;
	@%p126 bra 	$L__BB8_112;
	min.s64 	%rd441, %rd104, %rd441;
	mov.b16 	%rs391, 1;
	bra.uni 	$L__BB8_113;
$L__BB8_112:
	setp.eq.s16 	%p127, %rs195, 0;
	selp.b16 	%rs391, %rs84, %rs391, %p127;
	selp.b64 	%rd441, %rd104, %rd441, %p127;
$L__BB8_113:
	cvt.u32.u16 	%r245, %rs391;
	and.b32  	%r226, %r245, 255;
	mov.b32 	%r242, 16;
	mov.b32 	%r243, 31;
	mov.b32 	%r244, -1;
	// begin inline asm
	shfl.sync.down.b32 %r225, %r226, %r242, %r243, %r244;
	// end inline asm
	// begin inline asm
	shfl.sync.down.b32 %r230, %r231, %r242, %r243, %r244;
	// end inline asm
	mov.b64 	{%r236, %r241}, %rd441;
	// begin inline asm
	shfl.sync.down.b32 %r235, %r236, %r242, %r243, %r244;
	// end inline asm
	// begin inline asm
	shfl.sync.down.b32 %r240, %r241, %r242, %r243, %r244;
	// end inline asm
	mov.b64 	%rd108, {%r235, %r240};
	cvt.u16.u32 	%rs87, %r225;
	setp.gt.s32 	%p128, %r140, 15;
	@%p128 bra 	$L__BB8_117;
	and.b16  	%rs199, %rs391, 255;
	setp.eq.s16 	%p129, %rs199, 0;
	and.b16  	%rs200, %rs87, 255;
	setp.eq.s16 	%p130, %rs200, 0;
	or.pred  	%p131, %p129, %p130;
	@%p131 bra 	$L__BB8_116;
	min.s64 	%rd441, %rd108, %rd441;
	mov.b16 	%rs391, 1;
	bra.uni 	$L__BB8_117;
$L__BB8_116:
	setp.eq.s16 	%p132, %rs199, 0;
	selp.b16 	%rs391, %rs87, %rs391, %p132;
	selp.b64 	%rd441, %rd108, %rd441, %p132;
$L__BB8_117:
	setp.ne.s32 	%p133, %r140, 0;
	@%p133 bra 	$L__BB8_119;
	shr.u32 	%r246, %r20, 1;
	and.b32  	%r247, %r246, 496;
	mov.u32 	%r248, _ZZN3cub18CUB_300001_SM_10006detail6reduce28DeviceReduceSingleTileKernelINS2_10policy_hubIN4cuda3std3__45tupleIJblEEEjN6thrust24THRUST_300001_SM_1000_NS8cuda_cub9__find_if7functorIS9_EEE10Policy1000ENSB_12zip_iteratorINS8_IJNSD_26transform_input_iterator_tIbNSC_6detail35transform_pair_of_input_iterators_tIbNSB_6detail15normal_iteratorINSB_10device_ptrIiEEEESQ_NS7_8equal_toIiEEEENS7_10__not_fn_tINS7_10__identityEEEEENSB_17counting_iteratorIlNSB_11use_defaultESZ_SZ_EEEEEEEPS9_jSF_S9_S9_SV_EEvT0_T1_T2_T3_T4_T6_E12temp_storage;
	add.s32 	%r249, %r248, %r247;
	st.shared.u8 	[%r249+8], %rs391;
	st.shared.u64 	[%r249+16], %rd441;
$L__BB8_119:
	bar.sync 	0;
	setp.ne.s32 	%p134, %r20, 0;
	@%p134 bra 	$L__BB8_121;
	ld.shared.u8 	%rs203, [_ZZN3cub18CUB_300001_SM_10006detail6reduce28DeviceReduceSingleTileKernelINS2_10policy_hubIN4cuda3std3__45tupleIJblEEEjN6thrust24THRUST_300001_SM_1000_NS8cuda_cub9__find_if7functorIS9_EEE10Policy1000ENSB_12zip_iteratorINS8_IJNSD_26transform_input_iterator_tIbNSC_6detail35transform_pair_of_input_iterators_tIbNSB_6detail15normal_iteratorINSB_10device_ptrIiEEEESQ_NS7_8equal_toIiEEEENS7_10__not_fn_tINS7_10__identityEEEEENSB_17counting_iteratorIlNSB_11use_defaultESZ_SZ_EEEEEEEPS9_jSF_S9_S9_SV_EEvT0_T1_T2_T3_T4_T6_E12temp_storage+24];
	ld.shared.u64 	%rd270, [_ZZN3cub18CUB_300001_SM_10006detail6reduce28DeviceReduceSingleTileKernelINS2_10policy_hubIN4cuda3std3__45tupleIJblEEEjN6thrust24THRUST_300001_SM_1000_NS8cuda_cub9__find_if7functorIS9_EEE10Policy1000ENSB_12zip_iteratorINS8_IJNSD_26transform_input_iterator_tIbNSC_6detail35transform_pair_of_input_iterators_tIbNSB_6detail15normal_iteratorINSB_10device_ptrIiEEEESQ_NS7_8equal_toIiEEEENS7_10__not_fn_tINS7_10__identityEEEEENSB_17counting_iteratorIlNSB_11use_defaultESZ_SZ_EEEEEEEPS9_jSF_S9_S9_SV_EEvT0_T1_T2_T3_T4_T6_E12temp_storage+32];
	and.b16  	%rs204, %rs391, 255;
	setp.eq.s16 	%p135, %rs204, 0;
	setp.eq.s16 	%p136, %rs203, 0;
	min.s64 	%rd271, %rd270, %rd441;
	selp.b16 	%rs205, %rs391, 1, %p136;
	selp.b16 	%rs206, %rs203, %rs205, %p135;
	and.b16  	%rs207, %rs206, 255;
	selp.b64 	%rd272, %rd441, %rd271, %p136;
	selp.b64 	%rd273, %rd270, %rd272, %p135;
	ld.shared.u8 	%rs208, [_ZZN3cub18CUB_300001_SM_10006detail6reduce28DeviceReduceSingleTileKernelINS2_10policy_hubIN4cuda3std3__45tupleIJblEEEjN6thrust24THRUST_300001_SM_1000_NS8cuda_cub9__find_if7functorIS9_EEE10Policy1000ENSB_12zip_iteratorINS8_IJNSD_26transform_input_iterator_tIbNSC_6detail35transform_pair_of_input_iterators_tIbNSB_6detail15normal_iteratorINSB_10device_ptrIiEEEESQ_NS7_8equal_toIiEEEENS7_10__not_fn_tINS7_10__identityEEEEENSB_17counting_iteratorIlNSB_11use_defaultESZ_SZ_EEEEEEEPS9_jSF_S9_S9_SV_EEvT0_T1_T2_T3_T4_T6_E12temp_storage+40];
	ld.shared.u64 	%rd274, [_ZZN3cub18CUB_300001_SM_10006detail6reduce28DeviceReduceSingleTileKernelINS2_10policy_hubIN4cuda3std3__45tupleIJblEEEjN6thrust24THRUST_300001_SM_1000_NS8cuda_cub9__find_if7functorIS9_EEE10Policy1000ENSB_12zip_iteratorINS8_IJNSD_26transform_input_iterator_tIbNSC_6detail35transform_pair_of_input_iterators_tIbNSB_6detail15normal_iteratorINSB_10device_ptrIiEEEESQ_NS7_8equal_toIiEEEENS7_10__not_fn_tINS7_10__identityEEEEENSB_17counting_iteratorIlNSB_11use_defaultESZ_SZ_EEEEEEEPS9_jSF_S9_S9_SV_EEvT0_T1_T2_T3_T4_T6_E12temp_storage+48];
	setp.eq.s16 	%p137, %rs207, 0;
	setp.eq.s16 	%p138, %rs208, 0;
	min.s64 	%rd275, %rd274, %rd273;
	selp.b16 	%rs209, %rs206, 1, %p138;
	selp.b16 	%rs210, %rs208, %rs209, %p137;
	and.b16  	%rs211, %rs210, 255;
	selp.b64 	%rd276, %rd273, %rd275, %p138;
	selp.b64 	%rd277, %rd274, %rd276, %p137;
	ld.shared.u8 	%rs212, [_ZZN3cub18CUB_300001_SM_10006detail6reduce28DeviceReduceSingleTileKernelINS2_10policy_hubIN4cuda3std3__45tupleIJblEEEjN6thrust24THRUST_300001_SM_1000_NS8cuda_cub9__find_if7functorIS9_EEE10Policy1000ENSB_12zip_iteratorINS8_IJNSD_26transform_input_iterator_tIbNSC_6detail35transform_pair_of_input_iterators_tIbNSB_6detail15normal_iteratorINSB_10device_ptrIiEEEESQ_NS7_8equal_toIiEEEENS7_10__not_fn_tINS7_10__identityEEEEENSB_17counting_iteratorIlNSB_11use_defaultESZ_SZ_EEEEEEEPS9_jSF_S9_S9_SV_EEvT0_T1_T2_T3_T4_T6_E12temp_storage+56];
	ld.shared.u64 	%rd278, [_ZZN3cub18CUB_300001_SM_10006detail6reduce28DeviceReduceSingleTileKernelINS2_10policy_hubIN4cuda3std3__45tupleIJblEEEjN6thrust24THRUST_300001_SM_1000_NS8cuda_cub9__find_if7functorIS9_EEE10Policy1000ENSB_12zip_iteratorINS8_IJNSD_26transform_input_iterator_tIbNSC_6detail35transform_pair_of_input_iterators_tIbNSB_6detail15normal_iteratorINSB_10device_ptrIiEEEESQ_NS7_8equal_toIiEEEENS7_10__not_fn_tINS7_10__identityEEEEENSB_17counting_iteratorIlNSB_11use_defaultESZ_SZ_EEEEEEEPS9_jSF_S9_S9_SV_EEvT0_T1_T2_T3_T4_T6_E12temp_storage+64];
	setp.eq.s16 	%p139, %rs211, 0;
	setp.eq.s16 	%p140, %rs212, 0;
	min.s64 	%rd279, %rd278, %rd277;
	selp.b16 	%rs213, %rs210, 1, %p140;
	selp.b16 	%rs214, %rs212, %rs213, %p139;
	and.b16  	%rs215, %rs214, 255;
	selp.b64 	%rd280, %rd277, %rd279, %p140;
	selp.b64 	%rd281, %rd278, %rd280, %p139;
	ld.shared.u8 	%rs216, [_ZZN3cub18CUB_300001_SM_10006detail6reduce28DeviceReduceSingleTileKernelINS2_10policy_hubIN4cuda3std3__45tupleIJblEEEjN6thrust24THRUST_300001_SM_1000_NS8cuda_cub9__find_if7functorIS9_EEE10Policy1000ENSB_12zip_iteratorINS8_IJNSD_26transform_input_iterator_tIbNSC_6detail35transform_pair_of_input_iterators_tIbNSB_6detail15normal_iteratorINSB_10device_ptrIiEEEESQ_NS7_8equal_toIiEEEENS7_10__not_fn_tINS7_10__identityEEEEENSB_17counting_iteratorIlNSB_11use_defaultESZ_SZ_EEEEEEEPS9_jSF_S9_S9_SV_EEvT0_T1_T2_T3_T4_T6_E12temp_storage+72];
	ld.shared.u64 	%rd282, [_ZZN3cub18CUB_300001_SM_10006detail6reduce28DeviceReduceSingleTileKernelINS2_10policy_hubIN4cuda3std3__45tupleIJblEEEjN6thrust24THRUST_300001_SM_1000_NS8cuda_cub9__find_if7functorIS9_EEE10Policy1000ENSB_12zip_iteratorINS8_IJNSD_26transform_input_iterator_tIbNSC_6detail35transform_pair_of_input_iterators_tIbNSB_6detail15normal_iteratorINSB_10device_ptrIiEEEESQ_NS7_8equal_toIiEEEENS7_10__not_fn_tINS7_10__identityEEEEENSB_17counting_iteratorIlNSB_11use_defaultESZ_SZ_EEEEEEEPS9_jSF_S9_S9_SV_EEvT0_T1_T2_T3_T4_T6_E12temp_storage+80];
	setp.eq.s16 	%p141, %rs215, 0;
	setp.eq.s16 	%p142, %rs216, 0;
	min.s64 	%rd283, %rd282, %rd281;
	selp.b16 	%rs217, %rs214, 1, %p142;
	selp.b16 	%rs218, %rs216, %rs217, %p141;
	and.b16  	%rs219, %rs218, 255;
	selp.b64 	%rd284, %rd281, %rd283, %p142;
	selp.b64 	%rd285, %rd282, %rd284, %p141;
	ld.shared.u8 	%rs220, [_ZZN3cub18CUB_300001_SM_10006detail6reduce28DeviceReduceSingleTileKernelINS2_10policy_hubIN4cuda3std3__45tupleIJblEEEjN6thrust24THRUST_300001_SM_1000_NS8cuda_cub9__find_if7functorIS9_EEE10Policy1000ENSB_12zip_iteratorINS8_IJNSD_26transform_input_iterator_tIbNSC_6detail35transform_pair_of_input_iterators_tIbNSB_6detail15normal_iteratorINSB_10device_ptrIiEEEESQ_NS7_8equal_toIiEEEENS7_10__not_fn_tINS7_10__identityEEEEENSB_17counting_iteratorIlNSB_11use_defaultESZ_SZ_EEEEEEEPS9_jSF_S9_S9_SV_EEvT0_T1_T2_T3_T4_T6_E12temp_storage+88];
	ld.shared.u64 	%rd286, [_ZZN3cub18CUB_300001_SM_10006detail6reduce28DeviceReduceSingleTileKernelINS2_10policy_hubIN4cuda3std3__45tupleIJblEEEjN6thrust24THRUST_300001_SM_1000_NS8cuda_cub9__find_if7functorIS9_EEE10Policy1000ENSB_12zip_iteratorINS8_IJNSD_26transform_input_iterator_tIbNSC_6detail35transform_pair_of_input_iterators_tIbNSB_6detail15normal_iteratorINSB_10device_ptrIiEEEESQ_NS7_8equal_toIiEEEENS7_10__not_fn_tINS7_10__identityEEEEENSB_17counting_iteratorIlNSB_11use_defaultESZ_SZ_EEEEEEEPS9_jSF_S9_S9_SV_EEvT0_T1_T2_T3_T4_T6_E12temp_storage+96];
	setp.eq.s16 	%p143, %rs219, 0;
	setp.eq.s16 	%p144, %rs220, 0;
	min.s64 	%rd287, %rd286, %rd285;
	selp.b16 	%rs221, %rs218, 1, %p144;
	selp.b16 	%rs222, %rs220, %rs221, %p143;
	and.b16  	%rs223, %rs222, 255;
	selp.b64 	%rd288, %rd285, %rd287, %p144;
	selp.b64 	%rd289, %rd286, %rd288, %p143;
	ld.shared.u8 	%rs224, [_ZZN3cub18CUB_300001_SM_10006detail6reduce28DeviceReduceSingleTileKernelINS2_10policy_hubIN4cuda3std3__45tupleIJblEEEjN6thrust24THRUST_300001_SM_1000_NS8cuda_cub9__find_if7functorIS9_EEE10Policy1000ENSB_12zip_iteratorINS8_IJNSD_26transform_input_iterator_tIbNSC_6detail35transform_pair_of_input_iterators_tIbNSB_6detail15normal_iteratorINSB_10device_ptrIiEEEESQ_NS7_8equal_toIiEEEENS7_10__not_fn_tINS7_10__identityEEEEENSB_17counting_iteratorIlNSB_11use_defaultESZ_SZ_EEEEEEEPS9_jSF_S9_S9_SV_EEvT0_T1_T2_T3_T4_T6_E12temp_storage+104];
	ld.shared.u64 	%rd290, [_ZZN3cub18CUB_300001_SM_10006detail6reduce28DeviceReduceSingleTileKernelINS2_10policy_hubIN4cuda3std3__45tupleIJblEEEjN6thrust24THRUST_300001_SM_1000_NS8cuda_cub9__find_if7functorIS9_EEE10Policy1000ENSB_12zip_iteratorINS8_IJNSD_26transform_input_iterator_tIbNSC_6detail35transform_pair_of_input_iterators_tIbNSB_6detail15normal_iteratorINSB_10device_ptrIiEEEESQ_NS7_8equal_toIiEEEENS7_10__not_fn_tINS7_10__identityEEEEENSB_17counting_iteratorIlNSB_11use_defaultESZ_SZ_EEEEEEEPS9_jSF_S9_S9_SV_EEvT0_T1_T2_T3_T4_T6_E12temp_storage+112];
	setp.eq.s16 	%p145, %rs223, 0;
	setp.eq.s16 	%p146, %rs224, 0;
	min.s64 	%rd291, %rd290, %rd289;
	selp.b16 	%rs225, %rs222, 1, %p146;
	selp.b16 	%rs226, %rs224, %rs225, %p145;
	and.b16  	%rs227, %rs226, 255;
	selp.b64 	%rd292, %rd289, %rd291, %p146;
	selp.b64 	%rd293, %rd290, %rd292, %p145;
	ld.shared.u8 	%rs228, [_ZZN3cub18CUB_300001_SM_10006detail6reduce28DeviceReduceSingleTileKernelINS2_10policy_hubIN4cuda3std3__45tupleIJblEEEjN6thrust24THRUST_300001_SM_1000_NS8cuda_cub9__find_if7functorIS9_EEE10Policy1000ENSB_12zip_iteratorINS8_IJNSD_26transform_input_iterator_tIbNSC_6detail35transform_pair_of_input_iterators_tIbNSB_6detail15normal_iteratorINSB_10device_ptrIiEEEESQ_NS7_8equal_toIiEEEENS7_10__not_fn_tINS7_10__identityEEEEENSB_17counting_iteratorIlNSB_11use_defaultESZ_SZ_EEEEEEEPS9_jSF_S9_S9_SV_EEvT0_T1_T2_T3_T4_T6_E12temp_storage+120];
	ld.shared.u64 	%rd294, [_ZZN3cub18CUB_300001_SM_10006detail6reduce28DeviceReduceSingleTileKernelINS2_10policy_hubIN4cuda3std3__45tupleIJblEEEjN6thrust24THRUST_300001_SM_1000_NS8cuda_cub9__find_if7functorIS9_EEE10Policy1000ENSB_12zip_iteratorINS8_IJNSD_26transform_input_iterator_tIbNSC_6detail35transform_pair_of_input_iterators_tIbNSB_6detail15normal_iteratorINSB_10device_ptrIiEEEESQ_NS7_8equal_toIiEEEENS7_10__not_fn_tINS7_10__identityEEEEENSB_17counting_iteratorIlNSB_11use_defaultESZ_SZ_EEEEEEEPS9_jSF_S9_S9_SV_EEvT0_T1_T2_T3_T4_T6_E12temp_storage+128];
	setp.eq.s16 	%p147, %rs227, 0;
	setp.eq.s16 	%p148, %rs228, 0;
	min.s64 	%rd295, %rd294, %rd293;
	selp.b16 	%rs229, %rs226, 1, %p148;
	selp.b16 	%rs391, %rs228, %rs229, %p147;
	selp.b64 	%rd296, %rd293, %rd295, %p148;
	selp.b64 	%rd441, %rd294, %rd296, %p147;
$L__BB8_121:
	mov.u32 	%r519, %tid.x;
	setp.ne.s32 	%p325, %r519, 0;
	@%p325 bra 	$L__BB8_123;
	setp.eq.s16 	%p326, %rs108, 0;
	and.b16  	%rs379, %rs391, 255;
	setp.eq.s16 	%p327, %rs379, 0;
	min.s64 	%rd429, %rd441, %rd117;
	selp.b16 	%rs380, %rs108, 1, %p327;
	selp.b16 	%rs381, %rs391, %rs380, %p326;
	selp.b64 	%rd430, %rd117, %rd429, %p327;
	selp.b64 	%rd431, %rd441, %rd430, %p326;
	st.global.u8 	[%rd1], %rs381;
	st.global.u64 	[%rd1+8], %rd431;
$L__BB8_123:
	ret;

}
	// .globl	_ZN3cub18CUB_300001_SM_10006detail6reduce18DeviceReduceKernelINS2_10policy_hubIN4cuda3std3__45tupleIJblEEEjN6thrust24THRUST_300001_SM_1000_NS8cuda_cub9__find_if7functorIS9_EEE10Policy1000ENSB_12zip_iteratorINS8_IJNSD_26transform_input_iterator_tIbNSC_6detail35transform_pair_of_input_iterators_tIbNSB_6detail15normal_iteratorINSB_10device_ptrIiEEEESQ_NS7_8equal_toIiEEEENS7_10__not_fn_tINS7_10__identityEEEEENSB_17counting_iteratorIlNSB_11use_defaultESZ_SZ_EEEEEEEjSF_S9_SV_EEvT0_PT3_T1_NS0_13GridEvenShareIS16_EET2_T4_
.visible .entry _ZN3cub18CUB_300001_SM_10006detail6reduce18DeviceReduceKernelINS2_10policy_hubIN4cuda3std3__45tupleIJblEEEjN6thrust24THRUST_300001_SM_1000_NS8cuda_cub9__find_if7functorIS9_EEE10Policy1000ENSB_12zip_iteratorINS8_IJNSD_26transform_input_iterator_tIbNSC_6detail35transform_pair_of_input_iterators_tIbNSB_6detail15normal_iteratorINSB_10device_ptrIiEEEESQ_NS7_8equal_toIiEEEENS7_10__not_fn_tINS7_10__identityEEEEENSB_17counting_iteratorIlNSB_11use_defaultESZ_SZ_EEEEEEEjSF_S9_SV_EEvT0_PT3_T1_NS0_13GridEvenShareIS16_EET2_T4_(
	.param .align 8 .b8 _ZN3cub18CUB_300001_SM_10006detail6reduce18DeviceReduceKernelINS2_10policy_hubIN4cuda3std3__45tupleIJblEEEjN6thrust24THRUST_300001_SM_1000_NS8cuda_cub9__find_if7functorIS9_EEE10Policy1000ENSB_12zip_iteratorINS8_IJNSD_26transform_input_iterator_tIbNSC_6detail35transform_pair_of_input_iterators_tIbNSB_6detail15normal_iteratorINSB_10device_ptrIiEEEESQ_NS7_8equal_toIiEEEENS7_10__not_fn_tINS7_10__identityEEEEENSB_17counting_iteratorIlNSB_11use_defaultESZ_SZ_EEEEEEEjSF_S9_SV_EEvT0_PT3_T1_NS0_13GridEvenShareIS16_EET2_T4__param_0[40],
	.param .u64 .ptr .align 1 _ZN3cub18CUB_300001_SM_10006detail6reduce18DeviceReduceKernelINS2_10policy_hubIN4cuda3std3__45tupleIJblEEEjN6thrust24THRUST_300001_SM_1000_NS8cuda_cub9__find_if7functorIS9_EEE10Policy1000ENSB_12zip_iteratorINS8_IJNSD_26transform_input_iterator_tIbNSC_6detail35transform_pair_of_input_iterators_tIbNSB_6detail15normal_iteratorINSB_10device_ptrIiEEEESQ_NS7_8equal_toIiEEEENS7_10__not_fn_tINS7_10__identityEEEEENSB_17counting_iteratorIlNSB_11use_defaultESZ_SZ_EEEEEEEjSF_S9_SV_EEvT0_PT3_T1_NS0_13GridEvenShareIS16_EET2_T4__param_1,
	.param .u32 _ZN3cub18CUB_300001_SM_10006detail6reduce18DeviceReduceKernelINS2_10policy_hubIN4cuda3std3__45tupleIJblEEEjN6thrust24THRUST_300001_SM_1000_NS8cuda_cub9__find_if7functorIS9_EEE10Policy1000ENSB_12zip_iteratorINS8_IJNSD_26transform_input_iterator_tIbNSC_6detail35transform_pair_of_input_iterators_tIbNSB_6detail15normal_iteratorINSB_10device_ptrIiEEEESQ_NS7_8equal_toIiEEEENS7_10__not_fn_tINS7_10__identityEEEEENSB_17counting_iteratorIlNSB_11use_defaultESZ_SZ_EEEEEEEjSF_S9_SV_EEvT0_PT3_T1_NS0_13GridEvenShareIS16_EET2_T4__param_2,
	.param .align 4 .b8 _ZN3cub18CUB_300001_SM_10006detail6reduce18DeviceReduceKernelINS2_10policy_hubIN4cuda3std3__45tupleIJblEEEjN6thrust24THRUST_300001_SM_1000_NS8cuda_cub9__find_if7functorIS9_EEE10Policy1000ENSB_12zip_iteratorINS8_IJNSD_26transform_input_iterator_tIbNSC_6detail35transform_pair_of_input_iterators_tIbNSB_6detail15normal_iteratorINSB_10device_ptrIiEEEESQ_NS7_8equal_toIiEEEENS7_10__not_fn_tINS7_10__identityEEEEENSB_17counting_iteratorIlNSB_11use_defaultESZ_SZ_EEEEEEEjSF_S9_SV_EEvT0_PT3_T1_NS0_13GridEvenShareIS16_EET2_T4__param_3[40],
	.param .align 1 .b8 _ZN3cub18CUB_300001_SM_10006detail6reduce18DeviceReduceKernelINS2_10policy_hubIN4cuda3std3__45tupleIJblEEEjN6thrust24THRUST_300001_SM_1000_NS8cuda_cub9__find_if7functorIS9_EEE10Policy1000ENSB_12zip_iteratorINS8_IJNSD_26transform_input_iterator_tIbNSC_6detail35transform_pair_of_input_iterators_tIbNSB_6detail15normal_iteratorINSB_10device_ptrIiEEEESQ_NS7_8equal_toIiEEEENS7_10__not_fn_tINS7_10__identityEEEEENSB_17counting_iteratorIlNSB_11use_defaultESZ_SZ_EEEEEEEjSF_S9_SV_EEvT0_PT3_T1_NS0_13GridEvenShareIS16_EET2_T4__param_4[1],
	.param .align 1 .b8 _ZN3cub18CUB_300001_SM_10006detail6reduce18DeviceReduceKernelINS2_10policy_hubIN4cuda3std3__45tupleIJblEEEjN6thrust24THRUST_300001_SM_1000_NS8cuda_cub9__find_if7functorIS9_EEE10Policy1000ENSB_12zip_iteratorINS8_IJNSD_26transform_input_iterator_tIbNSC_6detail35transform_pair_of_input_iterators_tIbNSB_6detail15normal_iteratorINSB_10device_ptrIiEEEESQ_NS7_8equal_toIiEEEENS7_10__not_fn_tINS7_10__identityEEEEENSB_17counting_iteratorIlNSB_11use_defaultESZ_SZ_EEEEEEEjSF_S9_SV_EEvT0_PT3_T1_NS0_13GridEvenShareIS16_EET2_T4__param_5[1]
)
.maxntid 256
{
	.reg .pred 	%p<325>;
	.reg .b16 	%rs<416>;
	.reg .b32 	%r<578>;
	.reg .b64 	%rd<513>;
	// demoted variable
	.shared .align 8 .b8 _ZZN3cub18CUB_300001_SM_10006detail6reduce18DeviceReduceKernelINS2_10policy_hubIN4cuda3std3__45tupleIJblEEEjN6thrust24THRUST_300001_SM_1000_NS8cuda_cub9__find_if7functorIS9_EEE10Policy1000ENSB_12zip_iteratorINS8_IJNSD_26transform_input_iterator_tIbNSC_6detail35transform_pair_of_input_iterators_tIbNSB_6detail15normal_iteratorINSB_10device_ptrIiEEEESQ_NS7_8equal_toIiEEEENS7_10__not_fn_tINS7_10__identityEEEEENSB_17counting_iteratorIlNSB_11use_defaultESZ_SZ_EEEEEEEjSF_S9_SV_EEvT0_PT3_T1_NS0_13GridEvenShareIS16_EET2_T4_E12temp_storage[152];
	ld.param.u64 	%rd112, [_ZN3cub18CUB_300001_SM_10006detail6reduce18DeviceReduceKernelINS2_10policy_hubIN4cuda3std3__45tupleIJblEEEjN6thrust24THRUST_300001_SM_1000_NS8cuda_cub9__find_if7functorIS9_EEE10Policy1000ENSB_12zip_iteratorINS8_IJNSD_26transform_input_iterator_tIbNSC_6detail35transform_pair_of_input_iterators_tIbNSB_6detail15normal_iteratorINSB_10device_ptrIiEEEESQ_NS7_8equal_toIiEEEENS7_10__not_fn_tINS7_10__identityEEEEENSB_17counting_iteratorIlNSB_11use_defaultESZ_SZ_EEEEEEEjSF_S9_SV_EEvT0_PT3_T1_NS0_13GridEvenShareIS16_EET2_T4__param_0+32];
	ld.param.u32 	%r2, [_ZN3cub18CUB_300001_SM_10006detail6reduce18DeviceReduceKernelINS2_10policy_hubIN4cuda3std3__45tupleIJblEEEjN6thrust24THRUST_300001_SM_1000_NS8cuda_cub9__find_if7functorIS9_EEE10Policy1000ENSB_12zip_iteratorINS8_IJNSD_26transform_input_iterator_tIbNSC_6detail35transform_pair_of_input_iterators_tIbNSB_6detail15normal_iteratorINSB_10device_ptrIiEEEESQ_NS7_8equal_toIiEEEENS7_10__not_fn_tINS7_10__identityEEEEENSB_17counting_iteratorIlNSB_11use_defaultESZ_SZ_EEEEEEEjSF_S9_SV_EEvT0_PT3_T1_NS0_13GridEvenShareIS16_EET2_T4__param_3+24];
	ld.param.u32 	%r1, [_ZN3cub18CUB_300001_SM_10006detail6reduce18DeviceReduceKernelINS2_10policy_hubIN4cuda3std3__45tupleIJblEEEjN6thrust24THRUST_300001_SM_1000_NS8cuda_cub9__find_if7functorIS9_EEE10Policy1000ENSB_12zip_iteratorINS8_IJNSD_26transform_input_iterator_tIbNSC_6detail35transform_pair_of_input_iterators_tIbNSB_6detail15normal_iteratorINSB_10device_ptrIiEEEESQ_NS7_8equal_toIiEEEENS7_10__not_fn_tINS7_10__identityEEEEENSB_17counting_iteratorIlNSB_11use_defaultESZ_SZ_EEEEEEEjSF_S9_SV_EEvT0_PT3_T1_NS0_13GridEvenShareIS16_EET2_T4__param_3+20];
	ld.param.u64 	%rd111, [_ZN3cub18CUB_300001_SM_10006detail6reduce18DeviceReduceKernelINS2_10policy_hubIN4cuda3std3__45tupleIJblEEEjN6thrust24THRUST_300001_SM_1000_NS8cuda_cub9__find_if7functorIS9_EEE10Policy1000ENSB_12zip_iteratorINS8_IJNSD_26transform_input_iterator_tIbNSC_6detail35transform_pair_of_input_iterators_tIbNSB_6detail15normal_iteratorINSB_10device_ptrIiEEEESQ_NS7_8equal_toIiEEEENS7_10__not_fn_tINS7_10__identityEEEEENSB_17counting_iteratorIlNSB_11use_defaultESZ_SZ_EEEEEEEjSF_S9_SV_EEvT0_PT3_T1_NS0_13GridEvenShareIS16_EET2_T4__param_0+8];
	ld.param.u64 	%rd110, [_ZN3cub18CUB_300001_SM_10006detail6reduce18DeviceReduceKernelINS2_10policy_hubIN4cuda3std3__45tupleIJblEEEjN6thrust24THRUST_300001_SM_1000_NS8cuda_cub9__find_if7functorIS9_EEE10Policy1000ENSB_12zip_iteratorINS8_IJNSD_26transform_input_iterator_tIbNSC_6detail35transform_pair_of_input_iterators_tIbNSB_6detail15normal_iteratorINSB_10device_ptrIiEEEESQ_NS7_8equal_toIiEEEENS7_10__not_fn_tINS7_10__identityEEEEENSB_17counting_iteratorIlNSB_11use_defaultESZ_SZ_EEEEEEEjSF_S9_SV_EEvT0_PT3_T1_NS0_13GridEvenShareIS16_EET2_T4__param_0];
	cvta.to.global.u64 	%rd1, %rd110;
	cvta.to.global.u64 	%rd2, %rd111;
	mov.u32 	%r3, %ctaid.x;
	shl.b32 	%r4, %r3, 10;
	sub.s32 	%r5, %r1, %r4;
	setp.gt.u32 	%p1, %r5, 1023;
	@%p1 bra 	$L__BB9_78;
	mov.u32 	%r6, %tid.x;
	setp.ge.u32 	%p148, %r6, %r5;
	mov.b16 	%rs385, 0;
	mov.b64 	%rd482, 0;
	mov.u32 	%r565, %r6;
	@%p148 bra 	$L__BB9_3;
	add.s32 	%r279, %r4, %r6;
	cvt.u64.u32 	%rd298, %r279;
	mul.wide.u32 	%rd299, %r279, 4;
	add.s64 	%rd300, %rd1, %rd299;
	add.s64 	%rd301, %rd2, %rd299;
	add.s64 	%rd482, %rd112, %rd298;
	ld.global.u32 	%r280, [%rd300];
	ld.global.u32 	%r281, [%rd301];
	setp.ne.s32 	%p149, %r280, %r281;
	selp.u16 	%rs385, 1, 0, %p149;
	add.s32 	%r565, %r6, 256;
$L__BB9_3:
	setp.ge.u32 	%p150, %r565, %r5;
	@%p150 bra 	$L__BB9_16;
	not.b32 	%r282, %r565;
	add.s32 	%r9, %r1, %r282;
	sub.s32 	%r283, %r9, %r4;
	shr.u32 	%r284, %r283, 8;
	add.s32 	%r10, %r284, 1;
	and.b32  	%r11, %r10, 7;
	setp.lt.u32 	%p151, %r283, 1792;
	@%p151 bra 	$L__BB9_8;
	add.s32 	%r564, %r565, 1024;
	add.s32 	%r563, %r565, %r4;
	and.b32  	%r285, %r10, 33554424;
	neg.s32 	%r562, %r285;
$L__BB9_6:
	.pragma "nounroll";
	cvt.u64.u32 	%rd303, %r563;
	mul.wide.u32 	%rd304, %r563, 4;
	add.s64 	%rd305, %rd1, %rd304;
	add.s64 	%rd306, %rd2, %rd304;
	add.s64 	%rd307, %rd112, %rd303;
	ld.global.u32 	%r286, [%rd305];
	ld.global.u32 	%r287, [%rd306];
	setp.ne.s32 	%p152, %r286, %r287;
	selp.u16 	%rs230, 1, 0, %p152;
	and.b16  	%rs231, %rs385, 255;
	setp.ne.s16 	%p154, %rs231, 0;
	and.pred  	%p155, %p154, %p152;
	min.s64 	%rd308, %rd307, %rd482;
	setp.eq.s16 	%p156, %rs231, 0;
	selp.b64 	%rd309, %rd307, %rd482, %p156;
	selp.b16 	%rs232, %rs230, %rs385, %p156;
	selp.b64 	%rd310, %rd308, %rd309, %p155;
	selp.b16 	%rs233, 1, %rs232, %p155;
	and.b16  	%rs234, %rs233, 255;
	add.s32 	%r288, %r563, 256;
	cvt.u64.u32 	%rd311, %r288;
	mul.wide.u32 	%rd312, %r288, 4;
	add.s64 	%rd313, %rd1, %rd312;
	add.s64 	%rd314, %rd2, %rd312;
	add.s64 	%rd315, %rd112, %rd311;
	ld.global.u32 	%r289, [%rd313];
	ld.global.u32 	%r290, [%rd314];
	setp.ne.s32 	%p157, %r289, %r290;
	selp.u16 	%rs235, 1, 0, %p157;
	setp.ne.s16 	%p159, %rs234, 0;
	and.pred  	%p160, %p159, %p157;
	min.s64 	%rd316, %rd315, %rd310;
	setp.eq.s16 	%p161, %rs234, 0;
	selp.b64 	%rd317, %rd315, %rd310, %p161;
	selp.b16 	%rs236, %rs235, %rs233, %p161;
	selp.b64 	%rd318, %rd316, %rd317, %p160;
	selp.b16 	%rs237, 1, %rs236, %p160;
	and.b16  	%rs238, %rs237, 255;
	add.s32 	%r291, %r563, 512;
	cvt.u64.u32 	%rd319, %r291;
	mul.wide.u32 	%rd320, %r291, 4;
	add.s64 	%rd321, %rd1, %rd320;
	add.s64 	%rd322, %rd2, %rd320;
	add.s64 	%rd323, %rd112, %rd319;
	ld.global.u32 	%r292, [%rd321];
	ld.global.u32 	%r293, [%rd322];
	setp.ne.s32 	%p162, %r292, %r293;
	selp.u16 	%rs239, 1, 0, %p162;
	setp.ne.s16 	%p164, %rs238, 0;
	and.pred  	%p165, %p164, %p162;
	min.s64 	%rd324, %rd323, %rd318;
	setp.eq.s16 	%p166, %rs238, 0;
	selp.b64 	%rd325, %rd323, %rd318, %p166;
	selp.b16 	%rs240, %rs239, %rs237, %p166;
	selp.b64 	%rd326, %rd324, %rd325, %p165;
	selp.b16 	%rs241, 1, %rs240, %p165;
	and.b16  	%rs242, %rs241, 255;
	add.s32 	%r294, %r563, 768;
	cvt.u64.u32 	%rd327, %r294;
	mul.wide.u32 	%rd328, %r294, 4;
	add.s64 	%rd329, %rd1, %rd328;
	add.s64 	%rd330, %rd2, %rd328;
	add.s64 	%rd331, %rd112, %rd327;
	ld.global.u32 	%r295, [%rd329];
	ld.global.u32 	%r296, [%rd330];
	setp.ne.s32 	%p167, %r295, %r296;
	selp.u16 	%rs243, 1, 0, %p167;
	setp.ne.s16 	%p169, %rs242, 0;
	and.pred  	%p170, %p169, %p167;
	min.s64 	%rd332, %rd331, %rd326;
	setp.eq.s16 	%p171, %rs242, 0;
	selp.b64 	%rd333, %rd331, %rd326, %p171;
	selp.b16 	%rs244, %rs243, %rs241, %p171;
	selp.b64 	%rd334, %rd332, %rd333, %p170;
	selp.b16 	%rs245, 1, %rs244, %p170;
	and.b16  	%rs246, %rs245, 255;
	add.s32 	%r297, %r563, 1024;
	cvt.u64.u32 	%rd335, %r297;
	mul.wide.u32 	%rd336, %r297, 4;
	add.s64 	%rd337, %rd1, %rd336;
	add.s64 	%rd338, %rd2, %rd336;
	add.s64 	%rd339, %rd112, %rd335;
	ld.global.u32 	%r298, [%rd337];
	ld.global.u32 	%r299, [%rd338];
	setp.ne.s32 	%p172, %r298, %r299;
	selp.u16 	%rs247, 1, 0, %p172;
	setp.ne.s16 	%p174, %rs246, 0;
	and.pred  	%p175, %p174, %p172;
	min.s64 	%rd340, %rd339, %rd334;
	setp.eq.s16 	%p176, %rs246, 0;
	selp.b64 	%rd341, %rd339, %rd334, %p176;
	selp.b16 	%rs248, %rs247, %rs245, %p176;
	selp.b64 	%rd342, %rd340, %rd341, %p175;
	selp.b16 	%rs249, 1, %rs248, %p175;
	and.b16  	%rs250, %rs249, 255;
	add.s32 	%r300, %r563, 1280;
	cvt.u64.u32 	%rd343, %r300;
	mul.wide.u32 	%rd344, %r300, 4;
	add.s64 	%rd345, %rd1, %rd344;
	add.s64 	%rd346, %rd2, %rd344;
	add.s64 	%rd347, %rd112, %rd343;
	ld.global.u32 	%r301, [%rd345];
	ld.global.u32 	%r302, [%rd346];
	setp.ne.s32 	%p177, %r301, %r302;
	selp.u16 	%rs251, 1, 0, %p177;
	setp.ne.s16 	%p179, %rs250, 0;
	and.pred  	%p180, %p179, %p177;
	min.s64 	%rd348, %rd347, %rd342;
	setp.eq.s16 	%p181, %rs250, 0;
	selp.b64 	%rd349, %rd347, %rd342, %p181;
	selp.b16 	%rs252, %rs251, %rs249, %p181;
	selp.b64 	%rd350, %rd348, %rd349, %p180;
	selp.b16 	%rs253, 1, %rs252, %p180;
	and.b16  	%rs254, %rs253, 255;
	add.s32 	%r303, %r563, 1536;
	cvt.u64.u32 	%rd351, %r303;
	mul.wide.u32 	%rd352, %r303, 4;
	add.s64 	%rd353, %rd1, %rd352;
	add.s64 	%rd354, %rd2, %rd352;
	add.s64 	%rd355, %rd112, %rd351;
	ld.global.u32 	%r304, [%rd353];
	ld.global.u32 	%r305, [%rd354];
	setp.ne.s32 	%p182, %r304, %r305;
	selp.u16 	%rs255, 1, 0, %p182;
	setp.ne.s16 	%p184, %rs254, 0;
	and.pred  	%p185, %p184, %p182;
	min.s64 	%rd356, %rd355, %rd350;
	setp.eq.s16 	%p186, %rs254, 0;
	selp.b64 	%rd357, %rd355, %rd350, %p186;
	selp.b16 	%rs256, %rs255, %rs253, %p186;
	selp.b64 	%rd358, %rd356, %rd357, %p185;
	selp.b16 	%rs257, 1, %rs256, %p185;
	and.b16  	%rs258, %rs257, 255;
	add.s32 	%r306, %r563, 1792;
	cvt.u64.u32 	%rd359, %r306;
	mul.wide.u32 	%rd360, %r306, 4;
	add.s64 	%rd361, %rd1, %rd360;
	add.s64 	%rd362, %rd2, %rd360;
	add.s64 	%rd363, %rd112, %rd359;
	ld.global.u32 	%r307, [%rd361];
	ld.global.u32 	%r308, [%rd362];
	setp.ne.s32 	%p187, %r307, %r308;
	selp.u16 	%rs259, 1, 0, %p187;
	setp.ne.s16 	%p189, %rs258, 0;
	and.pred  	%p190, %p189, %p187;
	min.s64 	%rd364, %rd363, %rd358;
	setp.eq.s16 	%p191, %rs258, 0;
	selp.b64 	%rd365, %rd363, %rd358, %p191;
	selp.b16 	%rs260, %rs259, %rs257, %p191;
	selp.b64 	%rd482, %rd364, %rd365, %p190;
	selp.b16 	%rs385, 1, %rs260, %p190;
	add.s32 	%r564, %r564, 2048;
	add.s32 	%r563, %r563, 2048;
	add.s32 	%r562, %r562, 8;
	setp.ne.s32 	%p192, %r562, 0;
	@%p192 bra 	$L__BB9_6;
	add.s32 	%r565, %r564, -1024;
$L__BB9_8:
	setp.eq.s32 	%p193, %r11, 0;
	@%p193 bra 	$L__BB9_16;
	setp.lt.u32 	%p194, %r11, 4;
	@%p194 bra 	$L__BB9_11;
	add.s32 	%r309, %r4, %r565;
	cvt.u64.u32 	%rd367, %r309;
	mul.wide.u32 	%rd368, %r309, 4;
	add.s64 	%rd369, %rd1, %rd368;
	add.s64 	%rd370, %rd2, %rd368;
	add.s64 	%rd371, %rd112, %rd367;
	ld.global.u32 	%r310, [%rd369];
	ld.global.u32 	%r311, [%rd370];
	setp.ne.s32 	%p195, %r310, %r311;
	selp.u16 	%rs262, 1, 0, %p195;
	and.b16  	%rs263, %rs385, 255;
	setp.ne.s16 	%p197, %rs263, 0;
	and.pred  	%p198, %p197, %p195;
	min.s64 	%rd372, %rd371, %rd482;
	setp.eq.s16 	%p199, %rs263, 0;
	selp.b64 	%rd373, %rd371, %rd482, %p199;
	selp.b16 	%rs264, %rs262, %rs385, %p199;
	selp.b64 	%rd374, %rd372, %rd373, %p198;
	selp.b16 	%rs265, 1, %rs264, %p198;
	and.b16  	%rs266, %rs265, 255;
	add.s32 	%r312, %r309, 256;
	cvt.u64.u32 	%rd375, %r312;
	mul.wide.u32 	%rd376, %r312, 4;
	add.s64 	%rd377, %rd1, %rd376;
	add.s64 	%rd378, %rd2, %rd376;
	add.s64 	%rd379, %rd112, %rd375;
	ld.global.u32 	%r313, [%rd377];
	ld.global.u32 	%r314, [%rd378];
	setp.ne.s32 	%p200, %r313, %r314;
	selp.u16 	%rs267, 1, 0, %p200;
	setp.ne.s16 	%p202, %rs266, 0;
	and.pred  	%p203, %p202, %p200;
	min.s64 	%rd380, %rd379, %rd374;
	setp.eq.s16 	%p204, %rs266, 0;
	selp.b64 	%rd381, %rd379, %rd374, %p204;
	selp.b16 	%rs268, %rs267, %rs265, %p204;
	selp.b64 	%rd382, %rd380, %rd381, %p203;
	selp.b16 	%rs269, 1, %rs268, %p203;
	and.b16  	%rs270, %rs269, 255;
	add.s32 	%r315, %r309, 512;
	cvt.u64.u32 	%rd383, %r315;
	mul.wide.u32 	%rd384, %r315, 4;
	add.s64 	%rd385, %rd1, %rd384;
	add.s64 	%rd386, %rd2, %rd384;
	add.s64 	%rd387, %rd112, %rd383;
	ld.global.u32 	%r316, [%rd385];
	ld.global.u32 	%r317, [%rd386];
	setp.ne.s32 	%p205, %r316, %r317;
	selp.u16 	%rs271, 1, 0, %p205;
	setp.ne.s16 	%p207, %rs270, 0;
	and.pred  	%p208, %p207, %p205;
	min.s64 	%rd388, %rd387, %rd382;
	setp.eq.s16 	%p209, %rs270, 0;
	selp.b64 	%rd389, %rd387, %rd382, %p209;
	selp.b16 	%rs272, %rs271, %rs269, %p209;
	selp.b64 	%rd390, %rd388, %rd389, %p208;
	selp.b16 	%rs273, 1, %rs272, %p208;
	and.b16  	%rs274, %rs273, 255;
	add.s32 	%r318, %r309, 768;
	cvt.u64.u32 	%rd391, %r318;
	mul.wide.u32 	%rd392, %r318, 4;
	add.s64 	%rd393, %rd1, %rd392;
	add.s64 	%rd394, %rd2, %rd392;
	add.s64 	%rd395, %rd112, %rd391;
	ld.global.u32 	%r319, [%rd393];
	ld.global.u32 	%r320, [%rd394];
	setp.ne.s32 	%p210, %r319, %r320;
	selp.u16 	%rs275, 1, 0, %p210;
	setp.ne.s16 	%p212, %rs274, 0;
	and.pred  	%p213, %p212, %p210;
	min.s64 	%rd396, %rd395, %rd390;
	setp.eq.s16 	%p214, %rs274, 0;
	selp.b64 	%rd397, %rd395, %rd390, %p214;
	selp.b16 	%rs276, %rs275, %rs273, %p214;
	selp.b64 	%rd482, %rd396, %rd397, %p213;
	selp.b16 	%rs385, 1, %rs276, %p213;
	add.s32 	%r565, %r565, 1024;
$L__BB9_11:
	and.b32  	%r321, %r10, 3;
	setp.eq.s32 	%p215, %r321, 0;
	@%p215 bra 	$L__BB9_16;
	setp.eq.s32 	%p216, %r321, 1;
	@%p216 bra 	$L__BB9_14;
	add.s32 	%r322, %r4, %r565;
	cvt.u64.u32 	%rd399, %r322;
	mul.wide.u32 	%rd400, %r322, 4;
	add.s64 	%rd401, %rd1, %rd400;
	add.s64 	%rd402, %rd2, %rd400;
	add.s64 	%rd403, %rd112, %rd399;
	ld.global.u32 	%r323, [%rd401];
	ld.global.u32 	%r324, [%rd402];
	setp.ne.s32 	%p217, %r323, %r324;
	selp.u16 	%rs278, 1, 0, %p217;
	and.b16  	%rs279, %rs385, 255;
	setp.ne.s16 	%p219, %rs279, 0;
	and.pred  	%p220, %p219, %p217;
	min.s64 	%rd404, %rd403, %rd482;
	setp.eq.s16 	%p221, %rs279, 0;
	selp.b64 	%rd405, %rd403, %rd482, %p221;
	selp.b16 	%rs280, %rs278, %rs385, %p221;
	selp.b64 	%rd406, %rd404, %rd405, %p220;
	selp.b16 	%rs281, 1, %rs280, %p220;
	and.b16  	%rs282, %rs281, 255;
	add.s32 	%r325, %r322, 256;
	cvt.u64.u32 	%rd407, %r325;
	mul.wide.u32 	%rd408, %r325, 4;
	add.s64 	%rd409, %rd1, %rd408;
	add.s64 	%rd410, %rd2, %rd408;
	add.s64 	%rd411, %rd112, %rd407;
	ld.global.u32 	%r326, [%rd409];
	ld.global.u32 	%r327, [%rd410];
	setp.ne.s32 	%p222, %r326, %r327;
	selp.u16 	%rs283, 1, 0, %p222;
	setp.ne.s16 	%p224, %rs282, 0;
	and.pred  	%p225, %p224, %p222;
	min.s64 	%rd412, %rd411, %rd406;
	setp.eq.s16 	%p226, %rs282, 0;
	selp.b64 	%rd413, %rd411, %rd406, %p226;
	selp.b16 	%rs284, %rs283, %rs281, %p226;
	selp.b64 	%rd482, %rd412, %rd413, %p225;
	selp.b16 	%rs385, 1, %rs284, %p225;
	add.s32 	%r565, %r565, 512;
$L__BB9_14:
	and.b32  	%r328, %r9, 256;
	setp.ne.s32 	%p227, %r328, 0;
	@%p227 bra 	$L__BB9_16;
	add.s32 	%r329, %r4, %r565;
	cvt.u64.u32 	%rd414, %r329;
	mul.wide.u32 	%rd415, %r329, 4;
	add.s64 	%rd416, %rd1, %rd415;
	add.s64 	%rd417, %rd2, %rd415;
	add.s64 	%rd418, %rd112, %rd414;
	ld.global.u32 	%r330, [%rd416];
	ld.global.u32 	%r331, [%rd417];
	setp.ne.s32 	%p228, %r330, %r331;
	selp.u16 	%rs285, 1, 0, %p228;
	and.b16  	%rs286, %rs385, 255;
	setp.ne.s16 	%p230, %rs286, 0;
	and.pred  	%p231, %p230, %p228;
	min.s64 	%rd419, %rd418, %rd482;
	setp.eq.s16 	%p232, %rs286, 0;
	selp.b64 	%rd420, %rd418, %rd482, %p232;
	selp.b16 	%rs287, %rs285, %rs385, %p232;
	selp.b64 	%rd482, %rd419, %rd420, %p231;
	selp.b16 	%rs385, 1, %rs287, %p231;
$L__BB9_16:
	setp.lt.u32 	%p233, %r5, 256;
	@%p233 bra 	$L__BB9_41;
	// begin inline asm
	mov.u32 %r450, %laneid;
	// end inline asm
	cvt.u32.u16 	%r471, %rs385;
	and.b32  	%r452, %r471, 255;
	mov.b32 	%r468, 1;
	mov.b32 	%r469, 31;
	mov.b32 	%r470, -1;
	// begin inline asm
	shfl.sync.down.b32 %r451, %r452, %r468, %r469, %r470;
	// end inline asm
	// begin inline asm
	shfl.sync.down.b32 %r456, %r457, %r468, %r469, %r470;
	// end inline asm
	mov.b64 	{%r462, %r467}, %rd482;
	// begin inline asm
	shfl.sync.down.b32 %r461, %r462, %r468, %r469, %r470;
	// end inline asm
	// begin inline asm
	shfl.sync.down.b32 %r466, %r467, %r468, %r469, %r470;
	// end inline asm
	mov.b64 	%rd18, {%r461, %r466};
	cvt.u16.u32 	%rs15, %r451;
	setp.gt.s32 	%p283, %r450, 30;
	@%p283 bra 	$L__BB9_21;
	and.b16  	%rs329, %rs385, 255;
	setp.eq.s16 	%p284, %rs329, 0;
	and.b16  	%rs330, %rs15, 255;
	setp.eq.s16 	%p285, %rs330, 0;
	or.pred  	%p286, %p284, %p285;
	@%p286 bra 	$L__BB9_20;
	min.s64 	%rd482, %rd18, %rd482;
	mov.b16 	%rs385, 1;
	bra.uni 	$L__BB9_21;
$L__BB9_20:
	setp.eq.s16 	%p287, %rs329, 0;
	selp.b64 	%rd482, %rd18, %rd482, %p287;
	selp.b16 	%rs385, %rs15, %rs385, %p287;
$L__BB9_21:
	cvt.u32.u16 	%r492, %rs385;
	and.b32  	%r473, %r492, 255;
	mov.b32 	%r489, 2;
	mov.b32 	%r490, 31;
	mov.b32 	%r491, -1;
	// begin inline asm
	shfl.sync.down.b32 %r472, %r473, %r489, %r490, %r491;
	// end inline asm
	// begin inline asm
	shfl.sync.down.b32 %r477, %r478, %r489, %r490, %r491;
	// end inline asm
	mov.b64 	{%r483, %r488}, %rd482;
	// begin inline asm
	shfl.sync.down.b32 %r482, %r483, %r489, %r490, %r491;
	// end inline asm
	// begin inline asm
	shfl.sync.down.b32 %r487, %r488, %r489, %r490, %r491;
	// end inline asm
	mov.b64 	%rd22, {%r482, %r487};
	cvt.u16.u32 	%rs18, %r472;
	setp.gt.s32 	%p288, %r450, 29;
	@%p288 bra 	$L__BB9_25;
	and.b16  	%rs333, %rs385, 255;
	setp.eq.s16 	%p289, %rs333, 0;
	and.b16  	%rs334, %rs18, 255;
	setp.eq.s16 	%p290, %rs334, 0;
	or.pred  	%p291, %p289, %p290;
	@%p291 bra 	$L__BB9_24;
	min.s64 	%rd482, %rd22, %rd482;
	mov.b16 	%rs385, 1;
	bra.uni 	$L__BB9_25;
$L__BB9_24:
	setp.eq.s16 	%p292, %rs333, 0;
	selp.b64 	%rd482, %rd22, %rd482, %p292;
	selp.b16 	%rs385, %rs18, %rs385, %p292;
$L__BB9_25:
	cvt.u32.u16 	%r513, %rs385;
	and.b32  	%r494, %r513, 255;
	mov.b32 	%r510, 4;
	mov.b32 	%r511, 31;
	mov.b32 	%r512, -1;
	// begin inline asm
	shfl.sync.down.b32 %r493, %r494, %r510, %r511, %r512;
	// end inline asm
	// begin inline asm
	shfl.sync.down.b32 %r498, %r499, %r510, %r511, %r512;
	// end inline asm
	mov.b64 	{%r504, %r509}, %rd482;
	// begin inline asm
	shfl.sync.down.b32 %r503, %r504, %r510, %r511, %r512;
	// end inline asm
	// begin inline asm
	shfl.sync.down.b32 %r508, %r509, %r510, %r511, %r512;
	// end inline asm
	mov.b64 	%rd26, {%r503, %r508};
	cvt.u16.u32 	%rs21, %r493;
	setp.gt.s32 	%p293, %r450, 27;
	@%p293 bra 	$L__BB9_29;
	and.b16  	%rs337, %rs385, 255;
	setp.eq.s16 	%p294, %rs337, 0;
	and.b16  	%rs338, %rs21, 255;
	setp.eq.s16 	%p295, %rs338, 0;
	or.pred  	%p296, %p294, %p295;
	@%p296 bra 	$L__BB9_28;
	min.s64 	%rd482, %rd26, %rd482;
	mov.b16 	%rs385, 1;
	bra.uni 	$L__BB9_29;
$L__BB9_28:
	setp.eq.s16 	%p297, %rs337, 0;
	selp.b16 	%rs385, %rs21, %rs385, %p297;
	selp.b64 	%rd482, %rd26, %rd482, %p297;
$L__BB9_29:
	cvt.u32.u16 	%r534, %rs385;
	and.b32  	%r515, %r534, 255;
	mov.b32 	%r531, 8;
	mov.b32 	%r532, 31;
	mov.b32 	%r533, -1;
	// begin inline asm
	shfl.sync.down.b32 %r514, %r515, %r531, %r532, %r533;
	// end inline asm
	// begin inline asm
	shfl.sync.down.b32 %r519, %r520, %r531, %r532, %r533;
	// end inline asm
	mov.b64 	{%r525, %r530}, %rd482;
	// begin inline asm
	shfl.sync.down.b32 %r524, %r525, %r531, %r532, %r533;
	// end inline asm
	// begin inline asm
	shfl.sync.down.b32 %r529, %r530, %r531, %r532, %r533;
	// end inline asm
	mov.b64 	%rd30, {%r524, %r529};
	cvt.u16.u32 	%rs24, %r514;
	setp.gt.s32 	%p298, %r450, 23;
	@%p298 bra 	$L__BB9_33;
	and.b16  	%rs341, %rs385, 255;
	setp.eq.s16 	%p299, %rs341, 0;
	and.b16  	%rs342, %rs24, 255;
	setp.eq.s16 	%p300, %rs342, 0;
	or.pred  	%p301, %p299, %p300;
	@%p301 bra 	$L__BB9_32;
	min.s64 	%rd482, %rd30, %rd482;
	mov.b16 	%rs385, 1;
	bra.uni 	$L__BB9_33;
$L__BB9_32:
	setp.eq.s16 	%p302, %rs341, 0;
	selp.b16 	%rs385, %rs24, %rs385, %p302;
	selp.b64 	%rd482, %rd30, %rd482, %p302;
$L__BB9_33:
	cvt.u32.u16 	%r555, %rs385;
	and.b32  	%r536, %r555, 255;
	mov.b32 	%r552, 16;
	mov.b32 	%r553, 31;
	mov.b32 	%r554, -1;
	// begin inline asm
	shfl.sync.down.b32 %r535, %r536, %r552, %r553, %r554;
	// end inline asm
	// begin inline asm
	shfl.sync.down.b32 %r540, %r541, %r552, %r553, %r554;
	// end inline asm
	mov.b64 	{%r546, %r551}, %rd482;
	// begin inline asm
	shfl.sync.down.b32 %r545, %r546, %r552, %r553, %r554;
	// end inline asm
	// begin inline asm
	shfl.sync.down.b32 %r550, %r551, %r552, %r553, %r554;
	// end inline asm
	mov.b64 	%rd34, {%r545, %r550};
	cvt.u16.u32 	%rs27, %r535;
	setp.gt.s32 	%p303, %r450, 15;
	@%p303 bra 	$L__BB9_37;
	and.b16  	%rs345, %rs385, 255;
	setp.eq.s16 	%p304, %rs345, 0;
	and.b16  	%rs346, %rs27, 255;
	setp.eq.s16 	%p305, %rs346, 0;
	or.pred  	%p306, %p304, %p305;
	@%p306 bra 	$L__BB9_36;
	min.s64 	%rd482, %rd34, %rd482;
	mov.b16 	%rs385, 1;
	bra.uni 	$L__BB9_37;
$L__BB9_36:
	setp.eq.s16 	%p307, %rs345, 0;
	selp.b16 	%rs385, %rs27, %rs385, %p307;
	selp.b64 	%rd482, %rd34, %rd482, %p307;
$L__BB9_37:
	setp.ne.s32 	%p308, %r450, 0;
	@%p308 bra 	$L__BB9_39;
	shr.u32 	%r556, %r6, 1;
	and.b32  	%r557, %r556, 496;
	mov.u32 	%r558, _ZZN3cub18CUB_300001_SM_10006detail6reduce18DeviceReduceKernelINS2_10policy_hubIN4cuda3std3__45tupleIJblEEEjN6thrust24THRUST_300001_SM_1000_NS8cuda_cub9__find_if7functorIS9_EEE10Policy1000ENSB_12zip_iteratorINS8_IJNSD_26transform_input_iterator_tIbNSC_6detail35transform_pair_of_input_iterators_tIbNSB_6detail15normal_iteratorINSB_10device_ptrIiEEEESQ_NS7_8equal_toIiEEEENS7_10__not_fn_tINS7_10__identityEEEEENSB_17counting_iteratorIlNSB_11use_defaultESZ_SZ_EEEEEEEjSF_S9_SV_EEvT0_PT3_T1_NS0_13GridEvenShareIS16_EET2_T4_E12temp_storage;
	add.s32 	%r559, %r558, %r557;
	st.shared.u8 	[%r559+8], %rs385;
	st.shared.u64 	[%r559+16], %rd482;
$L__BB9_39:
	bar.sync 	0;
	setp.ne.s32 	%p309, %r6, 0;
	@%p309 bra 	$L__BB9_119;
	ld.shared.u8 	%rs349, [_ZZN3cub18CUB_300001_SM_10006detail6reduce18DeviceReduceKernelINS2_10policy_hubIN4cuda3std3__45tupleIJblEEEjN6thrust24THRUST_300001_SM_1000_NS8cuda_cub9__find_if7functorIS9_EEE10Policy1000ENSB_12zip_iteratorINS8_IJNSD_26transform_input_iterator_tIbNSC_6detail35transform_pair_of_input_iterators_tIbNSB_6detail15normal_iteratorINSB_10device_ptrIiEEEESQ_NS7_8equal_toIiEEEENS7_10__not_fn_tINS7_10__identityEEEEENSB_17counting_iteratorIlNSB_11use_defaultESZ_SZ_EEEEEEEjSF_S9_SV_EEvT0_PT3_T1_NS0_13GridEvenShareIS16_EET2_T4_E12temp_storage+24];
	ld.shared.u64 	%rd442, [_ZZN3cub18CUB_300001_SM_10006detail6reduce18DeviceReduceKernelINS2_10policy_hubIN4cuda3std3__45tupleIJblEEEjN6thrust24THRUST_300001_SM_1000_NS8cuda_cub9__find_if7functorIS9_EEE10Policy1000ENSB_12zip_iteratorINS8_IJNSD_26transform_input_iterator_tIbNSC_6detail35transform_pair_of_input_iterators_tIbNSB_6detail15normal_iteratorINSB_10device_ptrIiEEEESQ_NS7_8equal_toIiEEEENS7_10__not_fn_tINS7_10__identityEEEEENSB_17counting_iteratorIlNSB_11use_defaultESZ_SZ_EEEEEEEjSF_S9_SV_EEvT0_PT3_T1_NS0_13GridEvenShareIS16_EET2_T4_E12temp_storage+32];
	and.b16  	%rs350, %rs385, 255;
	setp.eq.s16 	%p310, %rs350, 0;
	setp.eq.s16 	%p311, %rs349, 0;
	min.s64 	%rd443, %rd442, %rd482;
	selp.b16 	%rs351, %rs385, 1, %p311;
	selp.b16 	%rs352, %rs349, %rs351, %p310;
	and.b16  	%rs353, %rs352, 255;
	selp.b64 	%rd444, %rd482, %rd443, %p311;
	selp.b64 	%rd445, %rd442, %rd444, %p310;
	ld.shared.u8 	%rs354, [_ZZN3cub18CUB_300001_SM_10006detail6reduce18DeviceReduceKernelINS2_10policy_hubIN4cuda3std3__45tupleIJblEEEjN6thrust24THRUST_300001_SM_1000_NS8cuda_cub9__find_if7functorIS9_EEE10Policy1000ENSB_12zip_iteratorINS8_IJNSD_26transform_input_iterator_tIbNSC_6detail35transform_pair_of_input_iterators_tIbNSB_6detail15normal_iteratorINSB_10device_ptrIiEEEESQ_NS7_8equal_toIiEEEENS7_10__not_fn_tINS7_10__identityEEEEENSB_17counting_iteratorIlNSB_11use_defaultESZ_SZ_EEEEEEEjSF_S9_SV_EEvT0_PT3_T1_NS0_13GridEvenShareIS16_EET2_T4_E12temp_storage+40];
	ld.shared.u64 	%rd446, [_ZZN3cub18CUB_300001_SM_10006detail6reduce18DeviceReduceKernelINS2_10policy_hubIN4cuda3std3__45tupleIJblEEEjN6thrust24THRUST_300001_SM_1000_NS8cuda_cub9__find_if7functorIS9_EEE10Policy1000ENSB_12zip_iteratorINS8_IJNSD_26transform_input_iterator_tIbNSC_6detail35transform_pair_of_input_iterators_tIbNSB_6detail15normal_iteratorINSB_10device_ptrIiEEEESQ_NS7_8equal_toIiEEEENS7_10__not_fn_tINS7_10__identityEEEEENSB_17counting_iteratorIlNSB_11use_defaultESZ_SZ_EEEEEEEjSF_S9_SV_EEvT0_PT3_T1_NS0_13GridEvenShareIS16_EET2_T4_E12temp_storage+48];
	setp.eq.s16 	%p312, %rs353, 0;
	setp.eq.s16 	%p313, %rs354, 0;
	min.s64 	%rd447, %rd446, %rd445;
	selp.b16 	%rs355, %rs352, 1, %p313;
	selp.b16 	%rs356, %rs354, %rs355, %p312;
	and.b16  	%rs357, %rs356, 255;
	selp.b64 	%rd448, %rd445, %rd447, %p313;
	selp.b64 	%rd449, %rd446, %rd448, %p312;
	ld.shared.u8 	%rs358, [_ZZN3cub18CUB_300001_SM_10006detail6reduce18DeviceReduceKernelINS2_10policy_hubIN4cuda3std3__45tupleIJblEEEjN6thrust24THRUST_300001_SM_1000_NS8cuda_cub9__find_if7functorIS9_EEE10Policy1000ENSB_12zip_iteratorINS8_IJNSD_26transform_input_iterator_tIbNSC_6detail35transform_pair_of_input_iterators_tIbNSB_6detail15normal_iteratorINSB_10device_ptrIiEEEESQ_NS7_8equal_toIiEEEENS7_10__not_fn_tINS7_10__identityEEEEENSB_17counting_iteratorIlNSB_11use_defaultESZ_SZ_EEEEEEEjSF_S9_SV_EEvT0_PT3_T1_NS0_13GridEvenShareIS16_EET2_T4_E12temp_storage+56];
	ld.shared.u64 	%rd450, [_ZZN3cub18CUB_300001_SM_10006detail6reduce18DeviceReduceKernelINS2_10policy_hubIN4cuda3std3__45tupleIJblEEEjN6thrust24THRUST_300001_SM_1000_NS8cuda_cub9__find_if7functorIS9_EEE10Policy1000ENSB_12zip_iteratorINS8_IJNSD_26transform_input_iterator_tIbNSC_6detail35transform_pair_of_input_iterators_tIbNSB_6detail15normal_iteratorINSB_10device_ptrIiEEEESQ_NS7_8equal_toIiEEEENS7_10__not_fn_tINS7_10__identityEEEEENSB_17counting_iteratorIlNSB_11use_defaultESZ_SZ_EEEEEEEjSF_S9_SV_EEvT0_PT3_T1_NS0_13GridEvenShareIS16_EET2_T4_E12temp_storage+64];
	setp.eq.s16 	%p314, %rs357, 0;
	setp.eq.s16 	%p315, %rs358, 0;
	min.s64 	%rd451, %rd450, %rd449;
	selp.b16 	%rs359, %rs356, 1, %p315;
	selp.b16 	%rs360, %rs358, %rs359, %p314;
	and.b16  	%rs361, %rs360, 255;
	selp.b64 	%rd452, %rd449, %rd451, %p315;
	selp.b64 	%rd453, %rd450, %rd452, %p314;
	ld.shared.u8 	%rs362, [_ZZN3cub18CUB_300001_SM_10006detail6reduce18DeviceReduceKernelINS2_10policy_hubIN4cuda3std3__45tupleIJblEEEjN6thrust24THRUST_300001_SM_1000_NS8cuda_cub9__find_if7functorIS9_EEE10Policy1000ENSB_12zip_iteratorINS8_IJNSD_26transform_input_iterator_tIbNSC_6detail35transform_pair_of_input_iterators_tIbNSB_6detail15normal_iteratorINSB_10device_ptrIiEEEESQ_NS7_8equal_toIiEEEENS7_10__not_fn_tINS7_10__identityEEEEENSB_17counting_iteratorIlNSB_11use_defaultESZ_SZ_EEEEEEEjSF_S9_SV_EEvT0_PT3_T1_NS0_13GridEvenShareIS16_EET2_T4_E12temp_storage+72];
	ld.shared.u64 	%rd454, [_ZZN3cub18CUB_300001_SM_10006detail6reduce18DeviceReduceKernelINS2_10policy_hubIN4cuda3std3__45tupleIJblEEEjN6thrust24THRUST_300001_SM_1000_NS8cuda_cub9__find_if7functorIS9_EEE10Policy1000ENSB_12zip_iteratorINS8_IJNSD_26transform_input_iterator_tIbNSC_6detail35transform_pair_of_input_iterators_tIbNSB_6detail15normal_iteratorINSB_10device_ptrIiEEEESQ_NS7_8equal_toIiEEEENS7_10__not_fn_tINS7_10__identityEEEEENSB_17counting_iteratorIlNSB_11use_defaultESZ_SZ_EEEEEEEjSF_S9_SV_EEvT0_PT3_T1_NS0_13GridEvenShareIS16_EET2_T4_E12temp_storage+80];
	setp.eq.s16 	%p316, %rs361, 0;
	setp.eq.s16 	%p317, %rs362, 0;
	min.s64 	%rd455, %rd454, %rd453;
	selp.b16 	%rs363, %rs360, 1, %p317;
	selp.b16 	%rs364, %rs362, %rs363, %p316;
	and.b16  	%rs365, %rs364, 255;
	selp.b64 	%rd456, %rd453, %rd455, %p317;
	selp.b64 	%rd457, %rd454, %rd456, %p316;
	ld.shared.u8 	%rs366, [_ZZN3cub18CUB_300001_SM_10006detail6reduce18DeviceReduceKernelINS2_10policy_hubIN4cuda3std3__45tupleIJblEEEjN6thrust24THRUST_300001_SM_1000_NS8cuda_cub9__find_if7functorIS9_EEE10Policy1000ENSB_12zip_iteratorINS8_IJNSD_26transform_input_iterator_tIbNSC_6detail35transform_pair_of_input_iterators_tIbNSB_6detail15normal_iteratorINSB_10device_ptrIiEEEESQ_NS7_8equal_toIiEEEENS7_10__not_fn_tINS7_10__identityEEEEENSB_17counting_iteratorIlNSB_11use_defaultESZ_SZ_EEEEEEEjSF_S9_SV_EEvT0_PT3_T1_NS0_13GridEvenShareIS16_EET2_T4_E12temp_storage+88];
	ld.shared.u64 	%rd458, [_ZZN3cub18CUB_300001_SM_10006detail6reduce18DeviceReduceKernelINS2_10policy_hubIN4cuda3std3__45tupleIJblEEEjN6thrust24THRUST_300001_SM_1000_NS8cuda_cub9__find_if7functorIS9_EEE10Policy1000ENSB_12zip_iteratorINS8_IJNSD_26transform_input_iterator_tIbNSC_6detail35transform_pair_of_input_iterators_tIbNSB_6detail15normal_iteratorINSB_10device_ptrIiEEEESQ_NS7_8equal_toIiEEEENS7_10__not_fn_tINS7_10__identityEEEEENSB_17counting_iteratorIlNSB_11use_defaultESZ_SZ_EEEEEEEjSF_S9_SV_EEvT0_PT3_T1_NS0_13GridEvenShareIS16_EET2_T4_E12temp_storage+96];
	setp.eq.s16 	%p318, %rs365, 0;
	setp.eq.s16 	%p319, %rs366, 0;
	min.s64 	%rd459, %rd458, %rd457;
	selp.b16 	%rs367, %rs364, 1, %p319;
	selp.b16 	%rs368, %rs366, %rs367, %p318;
	and.b16  	%rs369, %rs368, 255;
	selp.b64 	%rd460, %rd457, %rd459, %p319;
	selp.b64 	%rd461, %rd458, %rd460, %p318;
	ld.shared.u8 	%rs370, [_ZZN3cub18CUB_300001_SM_10006detail6reduce18DeviceReduceKernelINS2_10policy_hubIN4cuda3std3__45tupleIJblEEEjN6thrust24THRUST_300001_SM_1000_NS8cuda_cub9__find_if7functorIS9_EEE10Policy1000ENSB_12zip_iteratorINS8_IJNSD_26transform_input_iterator_tIbNSC_6detail35transform_pair_of_input_iterators_tIbNSB_6detail15normal_iteratorINSB_10device_ptrIiEEEESQ_NS7_8equal_toIiEEEENS7_10__not_fn_tINS7_10__identityEEEEENSB_17counting_iteratorIlNSB_11use_defaultESZ_SZ_EEEEEEEjSF_S9_SV_EEvT0_PT3_T1_NS0_13GridEvenShareIS16_EET2_T4_E12temp_storage+104];
	ld.shared.u64 	%rd462, [_ZZN3cub18CUB_300001_SM_10006detail6reduce18DeviceReduceKernelINS2_10policy_hubIN4cuda3std3__45tupleIJblEEEjN6thrust24THRUST_300001_SM_1000_NS8cuda_cub9__find_if7functorIS9_EEE10Policy1000ENSB_12zip_iteratorINS8_IJNSD_26transform_input_iterator_tIbNSC_6detail35transform_pair_of_input_iterators_tIbNSB_6detail15normal_iteratorINSB_10device_ptrIiEEEESQ_NS7_8equal_toIiEEEENS7_10__not_fn_tINS7_10__identityEEEEENSB_17counting_iteratorIlNSB_11use_defaultESZ_SZ_EEEEEEEjSF_S9_SV_EEvT0_PT3_T1_NS0_13GridEvenShareIS16_EET2_T4_E12temp_storage+112];
	setp.eq.s16 	%p320, %rs369, 0;
	setp.eq.s16 	%p321, %rs370, 0;
	min.s64 	%rd463, %rd462, %rd461;
	selp.b16 	%rs371, %rs368, 1, %p321;
	selp.b16 	%rs372, %rs370, %rs371, %p320;
	and.b16  	%rs373, %rs372, 255;
	selp.b64 	%rd464, %rd461, %rd463, %p321;
	selp.b64 	%rd465, %rd462, %rd464, %p320;
	ld.shared.u8 	%rs374, [_ZZN3cub18CUB_300001_SM_10006detail6reduce18DeviceReduceKernelINS2_10policy_hubIN4cuda3std3__45tupleIJblEEEjN6thrust24THRUST_300001_SM_1000_NS8cuda_cub9__find_if7functorIS9_EEE10Policy1000ENSB_12zip_iteratorINS8_IJNSD_26transform_input_iterator_tIbNSC_6detail35transform_pair_of_input_iterators_tIbNSB_6detail15normal_iteratorINSB_10device_ptrIiEEEESQ_NS7_8equal_toIiEEEENS7_10__not_fn_tINS7_10__identityEEEEENSB_17counting_iteratorIlNSB_11use_defaultESZ_SZ_EEEEEEEjSF_S9_SV_EEvT0_PT3_T1_NS0_13GridEvenShareIS16_EET2_T4_E12temp_storage+120];
	ld.shared.u64 	%rd466, [_ZZN3cub18CUB_300001_SM_10006detail6reduce18DeviceReduceKernelINS2_10policy_hubIN4cuda3std3__45tupleIJblEEEjN6thrust24THRUST_300001_SM_1000_NS8cuda_cub9__find_if7functorIS9_EEE10Policy1000ENSB_12zip_iteratorINS8_IJNSD_26transform_input_iterator_tIbNSC_6detail35transform_pair_of_input_iterators_tIbNSB_6detail15normal_iteratorINSB_10device_ptrIiEEEESQ_NS7_8equal_toIiEEEENS7_10__not_fn_tINS7_10__identityEEEEENSB_17counting_iteratorIlNSB_11use_defaultESZ_SZ_EEEEEEEjSF_S9_SV_EEvT0_PT3_T1_NS0_13GridEvenShareIS16_EET2_T4_E12temp_storage+128];
	setp.eq.s16 	%p322, %rs373, 0;
	setp.eq.s16 	%p323, %rs374, 0;
	min.s64 	%rd467, %rd466, %rd465;
	selp.b16 	%rs375, %rs372, 1, %p323;
	selp.b16 	%rs385, %rs374, %rs375, %p322;
	selp.b64 	%rd468, %rd465, %rd467, %p323;
	selp.b64 	%rd482, %rd466, %rd468, %p322;
	bra.uni 	$L__BB9_119;
$L__BB9_41:
	// begin inline asm
	mov.u32 %r332, %laneid;
	// end inline asm
	and.b32  	%r353, %r6, 992;
	add.s32 	%r354, %r353, 32;
	setp.gt.u32 	%p234, %r354, %r5;
	not.b32 	%r355, %r353;
	add.s32 	%r356, %r5, %r355;
	selp.b32 	%r351, %r356, 31, %p234;
	cvt.u32.u16 	%r357, %rs385;
	and.b32  	%r334, %r357, 255;
	mov.b32 	%r350, 1;
	mov.b32 	%r352, -1;
	// begin inline asm
	shfl.sync.down.b32 %r333, %r334, %r350, %r351, %r352;
	// end inline asm
	// begin inline asm
	shfl.sync.down.b32 %r338, %r339, %r350, %r351, %r352;
	// end inline asm
	mov.b64 	{%r344, %r349}, %rd482;
	// begin inline asm
	shfl.sync.down.b32 %r343, %r344, %r350, %r351, %r352;
	// end inline asm
	// begin inline asm
	shfl.sync.down.b32 %r348, %r349, %r350, %r351, %r352;
	// end inline asm
	mov.b64 	%rd39, {%r343, %r348};
	cvt.u16.u32 	%rs31, %r333;
	setp.ge.s32 	%p235, %r332, %r351;
	@%p235 bra 	$L__BB9_45;
	and.b16  	%rs288, %rs385, 255;
	setp.eq.s16 	%p236, %rs288, 0;
	and.b16  	%rs289, %rs31, 255;
	setp.eq.s16 	%p237, %rs289, 0;
	or.pred  	%p238, %p236, %p237;
	@%p238 bra 	$L__BB9_44;
	min.s64 	%rd482, %rd39, %rd482;
	mov.b16 	%rs385, 1;
	bra.uni 	$L__BB9_45;
$L__BB9_44:
	setp.eq.s16 	%p239, %rs288, 0;
	selp.b16 	%rs385, %rs31, %rs385, %p239;
	selp.b64 	%rd482, %rd39, %rd482, %p239;
$L__BB9_45:
	cvt.u32.u16 	%r378, %rs385;
	and.b32  	%r359, %r378, 255;
	mov.b32 	%r375, 2;
	mov.b32 	%r377, -1;
	// begin inline asm
	shfl.sync.down.b32 %r358, %r359, %r375, %r351, %r377;
	// end inline asm
	// begin inline asm
	shfl.sync.down.b32 %r363, %r364, %r375, %r351, %r377;
	// end inline asm
	mov.b64 	{%r369, %r374}, %rd482;
	// begin inline asm
	shfl.sync.down.b32 %r368, %r369, %r375, %r351, %r377;
	// end inline asm
	// begin inline asm
	shfl.sync.down.b32 %r373, %r374, %r375, %r351, %r377;
	// end inline asm
	mov.b64 	%rd43, {%r368, %r373};
	cvt.u16.u32 	%rs34, %r358;
	add.s32 	%r379, %r332, 2;
	setp.gt.s32 	%p240, %r379, %r351;
	@%p240 bra 	$L__BB9_49;
	and.b16  	%rs292, %rs385, 255;
	setp.eq.s16 	%p241, %rs292, 0;
	and.b16  	%rs293, %rs34, 255;
	setp.eq.s16 	%p242, %rs293, 0;
	or.pred  	%p243, %p241, %p242;
	@%p243 bra 	$L__BB9_48;
	min.s64 	%rd482, %rd43, %rd482;
	mov.b16 	%rs385, 1;
	bra.uni 	$L__BB9_49;
$L__BB9_48:
	setp.eq.s16 	%p244, %rs292, 0;
	selp.b16 	%rs385, %rs34, %rs385, %p244;
	selp.b64 	%rd482, %rd43, %rd482, %p244;
$L__BB9_49:
	cvt.u32.u16 	%r400, %rs385;
	and.b32  	%r381, %r400, 255;
	mov.b32 	%r397, 4;
	mov.b32 	%r399, -1;
	// begin inline asm
	shfl.sync.down.b32 %r380, %r381, %r397, %r351, %r399;
	// end inline asm
	// begin inline asm
	shfl.sync.down.b32 %r385, %r386, %r397, %r351, %r399;
	// end inline asm
	mov.b64 	{%r391, %r396}, %rd482;
	// begin inline asm
	shfl.sync.down.b32 %r390, %r391, %r397, %r351, %r399;
	// end inline asm
	// begin inline asm
	shfl.sync.down.b32 %r395, %r396, %r397, %r351, %r399;
	// end inline asm
	mov.b64 	%rd47, {%r390, %r395};
	cvt.u16.u32 	%rs37, %r380;
	add.s32 	%r401, %r332, 4;
	setp.gt.s32 	%p245, %r401, %r351;
	@%p245 bra 	$L__BB9_53;
	and.b16  	%rs296, %rs385, 255;
	setp.eq.s16 	%p246, %rs296, 0;
	and.b16  	%rs297, %rs37, 255;
	setp.eq.s16 	%p247, %rs297, 0;
	or.pred  	%p248, %p246, %p247;
	@%p248 bra 	$L__BB9_52;
	min.s64 	%rd482, %rd47, %rd482;
	mov.b16 	%rs385, 1;
	bra.uni 	$L__BB9_53;
$L__BB9_52:
	setp.eq.s16 	%p249, %rs296, 0;
	selp.b16 	%rs385, %rs37, %rs385, %p249;
	selp.b64 	%rd482, %rd47, %rd482, %p249;
$L__BB9_53:
	cvt.u32.u16 	%r422, %rs385;
	and.b32  	%r403, %r422, 255;
	mov.b32 	%r419, 8;
	mov.b32 	%r421, -1;
	// begin inline asm
	shfl.sync.down.b32 %r402, %r403, %r419, %r351, %r421;
	// end inline asm
	// begin inline asm
	shfl.sync.down.b32 %r407, %r408, %r419, %r351, %r421;
	// end inline asm
	mov.b64 	{%r413, %r418}, %rd482;
	// begin inline asm
	shfl.sync.down.b32 %r412, %r413, %r419, %r351, %r421;
	// end inline asm
	// begin inline asm
	shfl.sync.down.b32 %r417, %r418, %r419, %r351, %r421;
	// end inline asm
	mov.b64 	%rd51, {%r412, %r417};
	cvt.u16.u32 	%rs40, %r402;
	add.s32 	%r423, %r332, 8;
	setp.gt.s32 	%p250, %r423, %r351;
	@%p250 bra 	$L__BB9_57;
	and.b16  	%rs300, %rs385, 255;
	setp.eq.s16 	%p251, %rs300, 0;
	and.b16  	%rs301, %rs40, 255;
	setp.eq.s16 	%p252, %rs301, 0;
	or.pred  	%p253, %p251, %p252;
	@%p253 bra 	$L__BB9_56;
	min.s64 	%rd482, %rd51, %rd482;
	mov.b16 	%rs385, 1;
	bra.uni 	$L__BB9_57;
$L__BB9_56:
	setp.eq.s16 	%p254, %rs300, 0;
	selp.b16 	%rs385, %rs40, %rs385, %p254;
	selp.b64 	%rd482, %rd51, %rd482, %p254;
$L__BB9_57:
	cvt.u32.u16 	%r444, %rs385;
	and.b32  	%r425, %r444, 255;
	mov.b32 	%r441, 16;
	mov.b32 	%r443, -1;
	// begin inline asm
	shfl.sync.down.b32 %r424, %r425, %r441, %r351, %r443;
	// end inline asm
	// begin inline asm
	shfl.sync.down.b32 %r429, %r430, %r441, %r351, %r443;
	// end inline asm
	mov.b64 	{%r435, %r440}, %rd482;
	// begin inline asm
	shfl.sync.down.b32 %r434, %r435, %r441, %r351, %r443;
	// end inline asm
	// begin inline asm
	shfl.sync.down.b32 %r439, %r440, %r441, %r351, %r443;
	// end inline asm
	mov.b64 	%rd55, {%r434, %r439};
	cvt.u16.u32 	%rs43, %r424;
	add.s32 	%r445, %r332, 16;
	setp.gt.s32 	%p255, %r445, %r351;
	@%p255 bra 	$L__BB9_61;
	and.b16  	%rs304, %rs385, 255;
	setp.eq.s16 	%p256, %rs304, 0;
	and.b16  	%rs305, %rs43, 255;
	setp.eq.s16 	%p257, %rs305, 0;
	or.pred  	%p258, %p256, %p257;
	@%p258 bra 	$L__BB9_60;
	min.s64 	%rd482, %rd55, %rd482;
	mov.b16 	%rs385, 1;
	bra.uni 	$L__BB9_61;
$L__BB9_60:
	setp.eq.s16 	%p259, %rs304, 0;
	selp.b16 	%rs385, %rs43, %rs385, %p259;
	selp.b64 	%rd482, %rd55, %rd482, %p259;
$L__BB9_61:
	setp.ne.s32 	%p260, %r332, 0;
	@%p260 bra 	$L__BB9_63;
	shr.u32 	%r446, %r6, 1;
	and.b32  	%r447, %r446, 496;
	mov.u32 	%r448, _ZZN3cub18CUB_300001_SM_10006detail6reduce18DeviceReduceKernelINS2_10policy_hubIN4cuda3std3__45tupleIJblEEEjN6thrust24THRUST_300001_SM_1000_NS8cuda_cub9__find_if7functorIS9_EEE10Policy1000ENSB_12zip_iteratorINS8_IJNSD_26transform_input_iterator_tIbNSC_6detail35transform_pair_of_input_iterators_tIbNSB_6detail15normal_iteratorINSB_10device_ptrIiEEEESQ_NS7_8equal_toIiEEEENS7_10__not_fn_tINS7_10__identityEEEEENSB_17counting_iteratorIlNSB_11use_defaultESZ_SZ_EEEEEEEjSF_S9_SV_EEvT0_PT3_T1_NS0_13GridEvenShareIS16_EET2_T4_E12temp_storage;
	add.s32 	%r449, %r448, %r447;
	st.shared.u8 	[%r449+8], %rs385;
	st.shared.u64 	[%r449+16], %rd482;
$L__BB9_63:
	bar.sync 	0;
	setp.ne.s32 	%p261, %r6, 0;
	@%p261 bra 	$L__BB9_119;
	setp.lt.u32 	%p262, %r5, 33;
	@%p262 bra 	$L__BB9_66;
	ld.shared.u8 	%rs308, [_ZZN3cub18CUB_300001_SM_10006detail6reduce18DeviceReduceKernelINS2_10policy_hubIN4cuda3std3__45tupleIJblEEEjN6thrust24THRUST_300001_SM_1000_NS8cuda_cub9__find_if7functorIS9_EEE10Policy1000ENSB_12zip_iteratorINS8_IJNSD_26transform_input_iterator_tIbNSC_6detail35transform_pair_of_input_iterators_tIbNSB_6detail15normal_iteratorINSB_10device_ptrIiEEEESQ_NS7_8equal_toIiEEEENS7_10__not_fn_tINS7_10__identityEEEEENSB_17counting_iteratorIlNSB_11use_defaultESZ_SZ_EEEEEEEjSF_S9_SV_EEvT0_PT3_T1_NS0_13GridEvenShareIS16_EET2_T4_E12temp_storage+24];
	ld.shared.u64 	%rd421, [_ZZN3cub18CUB_300001_SM_10006detail6reduce18DeviceReduceKernelINS2_10policy_hubIN4cuda3std3__45tupleIJblEEEjN6thrust24THRUST_300001_SM_1000_NS8cuda_cub9__find_if7functorIS9_EEE10Policy1000ENSB_12zip_iteratorINS8_IJNSD_26transform_input_iterator_tIbNSC_6detail35transform_pair_of_input_iterators_tIbNSB_6detail15normal_iteratorINSB_10device_ptrIiEEEESQ_NS7_8equal_toIiEEEENS7_10__not_fn_tINS7_10__identityEEEEENSB_17counting_iteratorIlNSB_11use_defaultESZ_SZ_EEEEEEEjSF_S9_SV_EEvT0_PT3_T1_NS0_13GridEvenShareIS16_EET2_T4_E12temp_storage+32];
	and.b16  	%rs309, %rs385, 255;
	setp.eq.s16 	%p263, %rs309, 0;
	setp.eq.s16 	%p264, %rs308, 0;
	min.s64 	%rd422, %rd421, %rd482;
	selp.b16 	%rs310, %rs385, 1, %p264;
	selp.b16 	%rs385, %rs308, %rs310, %p263;
	selp.b64 	%rd423, %rd482, %rd422, %p264;
	selp.b64 	%rd482, %rd421, %rd423, %p263;
$L__BB9_66:
	setp.lt.u32 	%p265, %r5, 65;
	@%p265 bra 	$L__BB9_68;
	ld.shared.u8 	%rs311, [_ZZN3cub18CUB_300001_SM_10006detail6reduce18DeviceReduceKernelINS2_10policy_hubIN4cuda3std3__45tupleIJblEEEjN6thrust24THRUST_300001_SM_1000_NS8cuda_cub9__find_if7functorIS9_EEE10Policy1000ENSB_12zip_iteratorINS8_IJNSD_26transform_input_iterator_tIbNSC_6detail35transform_pair_of_input_iterators_tIbNSB_6detail15normal_iteratorINSB_10device_ptrIiEEEESQ_NS7_8equal_toIiEEEENS7_10__not_fn_tINS7_10__identityEEEEENSB_17counting_iteratorIlNSB_11use_defaultESZ_SZ_EEEEEEEjSF_S9_SV_EEvT0_PT3_T1_NS0_13GridEvenShareIS16_EET2_T4_E12temp_storage+40];
	ld.shared.u64 	%rd424, [_ZZN3cub18CUB_300001_SM_10006detail6reduce18DeviceReduceKernelINS2_10policy_hubIN4cuda3std3__45tupleIJblEEEjN6thrust24THRUST_300001_SM_1000_NS8cuda_cub9__find_if7functorIS9_EEE10Policy1000ENSB_12zip_iteratorINS8_IJNSD_26transform_input_iterator_tIbNSC_6detail35transform_pair_of_input_iterators_tIbNSB_6detail15normal_iteratorINSB_10device_ptrIiEEEESQ_NS7_8equal_toIiEEEENS7_10__not_fn_tINS7_10__identityEEEEENSB_17counting_iteratorIlNSB_11use_defaultESZ_SZ_EEEEEEEjSF_S9_SV_EEvT0_PT3_T1_NS0_13GridEvenShareIS16_EET2_T4_E12temp_storage+48];
	and.b16  	%rs312, %rs385, 255;
	setp.eq.s16 	%p266, %rs312, 0;
	setp.eq.s16 	%p267, %rs311, 0;
	min.s64 	%rd425, %rd424, %rd482;
	selp.b16 	%rs313, %rs385, 1, %p267;
	selp.b16 	%rs385, %rs311, %rs313, %p266;
	selp.b64 	%rd426, %rd482, %rd425, %p267;
	selp.b64 	%rd482, %rd424, %rd426, %p266;
$L__BB9_68:
	setp.lt.u32 	%p268, %r5, 97;
	@%p268 bra 	$L__BB9_70;
	ld.shared.u8 	%rs314, [_ZZN3cub18CUB_300001_SM_10006detail6reduce18DeviceReduceKernelINS2_10policy_hubIN4cuda3std3__45tupleIJblEEEjN6thrust24THRUST_300001_SM_1000_NS8cuda_cub9__find_if7functorIS9_EEE10Policy1000ENSB_12zip_iteratorINS8_IJNSD_26transform_input_iterator_tIbNSC_6detail35transform_pair_of_input_iterators_tIbNSB_6detail15normal_iteratorINSB_10device_ptrIiEEEESQ_NS7_8equal_toIiEEEENS7_10__not_fn_tINS7_10__identityEEEEENSB_17counting_iteratorIlNSB_11use_defaultESZ_SZ_EEEEEEEjSF_S9_SV_EEvT0_PT3_T1_NS0_13GridEvenShareIS16_EET2_T4_E12temp_storage+56];
	ld.shared.u64 	%rd427, [_ZZN3cub18CUB_300001_SM_10006detail6reduce18DeviceReduceKernelINS2_10policy_hubIN4cuda3std3__45tupleIJblEEEjN6thrust24THRUST_300001_SM_1000_NS8cuda_cub9__find_if7functorIS9_EEE10Policy1000ENSB_12zip_iteratorINS8_IJNSD_26transform_input_iterator_tIbNSC_6detail35transform_pair_of_input_iterators_tIbNSB_6detail15normal_iteratorINSB_10device_ptrIiEEEESQ_NS7_8equal_toIiEEEENS7_10__not_fn_tINS7_10__identityEEEEENSB_17counting_iteratorIlNSB_11use_defaultESZ_SZ_EEEEEEEjSF_S9_SV_EEvT0_PT3_T1_NS0_13GridEvenShareIS16_EET2_T4_E12temp_storage+64];
	and.b16  	%rs315, %rs385, 255;
	setp.eq.s16 	%p269, %rs315, 0;
	setp.eq.s16 	%p270, %rs314, 0;
	min.s64 	%rd428, %rd427, %rd482;
	selp.b16 	%rs316, %rs385, 1, %p270;
	selp.b16 	%rs385, %rs314, %rs316, %p269;
	selp.b64 	%rd429, %rd482, %rd428, %p270;
	selp.b64 	%rd482, %rd427, %rd429, %p269;
$L__BB9_70:
	setp.lt.u32 	%p271, %r5, 129;
	@%p271 bra 	$L__BB9_72;
	ld.shared.u8 	%rs317, [_ZZN3cub18CUB_300001_SM_10006detail6reduce18DeviceReduceKernelINS2_10policy_hubIN4cuda3std3__45tupleIJblEEEjN6thrust24THRUST_300001_SM_1000_NS8cuda_cub9__find_if7functorIS9_EEE10Policy1000ENSB_12zip_iteratorINS8_IJNSD_26transform_input_iterator_tIbNSC_6detail35transform_pair_of_input_iterators_tIbNSB_6detail15normal_iteratorINSB_10device_ptrIiEEEESQ_NS7_8equal_toIiEEEENS7_10__not_fn_tINS7_10__identityEEEEENSB_17counting_iteratorIlNSB_11use_defaultESZ_SZ_EEEEEEEjSF_S9_SV_EEvT0_PT3_T1_NS0_13GridEvenShareIS16_EET2_T4_E12temp_storage+72];
	ld.shared.u64 	%rd430, [_ZZN3cub18CUB_300001_SM_10006detail6reduce18DeviceReduceKernelINS2_10policy_hubIN4cuda3std3__45tupleIJblEEEjN6thrust24THRUST_300001_SM_1000_NS8cuda_cub9__find_if7functorIS9_EEE10Policy1000ENSB_12zip_iteratorINS8_IJNSD_26transform_input_iterator_tIbNSC_6detail35transform_pair_of_input_iterators_tIbNSB_6detail15normal_iteratorINSB_10device_ptrIiEEEESQ_NS7_8equal_toIiEEEENS7_10__not_fn_tINS7_10__identityEEEEENSB_17counting_iteratorIlNSB_11use_defaultESZ_SZ_EEEEEEEjSF_S9_SV_EEvT0_PT3_T1_NS0_13GridEvenShareIS16_EET2_T4_E12temp_storage+80];
	and.b16  	%rs318, %rs385, 255;
	setp.eq.s16 	%p272, %rs318, 0;
	setp.eq.s16 	%p273, %rs317, 0;
	min.s64 	%rd431, %rd430, %rd482;
	selp.b16 	%rs319, %rs385, 1, %p273;
	selp.b16 	%rs385, %rs317, %rs319, %p272;
	selp.b64 	%rd432, %rd482, %rd431, %p273;
	selp.b64 	%rd482, %rd430, %rd432, %p272;
$L__BB9_72:
	setp.lt.u32 	%p274, %r5, 161;
	@%p274 bra 	$L__BB9_74;
	ld.shared.u8 	%rs320, [_ZZN3cub18CUB_300001_SM_10006detail6reduce18DeviceReduceKernelINS2_10policy_hubIN4cuda3std3__45tupleIJblEEEjN6thrust24THRUST_300001_SM_1000_NS8cuda_cub9__find_if7functorIS9_EEE10Policy1000ENSB_12zip_iteratorINS8_IJNSD_26transform_input_iterator_tIbNSC_6detail35transform_pair_of_input_iterators_tIbNSB_6detail15normal_iteratorINSB_10device_ptrIiEEEESQ_NS7_8equal_toIiEEEENS7_10__not_fn_tINS7_10__identityEEEEENSB_17counting_iteratorIlNSB_11use_defaultESZ_SZ_EEEEEEEjSF_S9_SV_EEvT0_PT3_T1_NS0_13GridEvenShareIS16_EET2_T4_E12temp_storage+88];
	ld.shared.u64 	%rd433, [_ZZN3cub18CUB_300001_SM_10006detail6reduce18DeviceReduceKernelINS2_10policy_hubIN4cuda3std3__45tupleIJblEEEjN6thrust24THRUST_300001_SM_1000_NS8cuda_cub9__find_if7functorIS9_EEE10Policy1000ENSB_12zip_iteratorINS8_IJNSD_26transform_input_iterator_tIbNSC_6detail35transform_pair_of_input_iterators_tIbNSB_6detail15normal_iteratorINSB_10device_ptrIiEEEESQ_NS7_8equal_toIiEEEENS7_10__not_fn_tINS7_10__identityEEEEENSB_17counting_iteratorIlNSB_11use_defaultESZ_SZ_EEEEEEEjSF_S9_SV_EEvT0_PT3_T1_NS0_13GridEvenShareIS16_EET2_T4_E12temp_storage+96];
	and.b16  	%rs321, %rs385, 255;
	setp.eq.s16 	%p275, %rs321, 0;
	setp.eq.s16 	%p276, %rs320, 0;
	min.s64 	%rd434, %rd433, %rd482;
	selp.b16 	%rs322, %rs385, 1, %p276;
	selp.b16 	%rs385, %rs320, %rs322, %p275;
	selp.b64 	%rd435, %rd482, %rd434, %p276;
	selp.b64 	%rd482, %rd433, %rd435, %p275;
$L__BB9_74:
	setp.lt.u32 	%p277, %r5, 193;
	@%p277 bra 	$L__BB9_76;
	ld.shared.u8 	%rs323, [_ZZN3cub18CUB_300001_SM_10006detail6reduce18DeviceReduceKernelINS2_10policy_hubIN4cuda3std3__45tupleIJblEEEjN6thrust24THRUST_300001_SM_1000_NS8cuda_cub9__find_if7functorIS9_EEE10Policy1000ENSB_12zip_iteratorINS8_IJNSD_26transform_input_iterator_tIbNSC_6detail35transform_pair_of_input_iterators_tIbNSB_6detail15normal_iteratorINSB_10device_ptrIiEEEESQ_NS7_8equal_toIiEEEENS7_10__not_fn_tINS7_10__identityEEEEENSB_17counting_iteratorIlNSB_11use_defaultESZ_SZ_EEEEEEEjSF_S9_SV_EEvT0_PT3_T1_NS0_13GridEvenShareIS16_EET2_T4_E12temp_storage+104];
	ld.shared.u64 	%rd436, [_ZZN3cub18CUB_300001_SM_10006detail6reduce18DeviceReduceKernelINS2_10policy_hubIN4cuda3std3__45tupleIJblEEEjN6thrust24THRUST_300001_SM_1000_NS8cuda_cub9__find_if7functorIS9_EEE10Policy1000ENSB_12zip_iteratorINS8_IJNSD_26transform_input_iterator_tIbNSC_6detail35transform_pair_of_input_iterators_tIbNSB_6detail15normal_iteratorINSB_10device_ptrIiEEEESQ_NS7_8equal_toIiEEEENS7_10__not_fn_tINS7_10__identityEEEEENSB_17counting_iteratorIlNSB_11use_defaultESZ_SZ_EEEEEEEjSF_S9_SV_EEvT0_PT3_T1_NS0_13GridEvenShareIS16_EET2_T4_E12temp_storage+112];
	and.b16  	%rs324, %rs385, 255;
	setp.eq.s16 	%p278, %rs324, 0;
	setp.eq.s16 	%p279, %rs323, 0;
	min.s64 	%rd437, %rd436, %rd482;
	selp.b16 	%rs325, %rs385, 1, %p279;
	selp.b16 	%rs385, %rs323, %rs325, %p278;
	selp.b64 	%rd438, %rd482, %rd437, %p279;
	selp.b64 	%rd482, %rd436, %rd438, %p278;
$L__BB9_76:
	setp.lt.u32 	%p280, %r5, 225;
	@%p280 bra 	$L__BB9_119;
	ld.shared.u8 	%rs326, [_ZZN3cub18CUB_300001_SM_10006detail6reduce18DeviceReduceKernelINS2_10policy_hubIN4cuda3std3__45tupleIJblEEEjN6thrust24THRUST_300001_SM_1000_NS8cuda_cub9__find_if7functorIS9_EEE10Policy1000ENSB_12zip_iteratorINS8_IJNSD_26transform_input_iterator_tIbNSC_6detail35transform_pair_of_input_iterators_tIbNSB_6detail15normal_iteratorINSB_10device_ptrIiEEEESQ_NS7_8equal_toIiEEEENS7_10__not_fn_tINS7_10__identityEEEEENSB_17counting_iteratorIlNSB_11use_defaultESZ_SZ_EEEEEEEjSF_S9_SV_EEvT0_PT3_T1_NS0_13GridEvenShareIS16_EET2_T4_E12temp_storage+120];
	ld.shared.u64 	%rd439, [_ZZN3cub18CUB_300001_SM_10006detail6reduce18DeviceReduceKernelINS2_10policy_hubIN4cuda3std3__45tupleIJblEEEjN6thrust24THRUST_300001_SM_1000_NS8cuda_cub9__find_if7functorIS9_EEE10Policy1000ENSB_12zip_iteratorINS8_IJNSD_26transform_input_iterator_tIbNSC_6detail35transform_pair_of_input_iterators_tIbNSB_6detail15normal_iteratorINSB_10device_ptrIiEEEESQ_NS7_8equal_toIiEEEENS7_10__not_fn_tINS7_10__identityEEEEENSB_17counting_iteratorIlNSB_11use_defaultESZ_SZ_EEEEEEEjSF_S9_SV_EEvT0_PT3_T1_NS0_13GridEvenShareIS16_EET2_T4_E12temp_storage+128];
	and.b16  	%rs327, %rs385, 255;
	setp.eq.s16 	%p281, %rs327, 0;
	setp.eq.s16 	%p282, %rs326, 0;
	min.s64 	%rd440, %rd439, %rd482;
	selp.b16 	%rs328, %rs385, 1, %p282;
	selp.b16 	%rs385, %rs326, %rs328, %p281;
	selp.b64 	%rd441, %rd482, %rd440, %p282;
	selp.b64 	%rd482, %rd439, %rd441, %p281;
	bra.uni 	$L__BB9_119;
$L__BB9_78:
	mov.u32 	%r30, %tid.x;
	cvt.u64.u32 	%rd114, %r4;
	add.s64 	%rd115, %rd112, %rd114;
	cvt.u64.u32 	%rd116, %r30;
	add.s64 	%rd117, %rd116, %rd114;
	shl.b64 	%rd118, %rd117, 2;
	add.s64 	%rd119, %rd1, %rd118;
	add.s64 	%rd120, %rd2, %rd118;
	ld.global.u32 	%r81, [%rd119];
	ld.global.u32 	%r82, [%rd120];
	setp.ne.s32 	%p2, %r81, %r82;
	add.s32 	%r83, %r30, 256;
	cvt.u64.u32 	%rd121, %r83;
	ld.global.u32 	%r84, [%rd119+1024];
	ld.global.u32 	%r86, [%rd120+1024];
	setp.ne.s32 	%p3, %r84, %r86;
	add.s32 	%r88, %r30, 512;
	cvt.u64.u32 	%rd122, %r88;
	add.s64 	%rd123, %rd115, %rd122;
	ld.global.u32 	%r89, [%rd119+2048];
	ld.global.u32 	%r90, [%rd120+2048];
	setp.ne.s32 	%p4, %r89, %r90;
	add.s64 	%rd124, %rd123, 256;
	ld.global.u32 	%r91, [%rd119+3072];
	ld.global.u32 	%r92, [%rd120+3072];
	setp.ne.s32 	%p6, %r91, %r92;
	or.pred  	%p8, %p2, %p3;
	selp.b64 	%rd125, %rd116, %rd121, %p2;
	add.s64 	%rd126, %rd115, %rd125;
	min.s64 	%rd127, %rd123, %rd126;
	selp.b64 	%rd128, %rd127, %rd126, %p4;
	or.pred  	%p9, %p8, %p4;
	selp.b64 	%rd129, %rd128, %rd123, %p8;
	min.s64 	%rd130, %rd124, %rd129;
	selp.b64 	%rd131, %rd130, %rd129, %p6;
	or.pred  	%p10, %p9, %p6;
	selp.u16 	%rs385, 1, 0, %p10;
	selp.b64 	%rd482, %rd131, %rd124, %p9;
	shl.b32 	%r31, %r2, 10;
	setp.lt.u32 	%p11, %r5, %r31;
	@%p11 bra 	$L__BB9_95;
	add.s32 	%r94, %r30, %r31;
	add.s32 	%r95, %r94, %r4;
	add.s32 	%r569, %r95, 1024;
	not.b32 	%r96, %r30;
	add.s32 	%r97, %r96, %r1;
	sub.s32 	%r98, %r97, %r31;
	sub.s32 	%r568, %r98, %r4;
	mov.b32 	%r570, 0;
	mov.u32 	%r571, %r4;
$L__BB9_80:
	shl.b32 	%r38, %r2, 10;
	add.s32 	%r571, %r571, %r38;
	add.s32 	%r99, %r1, -1024;
	setp.gt.u32 	%p12, %r571, %r99;
	@%p12 bra 	$L__BB9_82;
	add.s32 	%r100, %r30, %r571;
	cvt.u64.u32 	%rd132, %r100;
	mul.wide.u32 	%rd133, %r100, 4;
	add.s64 	%rd134, %rd1, %rd133;
	add.s64 	%rd135, %rd2, %rd133;
	add.s64 	%rd136, %rd112, %rd132;
	ld.global.u32 	%r101, [%rd134];
	ld.global.u32 	%r102, [%rd135];
	setp.ne.s32 	%p13, %r101, %r102;
	add.s64 	%rd137, %rd136, 256;
	ld.global.u32 	%r103, [%rd134+1024];
	ld.global.u32 	%r104, [%rd135+1024];
	setp.ne.s32 	%p14, %r103, %r104;
	selp.u16 	%rs107, 1, 0, %p14;
	add.s64 	%rd138, %rd136, 512;
	ld.global.u32 	%r105, [%rd134+2048];
	ld.global.u32 	%r106, [%rd135+2048];
	setp.ne.s32 	%p15, %r105, %r106;
	selp.u16 	%rs108, 1, 0, %p15;
	add.s64 	%rd139, %rd136, 768;
	ld.global.u32 	%r107, [%rd134+3072];
	ld.global.u32 	%r108, [%rd135+3072];
	setp.ne.s32 	%p16, %r107, %r108;
	selp.u16 	%rs109, 1, 0, %p16;
	and.b16  	%rs110, %rs385, 255;
	setp.eq.s16 	%p17, %rs110, 0;
	selp.u16 	%rs111, 1, 0, %p13;
	min.s64 	%rd140, %rd136, %rd482;
	selp.b16 	%rs112, 1, %rs385, %p13;
	selp.b64 	%rd141, %rd140, %rd482, %p13;
	selp.b16 	%rs113, %rs111, %rs112, %p17;
	and.b16  	%rs114, %rs113, 255;
	selp.b64 	%rd142, %rd136, %rd141, %p17;
	setp.eq.s16 	%p18, %rs114, 0;
	min.s64 	%rd143, %rd137, %rd142;
	selp.b16 	%rs115, 1, %rs113, %p14;
	selp.b64 	%rd144, %rd143, %rd142, %p14;
	selp.b16 	%rs116, %rs107, %rs115, %p18;
	and.b16  	%rs117, %rs116, 255;
	selp.b64 	%rd145, %rd137, %rd144, %p18;
	setp.eq.s16 	%p19, %rs117, 0;
	min.s64 	%rd146, %rd138, %rd145;
	selp.b16 	%rs118, 1, %rs116, %p15;
	selp.b64 	%rd147, %rd146, %rd145, %p15;
	selp.b16 	%rs119, %rs108, %rs118, %p19;
	and.b16  	%rs120, %rs119, 255;
	selp.b64 	%rd148, %rd138, %rd147, %p19;
	setp.eq.s16 	%p20, %rs120, 0;
	min.s64 	%rd149, %rd139, %rd148;
	selp.b16 	%rs121, 1, %rs119, %p16;
	selp.b64 	%rd150, %rd149, %rd148, %p16;
	selp.b16 	%rs385, %rs109, %rs121, %p20;
	selp.b64 	%rd482, %rd139, %rd150, %p20;
	sub.s32 	%r109, %r1, %r571;
	shl.b32 	%r110, %r2, 10;
	setp.lt.u32 	%p21, %r109, %r110;
	add.s32 	%r570, %r570, 1;
	add.s32 	%r569, %r569, %r110;
	sub.s32 	%r568, %r568, %r110;
	@%p21 bra 	$L__BB9_95;
	bra.uni 	$L__BB9_80;
$L__BB9_82:
	setp.le.u32 	%p22, %r1, %r571;
	sub.s32 	%r111, %r1, %r571;
	setp.ge.s32 	%p23, %r30, %r111;
	or.pred  	%p24, %p22, %p23;
	@%p24 bra 	$L__BB9_95;
	not.b32 	%r113, %r30;
	add.s32 	%r43, %r1, %r113;
	add.s32 	%r114, %r38, %r4;
	sub.s32 	%r115, %r43, %r114;
	mul.lo.s32 	%r116, %r2, %r570;
	shl.b32 	%r117, %r116, 10;
	sub.s32 	%r118, %r115, %r117;
	shr.u32 	%r119, %r118, 8;
	add.s32 	%r44, %r119, 1;
	and.b32  	%r45, %r44, 7;
	setp.lt.u32 	%p25, %r118, 1792;
	mov.u32 	%r576, %r30;
	@%p25 bra 	$L__BB9_87;
	or.b32  	%r574, %r30, 1024;
	shr.u32 	%r120, %r568, 8;
	add.s32 	%r121, %r120, 1;
	and.b32  	%r122, %r121, 33554424;
	neg.s32 	%r572, %r122;
$L__BB9_85:
	.pragma "nounroll";
	add.s32 	%r123, %r569, -1024;
	cvt.u64.u32 	%rd152, %r123;
	mul.wide.u32 	%rd153, %r123, 4;
	add.s64 	%rd154, %rd1, %rd153;
	add.s64 	%rd155, %rd2, %rd153;
	add.s64 	%rd156, %rd112, %rd152;
	ld.global.u32 	%r124, [%rd154];
	ld.global.u32 	%r125, [%rd155];
	setp.ne.s32 	%p26, %r124, %r125;
	selp.u16 	%rs123, 1, 0, %p26;
	and.b16  	%rs124, %rs385, 255;
	setp.ne.s16 	%p28, %rs124, 0;
	and.pred  	%p29, %p28, %p26;
	min.s64 	%rd157, %rd156, %rd482;
	setp.eq.s16 	%p30, %rs124, 0;
	selp.b16 	%rs125, %rs123, %rs385, %p30;
	selp.b64 	%rd158, %rd156, %rd482, %p30;
	selp.b16 	%rs126, 1, %rs125, %p29;
	and.b16  	%rs127, %rs126, 255;
	selp.b64 	%rd159, %rd157, %rd158, %p29;
	add.s32 	%r126, %r569, -768;
	cvt.u64.u32 	%rd160, %r126;
	mul.wide.u32 	%rd161, %r126, 4;
	add.s64 	%rd162, %rd1, %rd161;
	add.s64 	%rd163, %rd2, %rd161;
	add.s64 	%rd164, %rd112, %rd160;
	ld.global.u32 	%r127, [%rd162];
	ld.global.u32 	%r128, [%rd163];
	setp.ne.s32 	%p31, %r127, %r128;
	selp.u16 	%rs128, 1, 0, %p31;
	setp.ne.s16 	%p33, %rs127, 0;
	and.pred  	%p34, %p33, %p31;
	min.s64 	%rd165, %rd164, %rd159;
	setp.eq.s16 	%p35, %rs127, 0;
	selp.b16 	%rs129, %rs128, %rs126, %p35;
	selp.b64 	%rd166, %rd164, %rd159, %p35;
	selp.b16 	%rs130, 1, %rs129, %p34;
	and.b16  	%rs131, %rs130, 255;
	selp.b64 	%rd167, %rd165, %rd166, %p34;
	add.s32 	%r129, %r569, -512;
	cvt.u64.u32 	%rd168, %r129;
	mul.wide.u32 	%rd169, %r129, 4;
	add.s64 	%rd170, %rd1, %rd169;
	add.s64 	%rd171, %rd2, %rd169;
	add.s64 	%rd172, %rd112, %rd168;
	ld.global.u32 	%r130, [%rd170];
	ld.global.u32 	%r131, [%rd171];
	setp.ne.s32 	%p36, %r130, %r131;
	selp.u16 	%rs132, 1, 0, %p36;
	setp.ne.s16 	%p38, %rs131, 0;
	and.pred  	%p39, %p38, %p36;
	min.s64 	%rd173, %rd172, %rd167;
	setp.eq.s16 	%p40, %rs131, 0;
	selp.b16 	%rs133, %rs132, %rs130, %p40;
	selp.b64 	%rd174, %rd172, %rd167, %p40;
	selp.b16 	%rs134, 1, %rs133, %p39;
	and.b16  	%rs135, %rs134, 255;
	selp.b64 	%rd175, %rd173, %rd174, %p39;
	add.s32 	%r132, %r569, 768;
	add.s32 	%r133, %r569, -256;
	cvt.u64.u32 	%rd176, %r133;
	mul.wide.u32 	%rd177, %r133, 4;
	add.s64 	%rd178, %rd1, %rd177;
	add.s64 	%rd179, %rd2, %rd177;
	add.s64 	%rd180, %rd112, %rd176;
	ld.global.u32 	%r134, [%rd178];
	ld.global.u32 	%r135, [%rd179];
	setp.ne.s32 	%p41, %r134, %r135;
	selp.u16 	%rs136, 1, 0, %p41;
	setp.ne.s16 	%p43, %rs135, 0;
	and.pred  	%p44, %p43, %p41;
	min.s64 	%rd181, %rd180, %rd175;
	setp.eq.s16 	%p45, %rs135, 0;
	selp.b16 	%rs137, %rs136, %rs134, %p45;
	selp.b64 	%rd182, %rd180, %rd175, %p45;
	selp.b16 	%rs138, 1, %rs137, %p44;
	and.b16  	%rs139, %rs138, 255;
	selp.b64 	%rd183, %rd181, %rd182, %p44;
	cvt.u64.u32 	%rd184, %r569;
	mul.wide.u32 	%rd185, %r569, 4;
	add.s64 	%rd186, %rd1, %rd185;
	add.s64 	%rd187, %rd2, %rd185;
	add.s64 	%rd188, %rd112, %rd184;
	ld.global.u32 	%r136, [%rd186];
	ld.global.u32 	%r137, [%rd187];
	setp.ne.s32 	%p46, %r136, %r137;
	selp.u16 	%rs140, 1, 0, %p46;
	setp.ne.s16 	%p48, %rs139, 0;
	and.pred  	%p49, %p48, %p46;
	min.s64 	%rd189, %rd188, %rd183;
	setp.eq.s16 	%p50, %rs139, 0;
	selp.b16 	%rs141, %rs140, %rs138, %p50;
	selp.b64 	%rd190, %rd188, %rd183, %p50;
	selp.b16 	%rs142, 1, %rs141, %p49;
	and.b16  	%rs143, %rs142, 255;
	selp.b64 	%rd191, %rd189, %rd190, %p49;
	add.s32 	%r138, %r569, 256;
	cvt.u64.u32 	%rd192, %r138;
	mul.wide.u32 	%rd193, %r138, 4;
	add.s64 	%rd194, %rd1, %rd193;
	add.s64 	%rd195, %rd2, %rd193;
	add.s64 	%rd196, %rd112, %rd192;
	ld.global.u32 	%r139, [%rd194];
	ld.global.u32 	%r140, [%rd195];
	setp.ne.s32 	%p51, %r139, %r140;
	selp.u16 	%rs144, 1, 0, %p51;
	setp.ne.s16 	%p53, %rs143, 0;
	and.pred  	%p54, %p53, %p51;
	min.s64 	%rd197, %rd196, %rd191;
	setp.eq.s16 	%p55, %rs143, 0;
	selp.b16 	%rs145, %rs144, %rs142, %p55;
	selp.b64 	%rd198, %rd196, %rd191, %p55;
	selp.b16 	%rs146, 1, %rs145, %p54;
	and.b16  	%rs147, %rs146, 255;
	selp.b64 	%rd199, %rd197, %rd198, %p54;
	add.s32 	%r141, %r569, 512;
	cvt.u64.u32 	%rd200, %r141;
	mul.wide.u32 	%rd201, %r141, 4;
	add.s64 	%rd202, %rd1, %rd201;
	add.s64 	%rd203, %rd2, %rd201;
	add.s64 	%rd204, %rd112, %rd200;
	ld.global.u32 	%r142, [%rd202];
	ld.global.u32 	%r143, [%rd203];
	setp.ne.s32 	%p56, %r142, %r143;
	selp.u16 	%rs148, 1, 0, %p56;
	setp.ne.s16 	%p58, %rs147, 0;
	and.pred  	%p59, %p58, %p56;
	min.s64 	%rd205, %rd204, %rd199;
	setp.eq.s16 	%p60, %rs147, 0;
	selp.b16 	%rs149, %rs148, %rs146, %p60;
	selp.b64 	%rd206, %rd204, %rd199, %p60;
	selp.b16 	%rs150, 1, %rs149, %p59;
	and.b16  	%rs151, %rs150, 255;
	selp.b64 	%rd207, %rd205, %rd206, %p59;
	cvt.u64.u32 	%rd208, %r132;
	mul.wide.u32 	%rd209, %r132, 4;
	add.s64 	%rd210, %rd1, %rd209;
	add.s64 	%rd211, %rd2, %rd209;
	add.s64 	%rd212, %rd112, %rd208;
	ld.global.u32 	%r144, [%rd210];
	ld.global.u32 	%r145, [%rd211];
	setp.ne.s32 	%p61, %r144, %r145;
	selp.u16 	%rs152, 1, 0, %p61;
	setp.ne.s16 	%p63, %rs151, 0;
	and.pred  	%p64, %p63, %p61;
	min.s64 	%rd213, %rd212, %rd207;
	setp.eq.s16 	%p65, %rs151, 0;
	selp.b16 	%rs153, %rs152, %rs150, %p65;
	selp.b64 	%rd214, %rd212, %rd207, %p65;
	selp.b16 	%rs385, 1, %rs153, %p64;
	selp.b64 	%rd482, %rd213, %rd214, %p64;
	add.s32 	%r574, %r574, 2048;
	add.s32 	%r569, %r569, 2048;
	add.s32 	%r572, %r572, 8;
	setp.ne.s32 	%p66, %r572, 0;
	@%p66 bra 	$L__BB9_85;
	add.s32 	%r576, %r574, -1024;
$L__BB9_87:
	setp.eq.s32 	%p67, %r45, 0;
	@%p67 bra 	$L__BB9_95;
	setp.lt.u32 	%p68, %r45, 4;
	@%p68 bra 	$L__BB9_90;
	add.s32 	%r146, %r576, %r571;
	cvt.u64.u32 	%rd216, %r146;
	mul.wide.u32 	%rd217, %r146, 4;
	add.s64 	%rd218, %rd1, %rd217;
	add.s64 	%rd219, %rd2, %rd217;
	add.s64 	%rd220, %rd112, %rd216;
	ld.global.u32 	%r147, [%rd218];
	ld.global.u32 	%r148, [%rd219];
	setp.ne.s32 	%p69, %r147, %r148;
	selp.u16 	%rs155, 1, 0, %p69;
	and.b16  	%rs156, %rs385, 255;
	setp.ne.s16 	%p71, %rs156, 0;
	and.pred  	%p72, %p71, %p69;
	min.s64 	%rd221, %rd220, %rd482;
	setp.eq.s16 	%p73, %rs156, 0;
	selp.b16 	%rs157, %rs155, %rs385, %p73;
	selp.b64 	%rd222, %rd220, %rd482, %p73;
	selp.b16 	%rs158, 1, %rs157, %p72;
	and.b16  	%rs159, %rs158, 255;
	selp.b64 	%rd223, %rd221, %rd222, %p72;
	add.s32 	%r149, %r146, 256;
	cvt.u64.u32 	%rd224, %r149;
	mul.wide.u32 	%rd225, %r149, 4;
	add.s64 	%rd226, %rd1, %rd225;
	add.s64 	%rd227, %rd2, %rd225;
	add.s64 	%rd228, %rd112, %rd224;
	ld.global.u32 	%r150, [%rd226];
	ld.global.u32 	%r151, [%rd227];
	setp.ne.s32 	%p74, %r150, %r151;
	selp.u16 	%rs160, 1, 0, %p74;
	setp.ne.s16 	%p76, %rs159, 0;
	and.pred  	%p77, %p76, %p74;
	min.s64 	%rd229, %rd228, %rd223;
	setp.eq.s16 	%p78, %rs159, 0;
	selp.b16 	%rs161, %rs160, %rs158, %p78;
	selp.b64 	%rd230, %rd228, %rd223, %p78;
	selp.b16 	%rs162, 1, %rs161, %p77;
	and.b16  	%rs163, %rs162, 255;
	selp.b64 	%rd231, %rd229, %rd230, %p77;
	add.s32 	%r152, %r146, 512;
	cvt.u64.u32 	%rd232, %r152;
	mul.wide.u32 	%rd233, %r152, 4;
	add.s64 	%rd234, %rd1, %rd233;
	add.s64 	%rd235, %rd2, %rd233;
	add.s64 	%rd236, %rd112, %rd232;
	ld.global.u32 	%r153, [%rd234];
	ld.global.u32 	%r154, [%rd235];
	setp.ne.s32 	%p79, %r153, %r154;
	selp.u16 	%rs164, 1, 0, %p79;
	setp.ne.s16 	%p81, %rs163, 0;
	and.pred  	%p82, %p81, %p79;
	min.s64 	%rd237, %rd236, %rd231;
	setp.eq.s16 	%p83, %rs163, 0;
	selp.b16 	%rs165, %rs164, %rs162, %p83;
	selp.b64 	%rd238, %rd236, %rd231, %p83;
	selp.b16 	%rs166, 1, %rs165, %p82;
	and.b16  	%rs167, %rs166, 255;
	selp.b64 	%rd239, %rd237, %rd238, %p82;
	add.s32 	%r155, %r146, 768;
	cvt.u64.u32 	%rd240, %r155;
	mul.wide.u32 	%rd241, %r155, 4;
	add.s64 	%rd242, %rd1, %rd241;
	add.s64 	%rd243, %rd2, %rd241;
	add.s64 	%rd244, %rd112, %rd240;
	ld.global.u32 	%r156, [%rd242];
	ld.global.u32 	%r157, [%rd243];
	setp.ne.s32 	%p84, %r156, %r157;
	selp.u16 	%rs168, 1, 0, %p84;
	setp.ne.s16 	%p86, %rs167, 0;
	and.pred  	%p87, %p86, %p84;
	min.s64 	%rd245, %rd244, %rd239;
	setp.eq.s16 	%p88, %rs167, 0;
	selp.b16 	%rs169, %rs168, %rs166, %p88;
	selp.b64 	%rd246, %rd244, %rd239, %p88;
	selp.b16 	%rs385, 1, %rs169, %p87;
	selp.b64 	%rd482, %rd245, %rd246, %p87;
	add.s32 	%r576, %r576, 1024;
$L__BB9_90:
	and.b32  	%r158, %r44, 3;
	setp.eq.s32 	%p89, %r158, 0;
	@%p89 bra 	$L__BB9_95;
	setp.eq.s32 	%p90, %r158, 1;
	@%p90 bra 	$L__BB9_93;
	add.s32 	%r159, %r576, %r571;
	cvt.u64.u32 	%rd248, %r159;
	mul.wide.u32 	%rd249, %r159, 4;
	add.s64 	%rd250, %rd1, %rd249;
	add.s64 	%rd251, %rd2, %rd249;
	add.s64 	%rd252, %rd112, %rd248;
	ld.global.u32 	%r160, [%rd250];
	ld.global.u32 	%r161, [%rd251];
	setp.ne.s32 	%p91, %r160, %r161;
	selp.u16 	%rs171, 1, 0, %p91;
	and.b16  	%rs172, %rs385, 255;
	setp.ne.s16 	%p93, %rs172, 0;
	and.pred  	%p94, %p93, %p91;
	min.s64 	%rd253, %rd252, %rd482;
	setp.eq.s16 	%p95, %rs172, 0;
	selp.b16 	%rs173, %rs171, %rs385, %p95;
	selp.b64 	%rd254, %rd252, %rd482, %p95;
	selp.b16 	%rs174, 1, %rs173, %p94;
	and.b16  	%rs175, %rs174, 255;
	selp.b64 	%rd255, %rd253, %rd254, %p94;
	add.s32 	%r162, %r159, 256;
	cvt.u64.u32 	%rd256, %r162;
	mul.wide.u32 	%rd257, %r162, 4;
	add.s64 	%rd258, %rd1, %rd257;
	add.s64 	%rd259, %rd2, %rd257;
	add.s64 	%rd260, %rd112, %rd256;
	ld.global.u32 	%r163, [%rd258];
	ld.global.u32 	%r164, [%rd259];
	setp.ne.s32 	%p96, %r163, %r164;
	selp.u16 	%rs176, 1, 0, %p96;
	setp.ne.s16 	%p98, %rs175, 0;
	and.pred  	%p99, %p98, %p96;
	min.s64 	%rd261, %rd260, %rd255;
	setp.eq.s16 	%p100, %rs175, 0;
	selp.b16 	%rs177, %rs176, %rs174, %p100;
	selp.b64 	%rd262, %rd260, %rd255, %p100;
	selp.b16 	%rs385, 1, %rs177, %p99;
	selp.b64 	%rd482, %rd261, %rd262, %p99;
	add.s32 	%r576, %r576, 512;
$L__BB9_93:
	and.b32  	%r165, %r43, 256;
	setp.ne.s32 	%p101, %r165, 0;
	@%p101 bra 	$L__BB9_95;
	add.s32 	%r166, %r576, %r571;
	cvt.u64.u32 	%rd263, %r166;
	mul.wide.u32 	%rd264, %r166, 4;
	add.s64 	%rd265, %rd1, %rd264;
	add.s64 	%rd266, %rd2, %rd264;
	add.s64 	%rd267, %rd112, %rd263;
	ld.global.u32 	%r167, [%rd265];
	ld.global.u32 	%r168, [%rd266];
	setp.ne.s32 	%p102, %r167, %r168;
	selp.u16 	%rs178, 1, 0, %p102;
	and.b16  	%rs179, %rs385, 255;
	setp.ne.s16 	%p104, %rs179, 0;
	and.pred  	%p105, %p104, %p102;
	min.s64 	%rd268, %rd267, %rd482;
	setp.eq.s16 	%p106, %rs179, 0;
	selp.b16 	%rs180, %rs178, %rs385, %p106;
	selp.b64 	%rd269, %rd267, %rd482, %p106;
	selp.b16 	%rs385, 1, %rs180, %p105;
	selp.b64 	%rd482, %rd268, %rd269, %p105;
$L__BB9_95:
	// begin inline asm
	mov.u32 %r169, %laneid;
	// end inline asm
	cvt.u32.u16 	%r190, %rs385;
	and.b32  	%r171, %r190, 255;
	mov.b32 	%r187, 1;
	mov.b32 	%r188, 31;
	mov.b32 	%r189, -1;
	// begin inline asm
	shfl.sync.down.b32 %r170, %r171, %r187, %r188, %r189;
	// end inline asm
	// begin inline asm
	shfl.sync.down.b32 %r175, %r176, %r187, %r188, %r189;
	// end inline asm
	mov.b64 	{%r181, %r186}, %rd482;
	// begin inline asm
	shfl.sync.down.b32 %r180, %r181, %r187, %r188, %r189;
	// end inline asm
	// begin inline asm
	shfl.sync.down.b32 %r185, %r186, %r187, %r188, %r189;
	// end inline asm
	mov.b64 	%rd88, {%r180, %r185};
	cvt.u16.u32 	%rs74, %r170;
	setp.gt.s32 	%p107, %r169, 30;
	@%p107 bra 	$L__BB9_99;
	and.b16  	%rs181, %rs385, 255;
	setp.eq.s16 	%p108, %rs181, 0;
	and.b16  	%rs182, %rs74, 255;
	setp.eq.s16 	%p109, %rs182, 0;
	or.pred  	%p110, %p108, %p109;
	@%p110 bra 	$L__BB9_98;
	min.s64 	%rd482, %rd88, %rd482;
	mov.b16 	%rs385, 1;
	bra.uni 	$L__BB9_99;
$L__BB9_98:
	setp.eq.s16 	%p111, %rs181, 0;
	selp.b16 	%rs385, %rs74, %rs385, %p111;
	selp.b64 	%rd482, %rd88, %rd482, %p111;
$L__BB9_99:
	cvt.u32.u16 	%r211, %rs385;
	and.b32  	%r192, %r211, 255;
	mov.b32 	%r208, 2;
	mov.b32 	%r209, 31;
	mov.b32 	%r210, -1;
	// begin inline asm
	shfl.sync.down.b32 %r191, %r192, %r208, %r209, %r210;
	// end inline asm
	// begin inline asm
	shfl.sync.down.b32 %r196, %r197, %r208, %r209, %r210;
	// end inline asm
	mov.b64 	{%r202, %r207}, %rd482;
	// begin inline asm
	shfl.sync.down.b32 %r201, %r202, %r208, %r209, %r210;
	// end inline asm
	// begin inline asm
	shfl.sync.down.b32 %r206, %r207, %r208, %r209, %r210;
	// end inline asm
	mov.b64 	%rd92, {%r201, %r206};
	cvt.u16.u32 	%rs77, %r191;
	setp.gt.s32 	%p112, %r169, 29;
	@%p112 bra 	$L__BB9_103;
	and.b16  	%rs185, %rs385, 255;
	setp.eq.s16 	%p113, %rs185, 0;
	and.b16  	%rs186, %rs77, 255;
	setp.eq.s16 	%p114, %rs186, 0;
	or.pred  	%p115, %p113, %p114;
	@%p115 bra 	$L__BB9_102;
	min.s64 	%rd482, %rd92, %rd482;
	mov.b16 	%rs385, 1;
	bra.uni 	$L__BB9_103;
$L__BB9_102:
	setp.eq.s16 	%p116, %rs185, 0;
	selp.b16 	%rs385, %rs77, %rs385, %p116;
	selp.b64 	%rd482, %rd92, %rd482, %p116;
$L__BB9_103:
	cvt.u32.u16 	%r232, %rs385;
	and.b32  	%r213, %r232, 255;
	mov.b32 	%r229, 4;
	mov.b32 	%r230, 31;
	mov.b32 	%r231, -1;
	// begin inline asm
	shfl.sync.down.b32 %r212, %r213, %r229, %r230, %r231;
	// end inline asm
	// begin inline asm
	shfl.sync.down.b32 %r217, %r218, %r229, %r230, %r231;
	// end inline asm
	mov.b64 	{%r223, %r228}, %rd482;
	// begin inline asm
	shfl.sync.down.b32 %r222, %r223, %r229, %r230, %r231;
	// end inline asm
	// begin inline asm
	shfl.sync.down.b32 %r227, %r228, %r229, %r230, %r231;
	// end inline asm
	mov.b64 	%rd96, {%r222, %r227};
	cvt.u16.u32 	%rs80, %r212;
	setp.gt.s32 	%p117, %r169, 27;
	@%p117 bra 	$L__BB9_107;
	and.b16  	%rs189, %rs385, 255;
	setp.eq.s16 	%p118, %rs189, 0;
	and.b16  	%rs190, %rs80, 255;
	setp.eq.s16 	%p119, %rs190, 0;
	or.pred  	%p120, %p118, %p119;
	@%p120 bra 	$L__BB9_106;
	min.s64 	%rd482, %rd96, %rd482;
	mov.b16 	%rs385, 1;
	bra.uni 	$L__BB9_107;
$L__BB9_106:
	setp.eq.s16 	%p121, %rs189, 0;
	selp.b16 	%rs385, %rs80, %rs385, %p121;
	selp.b64 	%rd482, %rd96, %rd482, %p121;
$L__BB9_107:
	cvt.u32.u16 	%r253, %rs385;
	and.b32  	%r234, %r253, 255;
	mov.b32 	%r250, 8;
	mov.b32 	%r251, 31;
	mov.b32 	%r252, -1;
	// begin inline asm
	shfl.sync.down.b32 %r233, %r234, %r250, %r251, %r252;
	// end inline asm
	// begin inline asm
	shfl.sync.down.b32 %r238, %r239, %r250, %r251, %r252;
	// end inline asm
	mov.b64 	{%r244, %r249}, %rd482;
	// begin inline asm
	shfl.sync.down.b32 %r243, %r244, %r250, %r251, %r252;
	// end inline asm
	// begin inline asm
	shfl.sync.down.b32 %r248, %r249, %r250, %r251, %r252;
	// end inline asm
	mov.b64 	%rd100, {%r243, %r248};
	cvt.u16.u32 	%rs83, %r233;
	setp.gt.s32 	%p122, %r169, 23;
	@%p122 bra 	$L__BB9_111;
	and.b16  	%rs193, %rs385, 255;
	setp.eq.s16 	%p123, %rs193, 0;
	and.b16  	%rs194, %rs83, 255;
	setp.eq.s16 	%p124, %rs194, 0;
	or.pred  	%p125, %p123, %p124;
	@%p125 bra 	$L__BB9_110;
	min.s64 	%rd482, %rd100, %rd482;
	mov.b16 	%rs385, 1;
	bra.uni 	$L__BB9_111;
$L__BB9_110:
	setp.eq.s16 	%p126, %rs193, 0;
	selp.b16 	%rs385, %rs83, %rs385, %p126;
	selp.b64 	%rd482, %rd100, %rd482, %p126;
$L__BB9_111:
	cvt.u32.u16 	%r274, %rs385;
	and.b32  	%r255, %r274, 255;
	mov.b32 	%r271, 16;
	mov.b32 	%r272, 31;
	mov.b32 	%r273, -1;
	// begin inline asm
	shfl.sync.down.b32 %r254, %r255, %r271, %r272, %r273;
	// end inline asm
	// begin inline asm
	shfl.sync.down.b32 %r259, %r260, %r271, %r272, %r273;
	// end inline asm
	mov.b64 	{%r265, %r270}, %rd482;
	// begin inline asm
	shfl.sync.down.b32 %r264, %r265, %r271, %r272, %r273;
	// end inline asm
	// begin inline asm
	shfl.sync.down.b32 %r269, %r270, %r271, %r272, %r273;
	// end inline asm
	mov.b64 	%rd104, {%r264, %r269};
	cvt.u16.u32 	%rs86, %r254;
	setp.gt.s32 	%p127, %r169, 15;
	@%p127 bra 	$L__BB9_115;
	and.b16  	%rs197, %rs385, 255;
	setp.eq.s16 	%p128, %rs197, 0;
	and.b16  	%rs198, %rs86, 255;
	setp.eq.s16 	%p129, %rs198, 0;
	or.pred  	%p130, %p128, %p129;
	@%p130 bra 	$L__BB9_114;
	min.s64 	%rd482, %rd104, %rd482;
	mov.b16 	%rs385, 1;
	bra.uni 	$L__BB9_115;
$L__BB9_114:
	setp.eq.s16 	%p131, %rs197, 0;
	selp.b16 	%rs385, %rs86, %rs385, %p131;
	selp.b64 	%rd482, %rd104, %rd482, %p131;
$L__BB9_115:
	setp.ne.s32 	%p132, %r169, 0;
	@%p132 bra 	$L__BB9_117;
	shr.u32 	%r275, %r30, 1;
	and.b32  	%r276, %r275, 496;
	mov.u32 	%r277, _ZZN3cub18CUB_300001_SM_10006detail6reduce18DeviceReduceKernelINS2_10policy_hubIN4cuda3std3__45tupleIJblEEEjN6thrust24THRUST_300001_SM_1000_NS8cuda_cub9__find_if7functorIS9_EEE10Policy1000ENSB_12zip_iteratorINS8_IJNSD_26transform_input_iterator_tIbNSC_6detail35transform_pair_of_input_iterators_tIbNSB_6detail15normal_iteratorINSB_10device_ptrIiEEEESQ_NS7_8equal_toIiEEEENS7_10__not_fn_tINS7_10__identityEEEEENSB_17counting_iteratorIlNSB_11use_defaultESZ_SZ_EEEEEEEjSF_S9_SV_EEvT0_PT3_T1_NS0_13GridEvenShareIS16_EET2_T4_E12temp_storage;
	add.s32 	%r278, %r277, %r276;
	st.shared.u8 	[%r278+8], %rs385;
	st.shared.u64 	[%r278+16], %rd482;
$L__BB9_117:
	bar.sync 	0;
	setp.ne.s32 	%p133, %r30, 0;
	@%p133 bra 	$L__BB9_119;
	ld.shared.u8 	%rs201, [_ZZN3cub18CUB_300001_SM_10006detail6reduce18DeviceReduceKernelINS2_10policy_hubIN4cuda3std3__45tupleIJblEEEjN6thrust24THRUST_300001_SM_1000_NS8cuda_cub9__find_if7functorIS9_EEE10Policy1000ENSB_12zip_iteratorINS8_IJNSD_26transform_input_iterator_tIbNSC_6detail35transform_pair_of_input_iterators_tIbNSB_6detail15normal_iteratorINSB_10device_ptrIiEEEESQ_NS7_8equal_toIiEEEENS7_10__not_fn_tINS7_10__identityEEEEENSB_17counting_iteratorIlNSB_11use_defaultESZ_SZ_EEEEEEEjSF_S9_SV_EEvT0_PT3_T1_NS0_13GridEvenShareIS16_EET2_T4_E12temp_storage+24];
	ld.shared.u64 	%rd270, [_ZZN3cub18CUB_300001_SM_10006detail6reduce18DeviceReduceKernelINS2_10policy_hubIN4cuda3std3__45tupleIJblEEEjN6thrust24THRUST_300001_SM_1000_NS8cuda_cub9__find_if7functorIS9_EEE10Policy1000ENSB_12zip_iteratorINS8_IJNSD_26transform_input_iterator_tIbNSC_6detail35transform_pair_of_input_iterators_tIbNSB_6detail15normal_iteratorINSB_10device_ptrIiEEEESQ_NS7_8equal_toIiEEEENS7_10__not_fn_tINS7_10__identityEEEEENSB_17counting_iteratorIlNSB_11use_defaultESZ_SZ_EEEEEEEjSF_S9_SV_EEvT0_PT3_T1_NS0_13GridEvenShareIS16_EET2_T4_E12temp_storage+32];
	and.b16  	%rs202, %rs385, 255;
	setp.eq.s16 	%p134, %rs202, 0;
	setp.eq.s16 	%p135, %rs201, 0;
	min.s64 	%rd271, %rd270, %rd482;
	selp.b16 	%rs203, %rs385, 1, %p135;
	selp.b16 	%rs204, %rs201, %rs203, %p134;
	and.b16  	%rs205, %rs204, 255;
	selp.b64 	%rd272, %rd482, %rd271, %p135;
	selp.b64 	%rd273, %rd270, %rd272, %p134;
	ld.shared.u8 	%rs206, [_ZZN3cub18CUB_300001_SM_10006detail6reduce18DeviceReduceKernelINS2_10policy_hubIN4cuda3std3__45tupleIJblEEEjN6thrust24THRUST_300001_SM_1000_NS8cuda_cub9__find_if7functorIS9_EEE10Policy1000ENSB_12zip_iteratorINS8_IJNSD_26transform_input_iterator_tIbNSC_6detail35transform_pair_of_input_iterators_tIbNSB_6detail15normal_iteratorINSB_10device_ptrIiEEEESQ_NS7_8equal_toIiEEEENS7_10__not_fn_tINS7_10__identityEEEEENSB_17counting_iteratorIlNSB_11use_defaultESZ_SZ_EEEEEEEjSF_S9_SV_EEvT0_PT3_T1_NS0_13GridEvenShareIS16_EET2_T4_E12temp_storage+40];
	ld.shared.u64 	%rd274, [_ZZN3cub18CUB_300001_SM_10006detail6reduce18DeviceReduceKernelINS2_10policy_hubIN4cuda3std3__45tupleIJblEEEjN6thrust24THRUST_300001_SM_1000_NS8cuda_cub9__find_if7functorIS9_EEE10Policy1000ENSB_12zip_iteratorINS8_IJNSD_26transform_input_iterator_tIbNSC_6detail35transform_pair_of_input_iterators_tIbNSB_6detail15normal_iteratorINSB_10device_ptrIiEEEESQ_NS7_8equal_toIiEEEENS7_10__not_fn_tINS7_10__identityEEEEENSB_17counting_iteratorIlNSB_11use_defaultESZ_SZ_EEEEEEEjSF_S9_SV_EEvT0_PT3_T1_NS0_13GridEvenShareIS16_EET2_T4_E12temp_storage+48];
	setp.eq.s16 	%p136, %rs205, 0;
	setp.eq.s16 	%p137, %rs206, 0;
	min.s64 	%rd275, %rd274, %rd273;
	selp.b16 	%rs207, %rs204, 1, %p137;
	selp.b16 	%rs208, %rs206, %rs207, %p136;
	and.b16  	%rs209, %rs208, 255;
	selp.b64 	%rd276, %rd273, %rd275, %p137;
	selp.b64 	%rd277, %rd274, %rd276, %p136;
	ld.shared.u8 	%rs210, [_ZZN3cub18CUB_300001_SM_10006detail6reduce18DeviceReduceKernelINS2_10policy_hubIN4cuda3std3__45tupleIJblEEEjN6thrust24THRUST_300001_SM_1000_NS8cuda_cub9__find_if7functorIS9_EEE10Policy1000ENSB_12zip_iteratorINS8_IJNSD_26transform_input_iterator_tIbNSC_6detail35transform_pair_of_input_iterators_tIbNSB_6detail15normal_iteratorINSB_10device_ptrIiEEEESQ_NS7_8equal_toIiEEEENS7_10__not_fn_tINS7_10__identityEEEEENSB_17counting_iteratorIlNSB_11use_defaultESZ_SZ_EEEEEEEjSF_S9_SV_EEvT0_PT3_T1_NS0_13GridEvenShareIS16_EET2_T4_E12temp_storage+56];
	ld.shared.u64 	%rd278, [_ZZN3cub18CUB_300001_SM_10006detail6reduce18DeviceReduceKernelINS2_10policy_hubIN4cuda3std3__45tupleIJblEEEjN6thrust24THRUST_300001_SM_1000_NS8cuda_cub9__find_if7functorIS9_EEE10Policy1000ENSB_12zip_iteratorINS8_IJNSD_26transform_input_iterator_tIbNSC_6detail35transform_pair_of_input_iterators_tIbNSB_6detail15normal_iteratorINSB_10device_ptrIiEEEESQ_NS7_8equal_toIiEEEENS7_10__not_fn_tINS7_10__identityEEEEENSB_17counting_iteratorIlNSB_11use_defaultESZ_SZ_EEEEEEEjSF_S9_SV_EEvT0_PT3_T1_NS0_13GridEvenShareIS16_EET2_T4_E12temp_storage+64];
	setp.eq.s16 	%p138, %rs209, 0;
	setp.eq.s16 	%p139, %rs210, 0;
	min.s64 	%rd279, %rd278, %rd277;
	selp.b16 	%rs211, %rs208, 1, %p139;
	selp.b16 	%rs212, %rs210, %rs211, %p138;
	and.b16  	%rs213, %rs212, 255;
	selp.b64 	%rd280, %rd277, %rd279, %p139;
	selp.b64 	%rd281, %rd278, %rd280, %p138;
	ld.shared.u8 	%rs214, [_ZZN3cub18CUB_300001_SM_10006detail6reduce18DeviceReduceKernelINS2_10policy_hubIN4cuda3std3__45tupleIJblEEEjN6thrust24THRUST_300001_SM_1000_NS8cuda_cub9__find_if7functorIS9_EEE10Policy1000ENSB_12zip_iteratorINS8_IJNSD_26transform_input_iterator_tIbNSC_6detail35transform_pair_of_input_iterators_tIbNSB_6detail15normal_iteratorINSB_10device_ptrIiEEEESQ_NS7_8equal_toIiEEEENS7_10__not_fn_tINS7_10__identityEEEEENSB_17counting_iteratorIlNSB_11use_defaultESZ_SZ_EEEEEEEjSF_S9_SV_EEvT0_PT3_T1_NS0_13GridEvenShareIS16_EET2_T4_E12temp_storage+72];
	ld.shared.u64 	%rd282, [_ZZN3cub18CUB_300001_SM_10006detail6reduce18DeviceReduceKernelINS2_10policy_hubIN4cuda3std3__45tupleIJblEEEjN6thrust24THRUST_300001_SM_1000_NS8cuda_cub9__find_if7functorIS9_EEE10Policy1000ENSB_12zip_iteratorINS8_IJNSD_26transform_input_iterator_tIbNSC_6detail35transform_pair_of_input_iterators_tIbNSB_6detail15normal_iteratorINSB_10device_ptrIiEEEESQ_NS7_8equal_toIiEEEENS7_10__not_fn_tINS7_10__identityEEEEENSB_17counting_iteratorIlNSB_11use_defaultESZ_SZ_EEEEEEEjSF_S9_SV_EEvT0_PT3_T1_NS0_13GridEvenShareIS16_EET2_T4_E12temp_storage+80];
	setp.eq.s16 	%p140, %rs213, 0;
	setp.eq.s16 	%p141, %rs214, 0;
	min.s64 	%rd283, %rd282, %rd281;
	selp.b16 	%rs215, %rs212, 1, %p141;
	selp.b16 	%rs216, %rs214, %rs215, %p140;
	and.b16  	%rs217, %rs216, 255;
	selp.b64 	%rd284, %rd281, %rd283, %p141;
	selp.b64 	%rd285, %rd282, %rd284, %p140;
	ld.shared.u8 	%rs218, [_ZZN3cub18CUB_300001_SM_10006detail6reduce18DeviceReduceKernelINS2_10policy_hubIN4cuda3std3__45tupleIJblEEEjN6thrust24THRUST_300001_SM_1000_NS8cuda_cub9__find_if7functorIS9_EEE10Policy1000ENSB_12zip_iteratorINS8_IJNSD_26transform_input_iterator_tIbNSC_6detail35transform_pair_of_input_iterators_tIbNSB_6detail15normal_iteratorINSB_10device_ptrIiEEEESQ_NS7_8equal_toIiEEEENS7_10__not_fn_tINS7_10__identityEEEEENSB_17counting_iteratorIlNSB_11use_defaultESZ_SZ_EEEEEEEjSF_S9_SV_EEvT0_PT3_T1_NS0_13GridEvenShareIS16_EET2_T4_E12temp_storage+88];
	ld.shared.u64 	%rd286, [_ZZN3cub18CUB_300001_SM_10006detail6reduce18DeviceReduceKernelINS2_10policy_hubIN4cuda3std3__45tupleIJblEEEjN6thrust24THRUST_300001_SM_1000_NS8cuda_cub9__find_if7functorIS9_EEE10Policy1000ENSB_12zip_iteratorINS8_IJNSD_26transform_input_iterator_tIbNSC_6detail35transform_pair_of_input_iterators_tIbNSB_6detail15normal_iteratorINSB_10device_ptrIiEEEESQ_NS7_8equal_toIiEEEENS7_10__not_fn_tINS7_10__identityEEEEENSB_17counting_iteratorIlNSB_11use_defaultESZ_SZ_EEEEEEEjSF_S9_SV_EEvT0_PT3_T1_NS0_13GridEvenShareIS16_EET2_T4_E12temp_storage+96];
	setp.eq.s16 	%p142, %rs217, 0;
	setp.eq.s16 	%p143, %rs218, 0;
	min.s64 	%rd287, %rd286, %rd285;
	selp.b16 	%rs219, %rs216, 1, %p143;
	selp.b16 	%rs220, %rs218, %rs219, %p142;
	and.b16  	%rs221, %rs220, 255;
	selp.b64 	%rd288, %rd285, %rd287, %p143;
	selp.b64 	%rd289, %rd286, %rd288, %p142;
	ld.shared.u8 	%rs222, [_ZZN3cub18CUB_300001_SM_10006detail6reduce18DeviceReduceKernelINS2_10policy_hubIN4cuda3std3__45tupleIJblEEEjN6thrust24THRUST_300001_SM_1000_NS8cuda_cub9__find_if7functorIS9_EEE10Policy1000ENSB_12zip_iteratorINS8_IJNSD_26transform_input_iterator_tIbNSC_6detail35transform_pair_of_input_iterators_tIbNSB_6detail15normal_iteratorINSB_10device_ptrIiEEEESQ_NS7_8equal_toIiEEEENS7_10__not_fn_tINS7_10__identityEEEEENSB_17counting_iteratorIlNSB_11use_defaultESZ_SZ_EEEEEEEjSF_S9_SV_EEvT0_PT3_T1_NS0_13GridEvenShareIS16_EET2_T4_E12temp_storage+104];
	ld.shared.u64 	%rd290, [_ZZN3cub18CUB_300001_SM_10006detail6reduce18DeviceReduceKernelINS2_10policy_hubIN4cuda3std3__45tupleIJblEEEjN6thrust24THRUST_300001_SM_1000_NS8cuda_cub9__find_if7functorIS9_EEE10Policy1000ENSB_12zip_iteratorINS8_IJNSD_26transform_input_iterator_tIbNSC_6detail35transform_pair_of_input_iterators_tIbNSB_6detail15normal_iteratorINSB_10device_ptrIiEEEESQ_NS7_8equal_toIiEEEENS7_10__not_fn_tINS7_10__identityEEEEENSB_17counting_iteratorIlNSB_11use_defaultESZ_SZ_EEEEEEEjSF_S9_SV_EEvT0_PT3_T1_NS0_13GridEvenShareIS16_EET2_T4_E12temp_storage+112];
	setp.eq.s16 	%p144, %rs221, 0;
	setp.eq.s16 	%p145, %rs222, 0;
	min.s64 	%rd291, %rd290, %rd289;
	selp.b16 	%rs223, %rs220, 1, %p145;
	selp.b16 	%rs224, %rs222, %rs223, %p144;
	and.b16  	%rs225, %rs224, 255;
	selp.b64 	%rd292, %rd289, %rd291, %p145;
	selp.b64 	%rd293, %rd290, %rd292, %p144;
	ld.shared.u8 	%rs226, [_ZZN3cub18CUB_300001_SM_10006detail6reduce18DeviceReduceKernelINS2_10policy_hubIN4cuda3std3__45tupleIJblEEEjN6thrust24THRUST_300001_SM_1000_NS8cuda_cub9__find_if7functorIS9_EEE10Policy1000ENSB_12zip_iteratorINS8_IJNSD_26transform_input_iterator_tIbNSC_6detail35transform_pair_of_input_iterators_tIbNSB_6detail15normal_iteratorINSB_10device_ptrIiEEEESQ_NS7_8equal_toIiEEEENS7_10__not_fn_tINS7_10__identityEEEEENSB_17counting_iteratorIlNSB_11use_defaultESZ_SZ_EEEEEEEjSF_S9_SV_EEvT0_PT3_T1_NS0_13GridEvenShareIS16_EET2_T4_E12temp_storage+120];
	ld.shared.u64 	%rd294, [_ZZN3cub18CUB_300001_SM_10006detail6reduce18DeviceReduceKernelINS2_10policy_hubIN4cuda3std3__45tupleIJblEEEjN6thrust24THRUST_300001_SM_1000_NS8cuda_cub9__find_if7functorIS9_EEE10Policy1000ENSB_12zip_iteratorINS8_IJNSD_26transform_input_iterator_tIbNSC_6detail35transform_pair_of_input_iterators_tIbNSB_6detail15normal_iteratorINSB_10device_ptrIiEEEESQ_NS7_8equal_toIiEEEENS7_10__not_fn_tINS7_10__identityEEEEENSB_17counting_iteratorIlNSB_11use_defaultESZ_SZ_EEEEEEEjSF_S9_SV_EEvT0_PT3_T1_NS0_13GridEvenShareIS16_EET2_T4_E12temp_storage+128];
	setp.eq.s16 	%p146, %rs225, 0;
	setp.eq.s16 	%p147, %rs226, 0;
	min.s64 	%rd295, %rd294, %rd293;
	selp.b16 	%rs227, %rs224, 1, %p147;
	selp.b16 	%rs385, %rs226, %rs227, %p146;
	selp.b64 	%rd296, %rd293, %rd295, %p147;
	selp.b64 	%rd482, %rd294, %rd296, %p146;
$L__BB9_119:
	mov.u32 	%r560, %tid.x;
	setp.ne.s32 	%p324, %r560, 0;
	@%p324 bra 	$L__BB9_121;
	ld.param.u64 	%rd472, [_ZN3cub18CUB_300001_SM_10006detail6reduce18DeviceReduceKernelINS2_10policy_hubIN4cuda3std3__45tupleIJblEEEjN6thrust24THRUST_300001_SM_1000_NS8cuda_cub9__find_if7functorIS9_EEE10Policy1000ENSB_12zip_iteratorINS8_IJNSD_26transform_input_iterator_tIbNSC_6detail35transform_pair_of_input_iterators_tIbNSB_6detail15normal_iteratorINSB_10device_ptrIiEEEESQ_NS7_8equal_toIiEEEENS7_10__not_fn_tINS7_10__identityEEEEENSB_17counting_iteratorIlNSB_11use_defaultESZ_SZ_EEEEEEEjSF_S9_SV_EEvT0_PT3_T1_NS0_13GridEvenShareIS16_EET2_T4__param_1];
	cvta.to.global.u64 	%rd469, %rd472;
	mul.wide.u32 	%rd470, %r3, 16;
	add.s64 	%rd471, %rd469, %rd470;
	st.global.u8 	[%rd471], %rs385;
	st.global.u64 	[%rd471+8], %rd482;
$L__BB9_121:
	ret;

}
	// .globl	_ZN3cub18CUB_300001_SM_10006detail6reduce28DeviceReduceSingleTileKernelINS2_10policy_hubIN4cuda3std3__45tupleIJblEEEjN6thrust24THRUST_300001_SM_1000_NS8cuda_cub9__find_if7functorIS9_EEE10Policy1000EPS9_SI_iSF_S9_S9_NS7_10__identityEEEvT0_T1_T2_T3_T4_T6_
.visible .entry _ZN3cub18CUB_300001_SM_10006detail6reduce28DeviceReduceSingleTileKernelINS2_10policy_hubIN4cuda3std3__45tupleIJblEEEjN6thrust24THRUST_300001_SM_1000_NS8cuda_cub9__find_if7functorIS9_EEE10Policy1000EPS9_SI_iSF_S9_S9_NS7_10__identityEEEvT0_T1_T2_T3_T4_T6_(
	.param .u64 .ptr .align 1 _ZN3cub18CUB_300001_SM_10006detail6reduce28DeviceReduceSingleTileKernelINS2_10policy_hubIN4cuda3std3__45tupleIJblEEEjN6thrust24THRUST_300001_SM_1000_NS8cuda_cub9__find_if7functorIS9_EEE10Policy1000EPS9_SI_iSF_S9_S9_NS7_10__identityEEEvT0_T1_T2_T3_T4_T6__param_0,
	.param .u64 .ptr .align 1 _ZN3cub18CUB_300001_SM_10006detail6reduce28DeviceReduceSingleTileKernelINS2_10policy_hubIN4cuda3std3__45tupleIJblEEEjN6thrust24THRUST_300001_SM_1000_NS8cuda_cub9__find_if7functorIS9_EEE10Policy1000EPS9_SI_iSF_S9_S9_NS7_10__identityEEEvT0_T1_T2_T3_T4_T6__param_1,
	.param .u32 _ZN3cub18CUB_300001_SM_10006detail6reduce28DeviceReduceSingleTileKernelINS2_10policy_hubIN4cuda3std3__45tupleIJblEEEjN6thrust24THRUST_300001_SM_1000_NS8cuda_cub9__find_if7functorIS9_EEE10Policy1000EPS9_SI_iSF_S9_S9_NS7_10__identityEEEvT0_T1_T2_T3_T4_T6__param_2,
	.param .align 1 .b8 _ZN3cub18CUB_300001_SM_10006detail6reduce28DeviceReduceSingleTileKernelINS2_10policy_hubIN4cuda3std3__45tupleIJblEEEjN6thrust24THRUST_300001_SM_1000_NS8cuda_cub9__find_if7functorIS9_EEE10Policy1000EPS9_SI_iSF_S9_S9_NS7_10__identityEEEvT0_T1_T2_T3_T4_T6__param_3[1],
	.param .align 8 .b8 _ZN3cub18CUB_300001_SM_10006detail6reduce28DeviceReduceSingleTileKernelINS2_10policy_hubIN4cuda3std3__45tupleIJblEEEjN6thrust24THRUST_300001_SM_1000_NS8cuda_cub9__find_if7functorIS9_EEE10Policy1000EPS9_SI_iSF_S9_S9_NS7_10__identityEEEvT0_T1_T2_T3_T4_T6__param_4[16],
	.param .align 1 .b8 _ZN3cub18CUB_300001_SM_10006detail6reduce28DeviceReduceSingleTileKernelINS2_10policy_hubIN4cuda3std3__45tupleIJblEEEjN6thrust24THRUST_300001_SM_1000_NS8cuda_cub9__find_if7functorIS9_EEE10Policy1000EPS9_SI_iSF_S9_S9_NS7_10__identityEEEvT0_T1_T2_T3_T4_T6__param_5[1]
)
.maxntid 256
.minnctapersm 1
{
	.reg .pred 	%p<188>;
	.reg .b16 	%rs<340>;
	.reg .b32 	%r<406>;
	.reg .b64 	%rd<359>;
	// demoted variable
	.shared .align 8 .b8 _ZZN3cub18CUB_300001_SM_10006detail6reduce28DeviceReduceSingleTileKernelINS2_10policy_hubIN4cuda3std3__45tupleIJblEEEjN6thrust24THRUST_300001_SM_1000_NS8cuda_cub9__find_if7functorIS9_EEE10Policy1000EPS9_SI_iSF_S9_S9_NS7_10__identityEEEvT0_T1_T2_T3_T4_T6_E12temp_storage[152];
	ld.param.u64 	%rd106, [_ZN3cub18CUB_300001_SM_10006detail6reduce28DeviceReduceSingleTileKernelINS2_10policy_hubIN4cuda3std3__45tupleIJblEEEjN6thrust24THRUST_300001_SM_1000_NS8cuda_cub9__find_if7functorIS9_EEE10Policy1000EPS9_SI_iSF_S9_S9_NS7_10__identityEEEvT0_T1_T2_T3_T4_T6__param_4+8];
	ld.param.u64 	%rd105, [_ZN3cub18CUB_300001_SM_10006detail6reduce28DeviceReduceSingleTileKernelINS2_10policy_hubIN4cuda3std3__45tupleIJblEEEjN6thrust24THRUST_300001_SM_1000_NS8cuda_cub9__find_if7functorIS9_EEE10Policy1000EPS9_SI_iSF_S9_S9_NS7_10__identityEEEvT0_T1_T2_T3_T4_T6__param_0];
	ld.param.u64 	%rd107, [_ZN3cub18CUB_300001_SM_10006detail6reduce28DeviceReduceSingleTileKernelINS2_10policy_hubIN4cuda3std3__45tupleIJblEEEjN6thrust24THRUST_300001_SM_1000_NS8cuda_cub9__find_if7functorIS9_EEE10Policy1000EPS9_SI_iSF_S9_S9_NS7_10__identityEEEvT0_T1_T2_T3_T4_T6__param_1];
	ld.param.u32 	%r38, [_ZN3cub18CUB_300001_SM_10006detail6reduce28DeviceReduceSingleTileKernelINS2_10policy_hubIN4cuda3std3__45tupleIJblEEEjN6thrust24THRUST_300001_SM_1000_NS8cuda_cub9__find_if7functorIS9_EEE10Policy1000EPS9_SI_iSF_S9_S9_NS7_10__identityEEEvT0_T1_T2_T3_T4_T6__param_2];
	ld.param.u8 	%rs82, [_ZN3cub18CUB_300001_SM_10006detail6reduce28DeviceReduceSingleTileKernelINS2_10policy_hubIN4cuda3std3__45tupleIJblEEEjN6thrust24THRUST_300001_SM_1000_NS8cuda_cub9__find_if7functorIS9_EEE10Policy1000EPS9_SI_iSF_S9_S9_NS7_10__identityEEEvT0_T1_T2_T3_T4_T6__param_4];
	cvta.to.global.u64 	%rd1, %rd107;
	setp.ne.s32 	%p1, %r38, 0;
	@%p1 bra 	$L__BB10_3;
	mov.u32 	%r392, %tid.x;
	setp.ne.s32 	%p187, %r392, 0;
	@%p187 bra 	$L__BB10_112;
	st.global.u8 	[%rd1], %rs82;
	st.global.u64 	[%rd1+8], %rd106;
	bra.uni 	$L__BB10_112;
$L__BB10_3:
	setp.gt.s32 	%p2, %r38, 1023;
	@%p2 bra 	$L__BB10_74;
	mov.u32 	%r1, %tid.x;
	setp.ge.s32 	%p77, %r1, %r38;
	mov.b16 	%rs311, 0;
	mov.b64 	%rd329, 0;
	mov.u32 	%r396, %r1;
	@%p77 bra 	$L__BB10_6;
	mul.wide.u32 	%rd234, %r1, 16;
	add.s64 	%rd231, %rd105, %rd234;
	// begin inline asm
	ld.global.nc.u64 %rd230, [%rd231];
	// end inline asm
	add.s64 	%rd233, %rd231, 8;
	// begin inline asm
	ld.global.nc.u64 %rd329, [%rd233];
	// end inline asm
	cvt.u16.u64 	%rs311, %rd230;
	add.s32 	%r396, %r1, 256;
$L__BB10_6:
	setp.ge.s32 	%p78, %r396, %r38;
	@%p78 bra 	$L__BB10_12;
	not.b32 	%r158, %r396;
	add.s32 	%r4, %r38, %r158;
	and.b32  	%r159, %r4, 768;
	setp.eq.s32 	%p79, %r159, 768;
	@%p79 bra 	$L__BB10_10;
	mul.wide.u32 	%rd236, %r396, 16;
	add.s64 	%rd323, %rd105, %rd236;
	shr.u32 	%r160, %r4, 8;
	add.s32 	%r161, %r160, 1;
	and.b32  	%r162, %r161, 3;
	neg.s32 	%r394, %r162;
$L__BB10_9:
	.pragma "nounroll";
	// begin inline asm
	ld.global.nc.u64 %rd237, [%rd323];
	// end inline asm
	add.s64 	%rd240, %rd323, 8;
	// begin inline asm
	ld.global.nc.u64 %rd239, [%rd240];
	// end inline asm
	cvt.u16.u64 	%rs190, %rd237;
	and.b16  	%rs191, %rs190, 255;
	and.b16  	%rs192, %rs311, 255;
	setp.eq.s16 	%p80, %rs192, 0;
	setp.eq.s16 	%p81, %rs191, 0;
	min.s64 	%rd241, %rd239, %rd329;
	selp.b64 	%rd242, %rd329, %rd241, %p81;
	selp.b64 	%rd329, %rd239, %rd242, %p80;
	selp.b16 	%rs193, %rs311, 1, %p81;
	selp.b16 	%rs311, %rs190, %rs193, %p80;
	add.s32 	%r396, %r396, 256;
	add.s64 	%rd323, %rd323, 4096;
	add.s32 	%r394, %r394, 1;
	setp.ne.s32 	%p82, %r394, 0;
	@%p82 bra 	$L__BB10_9;
$L__BB10_10:
	setp.lt.u32 	%p83, %r4, 768;
	@%p83 bra 	$L__BB10_12;
$L__BB10_11:
	mul.wide.s32 	%rd259, %r396, 16;
	add.s64 	%rd244, %rd105, %rd259;
	// begin inline asm
	ld.global.nc.u64 %rd243, [%rd244];
	// end inline asm
	add.s64 	%rd246, %rd244, 8;
	// begin inline asm
	ld.global.nc.u64 %rd245, [%rd246];
	// end inline asm
	cvt.u16.u64 	%rs194, %rd243;
	and.b16  	%rs195, %rs194, 255;
	and.b16  	%rs196, %rs311, 255;
	setp.eq.s16 	%p84, %rs196, 0;
	setp.eq.s16 	%p85, %rs195, 0;
	min.s64 	%rd260, %rd245, %rd329;
	selp.b64 	%rd261, %rd329, %rd260, %p85;
	selp.b64 	%rd262, %rd245, %rd261, %p84;
	selp.b16 	%rs197, %rs311, 1, %p85;
	selp.b16 	%rs198, %rs194, %rs197, %p84;
	and.b16  	%rs199, %rs198, 255;
	add.s64 	%rd248, %rd244, 4096;
	// begin inline asm
	ld.global.nc.u64 %rd247, [%rd248];
	// end inline asm
	add.s64 	%rd250, %rd244, 4104;
	// begin inline asm
	ld.global.nc.u64 %rd249, [%rd250];
	// end inline asm
	cvt.u16.u64 	%rs200, %rd247;
	and.b16  	%rs201, %rs200, 255;
	setp.eq.s16 	%p86, %rs199, 0;
	setp.eq.s16 	%p87, %rs201, 0;
	min.s64 	%rd263, %rd249, %rd262;
	selp.b64 	%rd264, %rd262, %rd263, %p87;
	selp.b64 	%rd265, %rd249, %rd264, %p86;
	selp.b16 	%rs202, %rs198, 1, %p87;
	selp.b16 	%rs203, %rs200, %rs202, %p86;
	and.b16  	%rs204, %rs203, 255;
	add.s64 	%rd252, %rd244, 8192;
	// begin inline asm
	ld.global.nc.u64 %rd251, [%rd252];
	// end inline asm
	add.s64 	%rd254, %rd244, 8200;
	// begin inline asm
	ld.global.nc.u64 %rd253, [%rd254];
	// end inline asm
	cvt.u16.u64 	%rs205, %rd251;
	and.b16  	%rs206, %rs205, 255;
	setp.eq.s16 	%p88, %rs204, 0;
	setp.eq.s16 	%p89, %rs206, 0;
	min.s64 	%rd266, %rd253, %rd265;
	selp.b64 	%rd267, %rd265, %rd266, %p89;
	selp.b64 	%rd268, %rd253, %rd267, %p88;
	selp.b16 	%rs207, %rs203, 1, %p89;
	selp.b16 	%rs208, %rs205, %rs207, %p88;
	and.b16  	%rs209, %rs208, 255;
	add.s64 	%rd256, %rd244, 12288;
	// begin inline asm
	ld.global.nc.u64 %rd255, [%rd256];
	// end inline asm
	add.s64 	%rd258, %rd244, 12296;
	// begin inline asm
	ld.global.nc.u64 %rd257, [%rd258];
	// end inline asm
	cvt.u16.u64 	%rs210, %rd255;
	and.b16  	%rs211, %rs210, 255;
	setp.eq.s16 	%p90, %rs209, 0;
	setp.eq.s16 	%p91, %rs211, 0;
	min.s64 	%rd269, %rd257, %rd268;
	selp.b64 	%rd270, %rd268, %rd269, %p91;
	selp.b64 	%rd329, %rd257, %rd270, %p90;
	selp.b16 	%rs212, %rs208, 1, %p91;
	selp.b16 	%rs311, %rs210, %rs212, %p90;
	add.s32 	%r396, %r396, 1024;
	setp.lt.s32 	%p92, %r396, %r38;
	@%p92 bra 	$L__BB10_11;
$L__BB10_12:
	setp.lt.s32 	%p93, %r38, 256;
	@%p93 bra 	$L__BB10_37;
	// begin inline asm
	mov.u32 %r281, %laneid;
	// end inline asm
	cvt.u32.u16 	%r302, %rs311;
	and.b32  	%r283, %r302, 255;
	mov.b32 	%r299, 1;
	mov.b32 	%r300, 31;
	mov.b32 	%r301, -1;
	// begin inline asm
	shfl.sync.down.b32 %r282, %r283, %r299, %r300, %r301;
	// end inline asm
	// begin inline asm
	shfl.sync.down.b32 %r287, %r288, %r299, %r300, %r301;
	// end inline asm
	mov.b64 	{%r293, %r298}, %rd329;
	// begin inline asm
	shfl.sync.down.b32 %r292, %r293, %r299, %r300, %r301;
	// end inline asm
	// begin inline asm
	shfl.sync.down.b32 %r297, %r298, %r299, %r300, %r301;
	// end inline asm
	mov.b64 	%rd14, {%r292, %r297};
	cvt.u16.u32 	%rs10, %r282;
	setp.gt.s32 	%p143, %r281, 30;
	@%p143 bra 	$L__BB10_17;
	and.b16  	%rs254, %rs311, 255;
	setp.eq.s16 	%p144, %rs254, 0;
	and.b16  	%rs255, %rs10, 255;
	setp.eq.s16 	%p145, %rs255, 0;
	or.pred  	%p146, %p144, %p145;
	@%p146 bra 	$L__BB10_16;
	min.s64 	%rd329, %rd14, %rd329;
	mov.b16 	%rs311, 1;
	bra.uni 	$L__BB10_17;
$L__BB10_16:
	setp.eq.s16 	%p147, %rs254, 0;
	selp.b64 	%rd329, %rd14, %rd329, %p147;
	selp.b16 	%rs311, %rs10, %rs311, %p147;
$L__BB10_17:
	cvt.u32.u16 	%r323, %rs311;
	and.b32  	%r304, %r323, 255;
	mov.b32 	%r320, 2;
	mov.b32 	%r321, 31;
	mov.b32 	%r322, -1;
	// begin inline asm
	shfl.sync.down.b32 %r303, %r304, %r320, %r321, %r322;
	// end inline asm
	// begin inline asm
	shfl.sync.down.b32 %r308, %r309, %r320, %r321, %r322;
	// end inline asm
	mov.b64 	{%r314, %r319}, %rd329;
	// begin inline asm
	shfl.sync.down.b32 %r313, %r314, %r320, %r321, %r322;
	// end inline asm
	// begin inline asm
	shfl.sync.down.b32 %r318, %r319, %r320, %r321, %r322;
	// end inline asm
	mov.b64 	%rd18, {%r313, %r318};
	cvt.u16.u32 	%rs13, %r303;
	setp.gt.s32 	%p148, %r281, 29;
	@%p148 bra 	$L__BB10_21;
	and.b16  	%rs258, %rs311, 255;
	setp.eq.s16 	%p149, %rs258, 0;
	and.b16  	%rs259, %rs13, 255;
	setp.eq.s16 	%p150, %rs259, 0;
	or.pred  	%p151, %p149, %p150;
	@%p151 bra 	$L__BB10_20;
	min.s64 	%rd329, %rd18, %rd329;
	mov.b16 	%rs311, 1;
	bra.uni 	$L__BB10_21;
$L__BB10_20:
	setp.eq.s16 	%p152, %rs258, 0;
	selp.b64 	%rd329, %rd18, %rd329, %p152;
	selp.b16 	%rs311, %rs13, %rs311, %p152;
$L__BB10_21:
	cvt.u32.u16 	%r344, %rs311;
	and.b32  	%r325, %r344, 255;
	mov.b32 	%r341, 4;
	mov.b32 	%r342, 31;
	mov.b32 	%r343, -1;
	// begin inline asm
	shfl.sync.down.b32 %r324, %r325, %r341, %r342, %r343;
	// end inline asm
	// begin inline asm
	shfl.sync.down.b32 %r329, %r330, %r341, %r342, %r343;
	// end inline asm
	mov.b64 	{%r335, %r340}, %rd329;
	// begin inline asm
	shfl.sync.down.b32 %r334, %r335, %r341, %r342, %r343;
	// end inline asm
	// begin inline asm
	shfl.sync.down.b32 %r339, %r340, %r341, %r342, %r343;
	// end inline asm
	mov.b64 	%rd22, {%r334, %r339};
	cvt.u16.u32 	%rs16, %r324;
	setp.gt.s32 	%p153, %r281, 27;
	@%p153 bra 	$L__BB10_25;
	and.b16  	%rs262, %rs311, 255;
	setp.eq.s16 	%p154, %rs262, 0;
	and.b16  	%rs263, %rs16, 255;
	setp.eq.s16 	%p155, %rs263, 0;
	or.pred  	%p156, %p154, %p155;
	@%p156 bra 	$L__BB10_24;
	min.s64 	%rd329, %rd22, %rd329;
	mov.b16 	%rs311, 1;
	bra.uni 	$L__BB10_25;
$L__BB10_24:
	setp.eq.s16 	%p157, %rs262, 0;
	selp.b64 	%rd329, %rd22, %rd329, %p157;
	selp.b16 	%rs311, %rs16, %rs311, %p157;
$L__BB10_25:
	cvt.u32.u16 	%r365, %rs311;
	and.b32  	%r346, %r365, 255;
	mov.b32 	%r362, 8;
	mov.b32 	%r363, 31;
	mov.b32 	%r364, -1;
	// begin inline asm
	shfl.sync.down.b32 %r345, %r346, %r362, %r363, %r364;
	// end inline asm
	// begin inline asm
	shfl.sync.down.b32 %r350, %r351, %r362, %r363, %r364;
	// end inline asm
	mov.b64 	{%r356, %r361}, %rd329;
	// begin inline asm
	shfl.sync.down.b32 %r355, %r356, %r362, %r363, %r364;
	// end inline asm
	// begin inline asm
	shfl.sync.down.b32 %r360, %r361, %r362, %r363, %r364;
	// end inline asm
	mov.b64 	%rd26, {%r355, %r360};
	cvt.u16.u32 	%rs19, %r345;
	setp.gt.s32 	%p158, %r281, 23;
	@%p158 bra 	$L__BB10_29;
	and.b16  	%rs266, %rs311, 255;
	setp.eq.s16 	%p159, %rs266, 0;
	and.b16  	%rs267, %rs19, 255;
	setp.eq.s16 	%p160, %rs267, 0;
	or.pred  	%p161, %p159, %p160;
	@%p161 bra 	$L__BB10_28;
	min.s64 	%rd329, %rd26, %rd329;
	mov.b16 	%rs311, 1;
	bra.uni 	$L__BB10_29;
$L__BB10_28:
	setp.eq.s16 	%p162, %rs266, 0;
	selp.b64 	%rd329, %rd26, %rd329, %p162;
	selp.b16 	%rs311, %rs19, %rs311, %p162;
$L__BB10_29:
	cvt.u32.u16 	%r386, %rs311;
	and.b32  	%r367, %r386, 255;
	mov.b32 	%r383, 16;
	mov.b32 	%r384, 31;
	mov.b32 	%r385, -1;
	// begin inline asm
	shfl.sync.down.b32 %r366, %r367, %r383, %r384, %r385;
	// end inline asm
	// begin inline asm
	shfl.sync.down.b32 %r371, %r372, %r383, %r384, %r385;
	// end inline asm
	mov.b64 	{%r377, %r382}, %rd329;
	// begin inline asm
	shfl.sync.down.b32 %r376, %r377, %r383, %r384, %r385;
	// end inline asm
	// begin inline asm
	shfl.sync.down.b32 %r381, %r382, %r383, %r384, %r385;
	// end inline asm
	mov.b64 	%rd30, {%r376, %r381};
	cvt.u16.u32 	%rs22, %r366;
	setp.gt.s32 	%p163, %r281, 15;
	@%p163 bra 	$L__BB10_33;
	and.b16  	%rs270, %rs311, 255;
	setp.eq.s16 	%p164, %rs270, 0;
	and.b16  	%rs271, %rs22, 255;
	setp.eq.s16 	%p165, %rs271, 0;
	or.pred  	%p166, %p164, %p165;
	@%p166 bra 	$L__BB10_32;
	min.s64 	%rd329, %rd30, %rd329;
	mov.b16 	%rs311, 1;
	bra.uni 	$L__BB10_33;
$L__BB10_32:
	setp.eq.s16 	%p167, %rs270, 0;
	selp.b64 	%rd329, %rd30, %rd329, %p167;
	selp.b16 	%rs311, %rs22, %rs311, %p167;
$L__BB10_33:
	setp.ne.s32 	%p168, %r281, 0;
	@%p168 bra 	$L__BB10_35;
	shr.u32 	%r387, %r1, 1;
	and.b32  	%r388, %r387, 496;
	mov.u32 	%r389, _ZZN3cub18CUB_300001_SM_10006detail6reduce28DeviceReduceSingleTileKernelINS2_10policy_hubIN4cuda3std3__45tupleIJblEEEjN6thrust24THRUST_300001_SM_1000_NS8cuda_cub9__find_if7functorIS9_EEE10Policy1000EPS9_SI_iSF_S9_S9_NS7_10__identityEEEvT0_T1_T2_T3_T4_T6_E12temp_storage;
	add.s32 	%r390, %r389, %r388;
	st.shared.u8 	[%r390+8], %rs311;
	st.shared.u64 	[%r390+16], %rd329;
$L__BB10_35:
	bar.sync 	0;
	setp.ne.s32 	%p169, %r1, 0;
	@%p169 bra 	$L__BB10_110;
	ld.shared.u8 	%rs274, [_ZZN3cub18CUB_300001_SM_10006detail6reduce28DeviceReduceSingleTileKernelINS2_10policy_hubIN4cuda3std3__45tupleIJblEEEjN6thrust24THRUST_300001_SM_1000_NS8cuda_cub9__find_if7functorIS9_EEE10Policy1000EPS9_SI_iSF_S9_S9_NS7_10__identityEEEvT0_T1_T2_T3_T4_T6_E12temp_storage+24];
	ld.shared.u64 	%rd292, [_ZZN3cub18CUB_300001_SM_10006detail6reduce28DeviceReduceSingleTileKernelINS2_10policy_hubIN4cuda3std3__45tupleIJblEEEjN6thrust24THRUST_300001_SM_1000_NS8cuda_cub9__find_if7functorIS9_EEE10Policy1000EPS9_SI_iSF_S9_S9_NS7_10__identityEEEvT0_T1_T2_T3_T4_T6_E12temp_storage+32];
	and.b16  	%rs275, %rs311, 255;
	setp.eq.s16 	%p170, %rs275, 0;
	setp.eq.s16 	%p171, %rs274, 0;
	min.s64 	%rd293, %rd292, %rd329;
	selp.b64 	%rd294, %rd329, %rd293, %p171;
	selp.b64 	%rd295, %rd292, %rd294, %p170;
	selp.b16 	%rs276, %rs311, 1, %p171;
	selp.b16 	%rs277, %rs274, %rs276, %p170;
	and.b16  	%rs278, %rs277, 255;
	ld.shared.u8 	%rs279, [_ZZN3cub18CUB_300001_SM_10006detail6reduce28DeviceReduceSingleTileKernelINS2_10policy_hubIN4cuda3std3__45tupleIJblEEEjN6thrust24THRUST_300001_SM_1000_NS8cuda_cub9__find_if7functorIS9_EEE10Policy1000EPS9_SI_iSF_S9_S9_NS7_10__identityEEEvT0_T1_T2_T3_T4_T6_E12temp_storage+40];
	ld.shared.u64 	%rd296, [_ZZN3cub18CUB_300001_SM_10006detail6reduce28DeviceReduceSingleTileKernelINS2_10policy_hubIN4cuda3std3__45tupleIJblEEEjN6thrust24THRUST_300001_SM_1000_NS8cuda_cub9__find_if7functorIS9_EEE10Policy1000EPS9_SI_iSF_S9_S9_NS7_10__identityEEEvT0_T1_T2_T3_T4_T6_E12temp_storage+48];
	setp.eq.s16 	%p172, %rs278, 0;
	setp.eq.s16 	%p173, %rs279, 0;
	min.s64 	%rd297, %rd296, %rd295;
	selp.b64 	%rd298, %rd295, %rd297, %p173;
	selp.b64 	%rd299, %rd296, %rd298, %p172;
	selp.b16 	%rs280, %rs277, 1, %p173;
	selp.b16 	%rs281, %rs279, %rs280, %p172;
	and.b16  	%rs282, %rs281, 255;
	ld.shared.u8 	%rs283, [_ZZN3cub18CUB_300001_SM_10006detail6reduce28DeviceReduceSingleTileKernelINS2_10policy_hubIN4cuda3std3__45tupleIJblEEEjN6thrust24THRUST_300001_SM_1000_NS8cuda_cub9__find_if7functorIS9_EEE10Policy1000EPS9_SI_iSF_S9_S9_NS7_10__identityEEEvT0_T1_T2_T3_T4_T6_E12temp_storage+56];
	ld.shared.u64 	%rd300, [_ZZN3cub18CUB_300001_SM_10006detail6reduce28DeviceReduceSingleTileKernelINS2_10policy_hubIN4cuda3std3__45tupleIJblEEEjN6thrust24THRUST_300001_SM_1000_NS8cuda_cub9__find_if7functorIS9_EEE10Policy1000EPS9_SI_iSF_S9_S9_NS7_10__identityEEEvT0_T1_T2_T3_T4_T6_E12temp_storage+64];
	setp.eq.s16 	%p174, %rs282, 0;
	setp.eq.s16 	%p175, %rs283, 0;
	min.s64 	%rd301, %rd300, %rd299;
	selp.b16 	%rs284, %rs281, 1, %p175;
	selp.b16 	%rs285, %rs283, %rs284, %p174;
	and.b16  	%rs286, %rs285, 255;
	selp.b64 	%rd302, %rd299, %rd301, %p175;
	selp.b64 	%rd303, %rd300, %rd302, %p174;
	ld.shared.u8 	%rs287, [_ZZN3cub18CUB_300001_SM_10006detail6reduce28DeviceReduceSingleTileKernelINS2_10policy_hubIN4cuda3std3__45tupleIJblEEEjN6thrust24THRUST_300001_SM_1000_NS8cuda_cub9__find_if7functorIS9_EEE10Policy1000EPS9_SI_iSF_S9_S9_NS7_10__identityEEEvT0_T1_T2_T3_T4_T6_E12temp_storage+72];
	ld.shared.u64 	%rd304, [_ZZN3cub18CUB_300001_SM_10006detail6reduce28DeviceReduceSingleTileKernelINS2_10policy_hubIN4cuda3std3__45tupleIJblEEEjN6thrust24THRUST_300001_SM_1000_NS8cuda_cub9__find_if7functorIS9_EEE10Policy1000EPS9_SI_iSF_S9_S9_NS7_10__identityEEEvT0_T1_T2_T3_T4_T6_E12temp_storage+80];
	setp.eq.s16 	%p176, %rs286, 0;
	setp.eq.s16 	%p177, %rs287, 0;
	min.s64 	%rd305, %rd304, %rd303;
	selp.b16 	%rs288, %rs285, 1, %p177;
	selp.b16 	%rs289, %rs287, %rs288, %p176;
	and.b16  	%rs290, %rs289, 255;
	selp.b64 	%rd306, %rd303, %rd305, %p177;
	selp.b64 	%rd307, %rd304, %rd306, %p176;
	ld.shared.u8 	%rs291, [_ZZN3cub18CUB_300001_SM_10006detail6reduce28DeviceReduceSingleTileKernelINS2_10policy_hubIN4cuda3std3__45tupleIJblEEEjN6thrust24THRUST_300001_SM_1000_NS8cuda_cub9__find_if7functorIS9_EEE10Policy1000EPS9_SI_iSF_S9_S9_NS7_10__identityEEEvT0_T1_T2_T3_T4_T6_E12temp_storage+88];
	ld.shared.u64 	%rd308, [_ZZN3cub18CUB_300001_SM_10006detail6reduce28DeviceReduceSingleTileKernelINS2_10policy_hubIN4cuda3std3__45tupleIJblEEEjN6thrust24THRUST_300001_SM_1000_NS8cuda_cub9__find_if7functorIS9_EEE10Policy1000EPS9_SI_iSF_S9_S9_NS7_10__identityEEEvT0_T1_T2_T3_T4_T6_E12temp_storage+96];
	setp.eq.s16 	%p178, %rs290, 0;
	setp.eq.s16 	%p179, %rs291, 0;
	min.s64 	%rd309, %rd308, %rd307;
	selp.b16 	%rs292, %rs289, 1, %p179;
	selp.b16 	%rs293, %rs291, %rs292, %p178;
	and.b16  	%rs294, %rs293, 255;
	selp.b64 	%rd310, %rd307, %rd309, %p179;
	selp.b64 	%rd311, %rd308, %rd310, %p178;
	ld.shared.u8 	%rs295, [_ZZN3cub18CUB_300001_SM_10006detail6reduce28DeviceReduceSingleTileKernelINS2_10policy_hubIN4cuda3std3__45tupleIJblEEEjN6thrust24THRUST_300001_SM_1000_NS8cuda_cub9__find_if7functorIS9_EEE10Policy1000EPS9_SI_iSF_S9_S9_NS7_10__identityEEEvT0_T1_T2_T3_T4_T6_E12temp_storage+104];
	ld.shared.u64 	%rd312, [_ZZN3cub18CUB_300001_SM_10006detail6reduce28DeviceReduceSingleTileKernelINS2_10policy_hubIN4cuda3std3__45tupleIJblEEEjN6thrust24THRUST_300001_SM_1000_NS8cuda_cub9__find_if7functorIS9_EEE10Policy1000EPS9_SI_iSF_S9_S9_NS7_10__identityEEEvT0_T1_T2_T3_T4_T6_E12temp_storage+112];
	setp.eq.s16 	%p180, %rs294, 0;
	setp.eq.s16 	%p181, %rs295, 0;
	min.s64 	%rd313, %rd312, %rd311;
	selp.b16 	%rs296, %rs293, 1, %p181;
	selp.b16 	%rs297, %rs295, %rs296, %p180;
	and.b16  	%rs298, %rs297, 255;
	selp.b64 	%rd314, %rd311, %rd313, %p181;
	selp.b64 	%rd315, %rd312, %rd314, %p180;
	ld.shared.u8 	%rs299, [_ZZN3cub18CUB_300001_SM_10006detail6reduce28DeviceReduceSingleTileKernelINS2_10policy_hubIN4cuda3std3__45tupleIJblEEEjN6thrust24THRUST_300001_SM_1000_NS8cuda_cub9__find_if7functorIS9_EEE10Policy1000EPS9_SI_iSF_S9_S9_NS7_10__identityEEEvT0_T1_T2_T3_T4_T6_E12temp_storage+120];
	ld.shared.u64 	%rd316, [_ZZN3cub18CUB_300001_SM_10006detail6reduce28DeviceReduceSingleTileKernelINS2_10policy_hubIN4cuda3std3__45tupleIJblEEEjN6thrust24THRUST_300001_SM_1000_NS8cuda_cub9__find_if7functorIS9_EEE10Policy1000EPS9_SI_iSF_S9_S9_NS7_10__identityEEEvT0_T1_T2_T3_T4_T6_E12temp_storage+128];
	setp.eq.s16 	%p182, %rs298, 0;
	setp.eq.s16 	%p183, %rs299, 0;
	min.s64 	%rd317, %rd316, %rd315;
	selp.b16 	%rs300, %rs297, 1, %p183;
	selp.b16 	%rs311, %rs299, %rs300, %p182;
	selp.b64 	%rd318, %rd315, %rd317, %p183;
	selp.b64 	%rd329, %rd316, %rd318, %p182;
	bra.uni 	$L__BB10_110;
$L__BB10_37:
	// begin inline asm
	mov.u32 %r163, %laneid;
	// end inline asm
	and.b32  	%r184, %r1, 992;
	add.s32 	%r185, %r184, 32;
	setp.gt.s32 	%p94, %r185, %r38;
	not.b32 	%r186, %r184;
	add.s32 	%r187, %r38, %r186;
	selp.b32 	%r182, %r187, 31, %p94;
	cvt.u32.u16 	%r188, %rs311;
	and.b32  	%r165, %r188, 255;
	mov.b32 	%r181, 1;
	mov.b32 	%r183, -1;
	// begin inline asm
	shfl.sync.down.b32 %r164, %r165, %r181, %r182, %r183;
	// end inline asm
	// begin inline asm
	shfl.sync.down.b32 %r169, %r170, %r181, %r182, %r183;
	// end inline asm
	mov.b64 	{%r175, %r180}, %rd329;
	// begin inline asm
	shfl.sync.down.b32 %r174, %r175, %r181, %r182, %r183;
	// end inline asm
	// begin inline asm
	shfl.sync.down.b32 %r179, %r180, %r181, %r182, %r183;
	// end inline asm
	mov.b64 	%rd35, {%r174, %r179};
	cvt.u16.u32 	%rs26, %r164;
	setp.ge.s32 	%p95, %r163, %r182;
	@%p95 bra 	$L__BB10_41;
	and.b16  	%rs213, %rs311, 255;
	setp.eq.s16 	%p96, %rs213, 0;
	and.b16  	%rs214, %rs26, 255;
	setp.eq.s16 	%p97, %rs214, 0;
	or.pred  	%p98, %p96, %p97;
	@%p98 bra 	$L__BB10_40;
	min.s64 	%rd329, %rd35, %rd329;
	mov.b16 	%rs311, 1;
	bra.uni 	$L__BB10_41;
$L__BB10_40:
	setp.eq.s16 	%p99, %rs213, 0;
	selp.b16 	%rs311, %rs26, %rs311, %p99;
	selp.b64 	%rd329, %rd35, %rd329, %p99;
$L__BB10_41:
	cvt.u32.u16 	%r209, %rs311;
	and.b32  	%r190, %r209, 255;
	mov.b32 	%r206, 2;
	mov.b32 	%r208, -1;
	// begin inline asm
	shfl.sync.down.b32 %r189, %r190, %r206, %r182, %r208;
	// end inline asm
	// begin inline asm
	shfl.sync.down.b32 %r194, %r195, %r206, %r182, %r208;
	// end inline asm
	mov.b64 	{%r200, %r205}, %rd329;
	// begin inline asm
	shfl.sync.down.b32 %r199, %r200, %r206, %r182, %r208;
	// end inline asm
	// begin inline asm
	shfl.sync.down.b32 %r204, %r205, %r206, %r182, %r208;
	// end inline asm
	mov.b64 	%rd39, {%r199, %r204};
	cvt.u16.u32 	%rs29, %r189;
	add.s32 	%r210, %r163, 2;
	setp.gt.s32 	%p100, %r210, %r182;
	@%p100 bra 	$L__BB10_45;
	and.b16  	%rs217, %rs311, 255;
	setp.eq.s16 	%p101, %rs217, 0;
	and.b16  	%rs218, %rs29, 255;
	setp.eq.s16 	%p102, %rs218, 0;
	or.pred  	%p103, %p101, %p102;
	@%p103 bra 	$L__BB10_44;
	min.s64 	%rd329, %rd39, %rd329;
	mov.b16 	%rs311, 1;
	bra.uni 	$L__BB10_45;
$L__BB10_44:
	setp.eq.s16 	%p104, %rs217, 0;
	selp.b16 	%rs311, %rs29, %rs311, %p104;
	selp.b64 	%rd329, %rd39, %rd329, %p104;
$L__BB10_45:
	cvt.u32.u16 	%r231, %rs311;
	and.b32  	%r212, %r231, 255;
	mov.b32 	%r228, 4;
	mov.b32 	%r230, -1;
	// begin inline asm
	shfl.sync.down.b32 %r211, %r212, %r228, %r182, %r230;
	// end inline asm
	// begin inline asm
	shfl.sync.down.b32 %r216, %r217, %r228, %r182, %r230;
	// end inline asm
	mov.b64 	{%r222, %r227}, %rd329;
	// begin inline asm
	shfl.sync.down.b32 %r221, %r222, %r228, %r182, %r230;
	// end inline asm
	// begin inline asm
	shfl.sync.down.b32 %r226, %r227, %r228, %r182, %r230;
	// end inline asm
	mov.b64 	%rd43, {%r221, %r226};
	cvt.u16.u32 	%rs32, %r211;
	add.s32 	%r232, %r163, 4;
	setp.gt.s32 	%p105, %r232, %r182;
	@%p105 bra 	$L__BB10_49;
	and.b16  	%rs221, %rs311, 255;
	setp.eq.s16 	%p106, %rs221, 0;
	and.b16  	%rs222, %rs32, 255;
	setp.eq.s16 	%p107, %rs222, 0;
	or.pred  	%p108, %p106, %p107;
	@%p108 bra 	$L__BB10_48;
	min.s64 	%rd329, %rd43, %rd329;
	mov.b16 	%rs311, 1;
	bra.uni 	$L__BB10_49;
$L__BB10_48:
	setp.eq.s16 	%p109, %rs221, 0;
	selp.b16 	%rs311, %rs32, %rs311, %p109;
	selp.b64 	%rd329, %rd43, %rd329, %p109;
$L__BB10_49:
	cvt.u32.u16 	%r253, %rs311;
	and.b32  	%r234, %r253, 255;
	mov.b32 	%r250, 8;
	mov.b32 	%r252, -1;
	// begin inline asm
	shfl.sync.down.b32 %r233, %r234, %r250, %r182, %r252;
	// end inline asm
	// begin inline asm
	shfl.sync.down.b32 %r238, %r239, %r250, %r182, %r252;
	// end inline asm
	mov.b64 	{%r244, %r249}, %rd329;
	// begin inline asm
	shfl.sync.down.b32 %r243, %r244, %r250, %r182, %r252;
	// end inline asm
	// begin inline asm
	shfl.sync.down.b32 %r248, %r249, %r250, %r182, %r252;
	// end inline asm
	mov.b64 	%rd47, {%r243, %r248};
	cvt.u16.u32 	%rs35, %r233;
	add.s32 	%r254, %r163, 8;
	setp.gt.s32 	%p110, %r254, %r182;
	@%p110 bra 	$L__BB10_53;
	and.b16  	%rs225, %rs311, 255;
	setp.eq.s16 	%p111, %rs225, 0;
	and.b16  	%rs226, %rs35, 255;
	setp.eq.s16 	%p112, %rs226, 0;
	or.pred  	%p113, %p111, %p112;
	@%p113 bra 	$L__BB10_52;
	min.s64 	%rd329, %rd47, %rd329;
	mov.b16 	%rs311, 1;
	bra.uni 	$L__BB10_53;
$L__BB10_52:
	setp.eq.s16 	%p114, %rs225, 0;
	selp.b16 	%rs311, %rs35, %rs311, %p114;
	selp.b64 	%rd329, %rd47, %rd329, %p114;
$L__BB10_53:
	cvt.u32.u16 	%r275, %rs311;
	and.b32  	%r256, %r275, 255;
	mov.b32 	%r272, 16;
	mov.b32 	%r274, -1;
	// begin inline asm
	shfl.sync.down.b32 %r255, %r256, %r272, %r182, %r274;
	// end inline asm
	// begin inline asm
	shfl.sync.down.b32 %r260, %r261, %r272, %r182, %r274;
	// end inline asm
	mov.b64 	{%r266, %r271}, %rd329;
	// begin inline asm
	shfl.sync.down.b32 %r265, %r266, %r272, %r182, %r274;
	// end inline asm
	// begin inline asm
	shfl.sync.down.b32 %r270, %r271, %r272, %r182, %r274;
	// end inline asm
	mov.b64 	%rd51, {%r265, %r270};
	cvt.u16.u32 	%rs38, %r255;
	add.s32 	%r276, %r163, 16;
	setp.gt.s32 	%p115, %r276, %r182;
	@%p115 bra 	$L__BB10_57;
	and.b16  	%rs229, %rs311, 255;
	setp.eq.s16 	%p116, %rs229, 0;
	and.b16  	%rs230, %rs38, 255;
	setp.eq.s16 	%p117, %rs230, 0;
	or.pred  	%p118, %p116, %p117;
	@%p118 bra 	$L__BB10_56;
	min.s64 	%rd329, %rd51, %rd329;
	mov.b16 	%rs311, 1;
	bra.uni 	$L__BB10_57;
$L__BB10_56:
	setp.eq.s16 	%p119, %rs229, 0;
	selp.b16 	%rs311, %rs38, %rs311, %p119;
	selp.b64 	%rd329, %rd51, %rd329, %p119;
$L__BB10_57:
	setp.ne.s32 	%p120, %r163, 0;
	@%p120 bra 	$L__BB10_59;
	shr.u32 	%r277, %r1, 1;
	and.b32  	%r278, %r277, 496;
	mov.u32 	%r279, _ZZN3cub18CUB_300001_SM_10006detail6reduce28DeviceReduceSingleTileKernelINS2_10policy_hubIN4cuda3std3__45tupleIJblEEEjN6thrust24THRUST_300001_SM_1000_NS8cuda_cub9__find_if7functorIS9_EEE10Policy1000EPS9_SI_iSF_S9_S9_NS7_10__identityEEEvT0_T1_T2_T3_T4_T6_E12temp_storage;
	add.s32 	%r280, %r279, %r278;
	st.shared.u8 	[%r280+8], %rs311;
	st.shared.u64 	[%r280+16], %rd329;
$L__BB10_59:
	bar.sync 	0;
	setp.ne.s32 	%p121, %r1, 0;
	@%p121 bra 	$L__BB10_110;
	setp.lt.s32 	%p122, %r38, 33;
	@%p122 bra 	$L__BB10_62;
	ld.shared.u8 	%rs233, [_ZZN3cub18CUB_300001_SM_10006detail6reduce28DeviceReduceSingleTileKernelINS2_10policy_hubIN4cuda3std3__45tupleIJblEEEjN6thrust24THRUST_300001_SM_1000_NS8cuda_cub9__find_if7functorIS9_EEE10Policy1000EPS9_SI_iSF_S9_S9_NS7_10__identityEEEvT0_T1_T2_T3_T4_T6_E12temp_storage+24];
	ld.shared.u64 	%rd271, [_ZZN3cub18CUB_300001_SM_10006detail6reduce28DeviceReduceSingleTileKernelINS2_10policy_hubIN4cuda3std3__45tupleIJblEEEjN6thrust24THRUST_300001_SM_1000_NS8cuda_cub9__find_if7functorIS9_EEE10Policy1000EPS9_SI_iSF_S9_S9_NS7_10__identityEEEvT0_T1_T2_T3_T4_T6_E12temp_storage+32];
	and.b16  	%rs234, %rs311, 255;
	setp.eq.s16 	%p123, %rs234, 0;
	setp.eq.s16 	%p124, %rs233, 0;
	min.s64 	%rd272, %rd271, %rd329;
	selp.b16 	%rs235, %rs311, 1, %p124;
	selp.b16 	%rs311, %rs233, %rs235, %p123;
	selp.b64 	%rd273, %rd329, %rd272, %p124;
	selp.b64 	%rd329, %rd271, %rd273, %p123;
$L__BB10_62:
	setp.lt.s32 	%p125, %r38, 65;
	@%p125 bra 	$L__BB10_64;
	ld.shared.u8 	%rs236, [_ZZN3cub18CUB_300001_SM_10006detail6reduce28DeviceReduceSingleTileKernelINS2_10policy_hubIN4cuda3std3__45tupleIJblEEEjN6thrust24THRUST_300001_SM_1000_NS8cuda_cub9__find_if7functorIS9_EEE10Policy1000EPS9_SI_iSF_S9_S9_NS7_10__identityEEEvT0_T1_T2_T3_T4_T6_E12temp_storage+40];
	ld.shared.u64 	%rd274, [_ZZN3cub18CUB_300001_SM_10006detail6reduce28DeviceReduceSingleTileKernelINS2_10policy_hubIN4cuda3std3__45tupleIJblEEEjN6thrust24THRUST_300001_SM_1000_NS8cuda_cub9__find_if7functorIS9_EEE10Policy1000EPS9_SI_iSF_S9_S9_NS7_10__identityEEEvT0_T1_T2_T3_T4_T6_E12temp_storage+48];
	and.b16  	%rs237, %rs311, 255;
	setp.eq.s16 	%p126, %rs237, 0;
	setp.eq.s16 	%p127, %rs236, 0;
	min.s64 	%rd275, %rd274, %rd329;
	selp.b16 	%rs238, %rs311, 1, %p127;
	selp.b16 	%rs311, %rs236, %rs238, %p126;
	selp.b64 	%rd276, %rd329, %rd275, %p127;
	selp.b64 	%rd329, %rd274, %rd276, %p126;
$L__BB10_64:
	setp.lt.s32 	%p128, %r38, 97;
	@%p128 bra 	$L__BB10_66;
	ld.shared.u8 	%rs239, [_ZZN3cub18CUB_300001_SM_10006detail6reduce28DeviceReduceSingleTileKernelINS2_10policy_hubIN4cuda3std3__45tupleIJblEEEjN6thrust24THRUST_300001_SM_1000_NS8cuda_cub9__find_if7functorIS9_EEE10Policy1000EPS9_SI_iSF_S9_S9_NS7_10__identityEEEvT0_T1_T2_T3_T4_T6_E12temp_storage+56];
	ld.shared.u64 	%rd277, [_ZZN3cub18CUB_300001_SM_10006detail6reduce28DeviceReduceSingleTileKernelINS2_10policy_hubIN4cuda3std3__45tupleIJblEEEjN6thrust24THRUST_300001_SM_1000_NS8cuda_cub9__find_if7functorIS9_EEE10Policy1000EPS9_SI_iSF_S9_S9_NS7_10__identityEEEvT0_T1_T2_T3_T4_T6_E12temp_storage+64];
	and.b16  	%rs240, %rs311, 255;
	setp.eq.s16 	%p129, %rs240, 0;
	setp.eq.s16 	%p130, %rs239, 0;
	min.s64 	%rd278, %rd277, %rd329;
	selp.b16 	%rs241, %rs311, 1, %p130;
	selp.b16 	%rs311, %rs239, %rs241, %p129;
	selp.b64 	%rd279, %rd329, %rd278, %p130;
	selp.b64 	%rd329, %rd277, %rd279, %p129;
$L__BB10_66:
	setp.lt.s32 	%p131, %r38, 129;
	@%p131 bra 	$L__BB10_68;
	ld.shared.u8 	%rs242, [_ZZN3cub18CUB_300001_SM_10006detail6reduce28DeviceReduceSingleTileKernelINS2_10policy_hubIN4cuda3std3__45tupleIJblEEEjN6thrust24THRUST_300001_SM_1000_NS8cuda_cub9__find_if7functorIS9_EEE10Policy1000EPS9_SI_iSF_S9_S9_NS7_10__identityEEEvT0_T1_T2_T3_T4_T6_E12temp_storage+72];
	ld.shared.u64 	%rd280, [_ZZN3cub18CUB_300001_SM_10006detail6reduce28DeviceReduceSingleTileKernelINS2_10policy_hubIN4cuda3std3__45tupleIJblEEEjN6thrust24THRUST_300001_SM_1000_NS8cuda_cub9__find_if7functorIS9_EEE10Policy1000EPS9_SI_iSF_S9_S9_NS7_10__identityEEEvT0_T1_T2_T3_T4_T6_E12temp_storage+80];
	and.b16  	%rs243, %rs311, 255;
	setp.eq.s16 	%p132, %rs243, 0;
	setp.eq.s16 	%p133, %rs242, 0;
	min.s64 	%rd281, %rd280, %rd329;
	selp.b16 	%rs244, %rs311, 1, %p133;
	selp.b16 	%rs311, %rs242, %rs244, %p132;
	selp.b64 	%rd282, %rd329, %rd281, %p133;
	selp.b64 	%rd329, %rd280, %rd282, %p132;
$L__BB10_68:
	setp.lt.s32 	%p134, %r38, 161;
	@%p134 bra 	$L__BB10_70;
	ld.shared.u8 	%rs245, [_ZZN3cub18CUB_300001_SM_10006detail6reduce28DeviceReduceSingleTileKernelINS2_10policy_hubIN4cuda3std3__45tupleIJblEEEjN6thrust24THRUST_300001_SM_1000_NS8cuda_cub9__find_if7functorIS9_EEE10Policy1000EPS9_SI_iSF_S9_S9_NS7_10__identityEEEvT0_T1_T2_T3_T4_T6_E12temp_storage+88];
	ld.shared.u64 	%rd283, [_ZZN3cub18CUB_300001_SM_10006detail6reduce28DeviceReduceSingleTileKernelINS2_10policy_hubIN4cuda3std3__45tupleIJblEEEjN6thrust24THRUST_300001_SM_1000_NS8cuda_cub9__find_if7functorIS9_EEE10Policy1000EPS9_SI_iSF_S9_S9_NS7_10__identityEEEvT0_T1_T2_T3_T4_T6_E12temp_storage+96];
	and.b16  	%rs246, %rs311, 255;
	setp.eq.s16 	%p135, %rs246, 0;
	setp.eq.s16 	%p136, %rs245, 0;
	min.s64 	%rd284, %rd283, %rd329;
	selp.b16 	%rs247, %rs311, 1, %p136;
	selp.b16 	%rs311, %rs245, %rs247, %p135;
	selp.b64 	%rd285, %rd329, %rd284, %p136;
	selp.b64 	%rd329, %rd283, %rd285, %p135;
$L__BB10_70:
	setp.lt.s32 	%p137, %r38, 193;
	@%p137 bra 	$L__BB10_72;
	ld.shared.u8 	%rs248, [_ZZN3cub18CUB_300001_SM_10006detail6reduce28DeviceReduceSingleTileKernelINS2_10policy_hubIN4cuda3std3__45tupleIJblEEEjN6thrust24THRUST_300001_SM_1000_NS8cuda_cub9__find_if7functorIS9_EEE10Policy1000EPS9_SI_iSF_S9_S9_NS7_10__identityEEEvT0_T1_T2_T3_T4_T6_E12temp_storage+104];
	ld.shared.u64 	%rd286, [_ZZN3cub18CUB_300001_SM_10006detail6reduce28DeviceReduceSingleTileKernelINS2_10policy_hubIN4cuda3std3__45tupleIJblEEEjN6thrust24THRUST_300001_SM_1000_NS8cuda_cub9__find_if7functorIS9_EEE10Policy1000EPS9_SI_iSF_S9_S9_NS7_10__identityEEEvT0_T1_T2_T3_T4_T6_E12temp_storage+112];
	and.b16  	%rs249, %rs311, 255;
	setp.eq.s16 	%p138, %rs249, 0;
	setp.eq.s16 	%p139, %rs248, 0;
	min.s64 	%rd287, %rd286, %rd329;
	selp.b16 	%rs250, %rs311, 1, %p139;
	selp.b16 	%rs311, %rs248, %rs250, %p138;
	selp.b64 	%rd288, %rd329, %rd287, %p139;
	selp.b64 	%rd329, %rd286, %rd288, %p138;
$L__BB10_72:
	setp.lt.s32 	%p140, %r38, 225;
	@%p140 bra 	$L__BB10_110;
	ld.shared.u8 	%rs251, [_ZZN3cub18CUB_300001_SM_10006detail6reduce28DeviceReduceSingleTileKernelINS2_10policy_hubIN4cuda3std3__45tupleIJblEEEjN6thrust24THRUST_300001_SM_1000_NS8cuda_cub9__find_if7functorIS9_EEE10Policy1000EPS9_SI_iSF_S9_S9_NS7_10__identityEEEvT0_T1_T2_T3_T4_T6_E12temp_storage+120];
	ld.shared.u64 	%rd289, [_ZZN3cub18CUB_300001_SM_10006detail6reduce28DeviceReduceSingleTileKernelINS2_10policy_hubIN4cuda3std3__45tupleIJblEEEjN6thrust24THRUST_300001_SM_1000_NS8cuda_cub9__find_if7functorIS9_EEE10Policy1000EPS9_SI_iSF_S9_S9_NS7_10__identityEEEvT0_T1_T2_T3_T4_T6_E12temp_storage+128];
	and.b16  	%rs252, %rs311, 255;
	setp.eq.s16 	%p141, %rs252, 0;
	setp.eq.s16 	%p142, %rs251, 0;
	min.s64 	%rd290, %rd289, %rd329;
	selp.b16 	%rs253, %rs311, 1, %p142;
	selp.b16 	%rs311, %rs251, %rs253, %p141;
	selp.b64 	%rd291, %rd329, %rd290, %p142;
	selp.b64 	%rd329, %rd289, %rd291, %p141;
	bra.uni 	$L__BB10_110;
$L__BB10_74:
	mov.u32 	%r16, %tid.x;
	mul.wide.u32 	%rd124, %r16, 16;
	add.s64 	%rd109, %rd105, %rd124;
	// begin inline asm
	ld.global.nc.u64 %rd108, [%rd109];
	// end inline asm
	add.s64 	%rd111, %rd109, 8;
	// begin inline asm
	ld.global.nc.u64 %rd110, [%rd111];
	// end inline asm
	cvt.u16.u64 	%rs83, %rd108;
	and.b16  	%rs84, %rs83, 255;
	add.s64 	%rd113, %rd109, 4096;
	// begin inline asm
	ld.global.nc.u64 %rd112, [%rd113];
	// end inline asm
	add.s64 	%rd115, %rd109, 4104;
	// begin inline asm
	ld.global.nc.u64 %rd114, [%rd115];
	// end inline asm
	cvt.u16.u64 	%rs85, %rd112;
	and.b16  	%rs86, %rs85, 255;
	add.s64 	%rd117, %rd109, 8192;
	// begin inline asm
	ld.global.nc.u64 %rd116, [%rd117];
	// end inline asm
	add.s64 	%rd119, %rd109, 8200;
	// begin inline asm
	ld.global.nc.u64 %rd118, [%rd119];
	// end inline asm
	cvt.u16.u64 	%rs87, %rd116;
	and.b16  	%rs88, %rs87, 255;
	add.s64 	%rd121, %rd109, 12288;
	// begin inline asm
	ld.global.nc.u64 %rd120, [%rd121];
	// end inline asm
	add.s64 	%rd123, %rd109, 12296;
	// begin inline asm
	ld.global.nc.u64 %rd122, [%rd123];
	// end inline asm
	cvt.u16.u64 	%rs89, %rd120;
	and.b16  	%rs90, %rs89, 255;
	setp.eq.s16 	%p3, %rs84, 0;
	setp.eq.s16 	%p4, %rs86, 0;
	min.s64 	%rd125, %rd114, %rd110;
	selp.b16 	%rs91, %rs83, 1, %p4;
	selp.b64 	%rd126, %rd110, %rd125, %p4;
	selp.b16 	%rs92, %rs85, %rs91, %p3;
	and.b16  	%rs93, %rs92, 255;
	selp.b64 	%rd127, %rd114, %rd126, %p3;
	setp.eq.s16 	%p5, %rs93, 0;
	setp.eq.s16 	%p6, %rs88, 0;
	min.s64 	%rd128, %rd118, %rd127;
	selp.b16 	%rs94, %rs92, 1, %p6;
	selp.b64 	%rd129, %rd127, %rd128, %p6;
	selp.b16 	%rs95, %rs87, %rs94, %p5;
	and.b16  	%rs96, %rs95, 255;
	selp.b64 	%rd130, %rd118, %rd129, %p5;
	setp.eq.s16 	%p7, %rs96, 0;
	setp.eq.s16 	%p8, %rs90, 0;
	min.s64 	%rd131, %rd122, %rd130;
	selp.b16 	%rs97, %rs95, 1, %p8;
	selp.b64 	%rd132, %rd130, %rd131, %p8;
	selp.b16 	%rs311, %rs89, %rs97, %p7;
	selp.b64 	%rd329, %rd122, %rd132, %p7;
	setp.lt.u32 	%p9, %r38, 2048;
	mov.b32 	%r399, 1024;
	@%p9 bra 	$L__BB10_78;
	add.s32 	%r17, %r38, -1024;
	mov.b32 	%r399, 1024;
$L__BB10_76:
	mul.wide.s32 	%rd149, %r399, 16;
	add.s64 	%rd134, %rd109, %rd149;
	// begin inline asm
	ld.global.nc.u64 %rd133, [%rd134];
	// end inline asm
	add.s64 	%rd136, %rd134, 8;
	// begin inline asm
	ld.global.nc.u64 %rd135, [%rd136];
	// end inline asm
	cvt.u16.u64 	%rs98, %rd133;
	and.b16  	%rs99, %rs98, 255;
	add.s64 	%rd138, %rd134, 4096;
	// begin inline asm
	ld.global.nc.u64 %rd137, [%rd138];
	// end inline asm
	add.s64 	%rd140, %rd134, 4104;
	// begin inline asm
	ld.global.nc.u64 %rd139, [%rd140];
	// end inline asm
	cvt.u16.u64 	%rs100, %rd137;
	and.b16  	%rs101, %rs100, 255;
	add.s64 	%rd142, %rd134, 8192;
	// begin inline asm
	ld.global.nc.u64 %rd141, [%rd142];
	// end inline asm
	add.s64 	%rd144, %rd134, 8200;
	// begin inline asm
	ld.global.nc.u64 %rd143, [%rd144];
	// end inline asm
	cvt.u16.u64 	%rs102, %rd141;
	and.b16  	%rs103, %rs102, 255;
	add.s64 	%rd146, %rd134, 12288;
	// begin inline asm
	ld.global.nc.u64 %rd145, [%rd146];
	// end inline asm
	add.s64 	%rd148, %rd134, 12296;
	// begin inline asm
	ld.global.nc.u64 %rd147, [%rd148];
	// end inline asm
	cvt.u16.u64 	%rs104, %rd145;
	and.b16  	%rs105, %rs104, 255;
	and.b16  	%rs106, %rs311, 255;
	setp.eq.s16 	%p10, %rs106, 0;
	setp.eq.s16 	%p11, %rs99, 0;
	min.s64 	%rd150, %rd135, %rd329;
	selp.b16 	%rs107, %rs311, 1, %p11;
	selp.b64 	%rd151, %rd329, %rd150, %p11;
	selp.b16 	%rs108, %rs98, %rs107, %p10;
	and.b16  	%rs109, %rs108, 255;
	selp.b64 	%rd152, %rd135, %rd151, %p10;
	setp.eq.s16 	%p12, %rs109, 0;
	setp.eq.s16 	%p13, %rs101, 0;
	min.s64 	%rd153, %rd139, %rd152;
	selp.b16 	%rs110, %rs108, 1, %p13;
	selp.b64 	%rd154, %rd152, %rd153, %p13;
	selp.b16 	%rs111, %rs100, %rs110, %p12;
	and.b16  	%rs112, %rs111, 255;
	selp.b64 	%rd155, %rd139, %rd154, %p12;
	setp.eq.s16 	%p14, %rs112, 0;
	setp.eq.s16 	%p15, %rs103, 0;
	min.s64 	%rd156, %rd143, %rd155;
	selp.b16 	%rs113, %rs111, 1, %p15;
	selp.b64 	%rd157, %rd155, %rd156, %p15;
	selp.b16 	%rs114, %rs102, %rs113, %p14;
	and.b16  	%rs115, %rs114, 255;
	selp.b64 	%rd158, %rd143, %rd157, %p14;
	setp.eq.s16 	%p16, %rs115, 0;
	setp.eq.s16 	%p17, %rs105, 0;
	min.s64 	%rd159, %rd147, %rd158;
	selp.b16 	%rs116, %rs114, 1, %p17;
	selp.b64 	%rd160, %rd158, %rd159, %p17;
	selp.b16 	%rs311, %rs104, %rs116, %p16;
	selp.b64 	%rd329, %rd147, %rd160, %p16;
	sub.s32 	%r41, %r38, %r399;
	setp.lt.s32 	%p18, %r41, 1024;
	@%p18 bra 	$L__BB10_86;
	add.s32 	%r399, %r399, 1024;
	setp.le.s32 	%p19, %r399, %r17;
	@%p19 bra 	$L__BB10_76;
$L__BB10_78:
	setp.le.s32 	%p20, %r38, %r399;
	@%p20 bra 	$L__BB10_86;
	sub.s32 	%r21, %r38, %r399;
	setp.ge.s32 	%p21, %r16, %r21;
	@%p21 bra 	$L__BB10_86;
	not.b32 	%r42, %r16;
	add.s32 	%r43, %r38, %r42;
	sub.s32 	%r22, %r43, %r399;
	and.b32  	%r44, %r22, 768;
	setp.eq.s32 	%p22, %r44, 768;
	mov.u32 	%r403, %r16;
	@%p22 bra 	$L__BB10_83;
	add.s32 	%r401, %r16, %r399;
	shr.u32 	%r45, %r22, 8;
	add.s32 	%r46, %r45, 1;
	and.b32  	%r47, %r46, 3;
	neg.s32 	%r400, %r47;
	mov.u32 	%r403, %r16;
$L__BB10_82:
	.pragma "nounroll";
	mul.wide.u32 	%rd166, %r401, 16;
	add.s64 	%rd163, %rd105, %rd166;
	// begin inline asm
	ld.global.nc.u64 %rd162, [%rd163];
	// end inline asm
	add.s64 	%rd165, %rd163, 8;
	// begin inline asm
	ld.global.nc.u64 %rd164, [%rd165];
	// end inline asm
	cvt.u16.u64 	%rs118, %rd162;
	and.b16  	%rs119, %rs118, 255;
	and.b16  	%rs120, %rs311, 255;
	setp.eq.s16 	%p23, %rs120, 0;
	setp.eq.s16 	%p24, %rs119, 0;
	min.s64 	%rd167, %rd164, %rd329;
	selp.b16 	%rs121, %rs311, 1, %p24;
	selp.b16 	%rs311, %rs118, %rs121, %p23;
	selp.b64 	%rd168, %rd329, %rd167, %p24;
	selp.b64 	%rd329, %rd164, %rd168, %p23;
	add.s32 	%r403, %r403, 256;
	add.s32 	%r401, %r401, 256;
	add.s32 	%r400, %r400, 1;
	setp.ne.s32 	%p25, %r400, 0;
	@%p25 bra 	$L__BB10_82;
$L__BB10_83:
	setp.lt.u32 	%p26, %r22, 768;
	@%p26 bra 	$L__BB10_86;
	cvt.u64.u32 	%rd169, %r403;
	cvt.u64.u32 	%rd170, %r399;
	add.s64 	%rd171, %rd169, %rd170;
	shl.b64 	%rd172, %rd171, 4;
	add.s64 	%rd173, %rd172, %rd105;
	add.s64 	%rd350, %rd173, 12296;
	add.s32 	%r404, %r403, %r399;
$L__BB10_85:
	mul.wide.u32 	%rd190, %r404, 16;
	add.s64 	%rd175, %rd105, %rd190;
	// begin inline asm
	ld.global.nc.u64 %rd174, [%rd175];
	// end inline asm
	add.s64 	%rd177, %rd175, 8;
	// begin inline asm
	ld.global.nc.u64 %rd176, [%rd177];
	// end inline asm
	cvt.u16.u64 	%rs122, %rd174;
	and.b16  	%rs123, %rs122, 255;
	and.b16  	%rs124, %rs311, 255;
	setp.eq.s16 	%p27, %rs124, 0;
	setp.eq.s16 	%p28, %rs123, 0;
	min.s64 	%rd191, %rd176, %rd329;
	selp.b16 	%rs125, %rs311, 1, %p28;
	selp.b16 	%rs126, %rs122, %rs125, %p27;
	and.b16  	%rs127, %rs126, 255;
	selp.b64 	%rd192, %rd329, %rd191, %p28;
	selp.b64 	%rd193, %rd176, %rd192, %p27;
	add.s64 	%rd179, %rd350, -8200;
	// begin inline asm
	ld.global.nc.u64 %rd178, [%rd179];
	// end inline asm
	add.s64 	%rd181, %rd350, -8192;
	// begin inline asm
	ld.global.nc.u64 %rd180, [%rd181];
	// end inline asm
	cvt.u16.u64 	%rs128, %rd178;
	and.b16  	%rs129, %rs128, 255;
	setp.eq.s16 	%p29, %rs127, 0;
	setp.eq.s16 	%p30, %rs129, 0;
	min.s64 	%rd194, %rd180, %rd193;
	selp.b16 	%rs130, %rs126, 1, %p30;
	selp.b16 	%rs131, %rs128, %rs130, %p29;
	and.b16  	%rs132, %rs131, 255;
	selp.b64 	%rd195, %rd193, %rd194, %p30;
	selp.b64 	%rd196, %rd180, %rd195, %p29;
	add.s64 	%rd183, %rd350, -4104;
	// begin inline asm
	ld.global.nc.u64 %rd182, [%rd183];
	// end inline asm
	add.s64 	%rd185, %rd350, -4096;
	// begin inline asm
	ld.global.nc.u64 %rd184, [%rd185];
	// end inline asm
	cvt.u16.u64 	%rs133, %rd182;
	and.b16  	%rs134, %rs133, 255;
	setp.eq.s16 	%p31, %rs132, 0;
	setp.eq.s16 	%p32, %rs134, 0;
	min.s64 	%rd197, %rd184, %rd196;
	selp.b16 	%rs135, %rs131, 1, %p32;
	selp.b16 	%rs136, %rs133, %rs135, %p31;
	and.b16  	%rs137, %rs136, 255;
	selp.b64 	%rd198, %rd196, %rd197, %p32;
	selp.b64 	%rd199, %rd184, %rd198, %p31;
	add.s64 	%rd187, %rd350, -8;
	// begin inline asm
	ld.global.nc.u64 %rd186, [%rd187];
	// end inline asm
	// begin inline asm
	ld.global.nc.u64 %rd188, [%rd350];
	// end inline asm
	cvt.u16.u64 	%rs138, %rd186;
	and.b16  	%rs139, %rs138, 255;
	setp.eq.s16 	%p33, %rs137, 0;
	setp.eq.s16 	%p34, %rs139, 0;
	min.s64 	%rd200, %rd188, %rd199;
	selp.b16 	%rs140, %rs136, 1, %p34;
	selp.b16 	%rs311, %rs138, %rs140, %p33;
	selp.b64 	%rd201, %rd199, %rd200, %p34;
	selp.b64 	%rd329, %rd188, %rd201, %p33;
	add.s32 	%r403, %r403, 1024;
	add.s64 	%rd350, %rd350, 16384;
	add.s32 	%r404, %r404, 1024;
	setp.lt.s32 	%p35, %r403, %r21;
	@%p35 bra 	$L__BB10_85;
$L__BB10_86:
	// begin inline asm
	mov.u32 %r48, %laneid;
	// end inline asm
	cvt.u32.u16 	%r69, %rs311;
	and.b32  	%r50, %r69, 255;
	mov.b32 	%r66, 1;
	mov.b32 	%r67, 31;
	mov.b32 	%r68, -1;
	// begin inline asm
	shfl.sync.down.b32 %r49, %r50, %r66, %r67, %r68;
	// end inline asm
	// begin inline asm
	shfl.sync.down.b32 %r54, %r55, %r66, %r67, %r68;
	// end inline asm
	mov.b64 	{%r60, %r65}, %rd329;
	// begin inline asm
	shfl.sync.down.b32 %r59, %r60, %r66, %r67, %r68;
	// end inline asm
	// begin inline asm
	shfl.sync.down.b32 %r64, %r65, %r66, %r67, %r68;
	// end inline asm
	mov.b64 	%rd83, {%r59, %r64};
	cvt.u16.u32 	%rs65, %r49;
	setp.gt.s32 	%p36, %r48, 30;
	@%p36 bra 	$L__BB10_90;
	and.b16  	%rs141, %rs311, 255;
	setp.eq.s16 	%p37, %rs141, 0;
	and.b16  	%rs142, %rs65, 255;
	setp.eq.s16 	%p38, %rs142, 0;
	or.pred  	%p39, %p37, %p38;
	@%p39 bra 	$L__BB10_89;
	min.s64 	%rd329, %rd83, %rd329;
	mov.b16 	%rs311, 1;
	bra.uni 	$L__BB10_90;
$L__BB10_89:
	setp.eq.s16 	%p40, %rs141, 0;
	selp.b16 	%rs311, %rs65, %rs311, %p40;
	selp.b64 	%rd329, %rd83, %rd329, %p40;
$L__BB10_90:
	cvt.u32.u16 	%r90, %rs311;
	and.b32  	%r71, %r90, 255;
	mov.b32 	%r87, 2;
	mov.b32 	%r88, 31;
	mov.b32 	%r89, -1;
	// begin inline asm
	shfl.sync.down.b32 %r70, %r71, %r87, %r88, %r89;
	// end inline asm
	// begin inline asm
	shfl.sync.down.b32 %r75, %r76, %r87, %r88, %r89;
	// end inline asm
	mov.b64 	{%r81, %r86}, %rd329;
	// begin inline asm
	shfl.sync.down.b32 %r80, %r81, %r87, %r88, %r89;
	// end inline asm
	// begin inline asm
	shfl.sync.down.b32 %r85, %r86, %r87, %r88, %r89;
	// end inline asm
	mov.b64 	%rd87, {%r80, %r85};
	cvt.u16.u32 	%rs68, %r70;
	setp.gt.s32 	%p41, %r48, 29;
	@%p41 bra 	$L__BB10_94;
	and.b16  	%rs145, %rs311, 255;
	setp.eq.s16 	%p42, %rs145, 0;
	and.b16  	%rs146, %rs68, 255;
	setp.eq.s16 	%p43, %rs146, 0;
	or.pred  	%p44, %p42, %p43;
	@%p44 bra 	$L__BB10_93;
	min.s64 	%rd329, %rd87, %rd329;
	mov.b16 	%rs311, 1;
	bra.uni 	$L__BB10_94;
$L__BB10_93:
	setp.eq.s16 	%p45, %rs145, 0;
	selp.b16 	%rs311, %rs68, %rs311, %p45;
	selp.b64 	%rd329, %rd87, %rd329, %p45;
$L__BB10_94:
	cvt.u32.u16 	%r111, %rs311;
	and.b32  	%r92, %r111, 255;
	mov.b32 	%r108, 4;
	mov.b32 	%r109, 31;
	mov.b32 	%r110, -1;
	// begin inline asm
	shfl.sync.down.b32 %r91, %r92, %r108, %r109, %r110;
	// end inline asm
	// begin inline asm
	shfl.sync.down.b32 %r96, %r97, %r108, %r109, %r110;
	// end inline asm
	mov.b64 	{%r102, %r107}, %rd329;
	// begin inline asm
	shfl.sync.down.b32 %r101, %r102, %r108, %r109, %r110;
	// end inline asm
	// begin inline asm
	shfl.sync.down.b32 %r106, %r107, %r108, %r109, %r110;
	// end inline asm
	mov.b64 	%rd91, {%r101, %r106};
	cvt.u16.u32 	%rs71, %r91;
	setp.gt.s32 	%p46, %r48, 27;
	@%p46 bra 	$L__BB10_98;
	and.b16  	%rs149, %rs311, 255;
	setp.eq.s16 	%p47, %rs149, 0;
	and.b16  	%rs150, %rs71, 255;
	setp.eq.s16 	%p48, %rs150, 0;
	or.pred  	%p49, %p47, %p48;
	@%p49 bra 	$L__BB10_97;
	min.s64 	%rd329, %rd91, %rd329;
	mov.b16 	%rs311, 1;
	bra.uni 	$L__BB10_98;
$L__BB10_97:
	setp.eq.s16 	%p50, %rs149, 0;
	selp.b16 	%rs311, %rs71, %rs311, %p50;
	selp.b64 	%rd329, %rd91, %rd329, %p50;
$L__BB10_98:
	cvt.u32.u16 	%r132, %rs311;
	and.b32  	%r113, %r132, 255;
	mov.b32 	%r129, 8;
	mov.b32 	%r130, 31;
	mov.b32 	%r131, -1;
	// begin inline asm
	shfl.sync.down.b32 %r112, %r113, %r129, %r130, %r131;
	// end inline asm
	// begin inline asm
	shfl.sync.down.b32 %r117, %r118, %r129, %r130, %r131;
	// end inline asm
	mov.b64 	{%r123, %r128}, %rd329;
	// begin inline asm
	shfl.sync.down.b32 %r122, %r123, %r129, %r130, %r131;
	// end inline asm
	// begin inline asm
	shfl.sync.down.b32 %r127, %r128, %r129, %r130, %r131;
	// end inline asm
	mov.b64 	%rd95, {%r122, %r127};
	cvt.u16.u32 	%rs74, %r112;
	setp.gt.s32 	%p51, %r48, 23;
	@%p51 bra 	$L__BB10_102;
	and.b16  	%rs153, %rs311, 255;
	setp.eq.s16 	%p52, %rs153, 0;
	and.b16  	%rs154, %rs74, 255;
	setp.eq.s16 	%p53, %rs154, 0;
	or.pred  	%p54, %p52, %p53;
	@%p54 bra 	$L__BB10_101;
	min.s64 	%rd329, %rd95, %rd329;
	mov.b16 	%rs311, 1;
	bra.uni 	$L__BB10_102;
$L__BB10_101:
	setp.eq.s16 	%p55, %rs153, 0;
	selp.b16 	%rs311, %rs74, %rs311, %p55;
	selp.b64 	%rd329, %rd95, %rd329, %p55;
$L__BB10_102:
	cvt.u32.u16 	%r153, %rs311;
	and.b32  	%r134, %r153, 255;
	mov.b32 	%r150, 16;
	mov.b32 	%r151, 31;
	mov.b32 	%r152, -1;
	// begin inline asm
	shfl.sync.down.b32 %r133, %r134, %r150, %r151, %r152;
	// end inline asm
	// begin inline asm
	shfl.sync.down.b32 %r138, %r139, %r150, %r151, %r152;
	// end inline asm
	mov.b64 	{%r144, %r149}, %rd329;
	// begin inline asm
	shfl.sync.down.b32 %r143, %r144, %r150, %r151, %r152;
	// end inline asm
	// begin inline asm
	shfl.sync.down.b32 %r148, %r149, %r150, %r151, %r152;
	// end inline asm
	mov.b64 	%rd99, {%r143, %r148};
	cvt.u16.u32 	%rs77, %r133;
	setp.gt.s32 	%p56, %r48, 15;
	@%p56 bra 	$L__BB10_106;
	and.b16  	%rs157, %rs311, 255;
	setp.eq.s16 	%p57, %rs157, 0;
	and.b16  	%rs158, %rs77, 255;
	setp.eq.s16 	%p58, %rs158, 0;
	or.pred  	%p59, %p57, %p58;
	@%p59 bra 	$L__BB10_105;
	min.s64 	%rd329, %rd99, %rd329;
	mov.b16 	%rs311, 1;
	bra.uni 	$L__BB10_106;
$L__BB10_105:
	setp.eq.s16 	%p60, %rs157, 0;
	selp.b16 	%rs311, %rs77, %rs311, %p60;
	selp.b64 	%rd329, %rd99, %rd329, %p60;
$L__BB10_106:
	setp.ne.s32 	%p61, %r48, 0;
	@%p61 bra 	$L__BB10_108;
	shr.u32 	%r154, %r16, 1;
	and.b32  	%r155, %r154, 496;
	mov.u32 	%r156, _ZZN3cub18CUB_300001_SM_10006detail6reduce28DeviceReduceSingleTileKernelINS2_10policy_hubIN4cuda3std3__45tupleIJblEEEjN6thrust24THRUST_300001_SM_1000_NS8cuda_cub9__find_if7functorIS9_EEE10Policy1000EPS9_SI_iSF_S9_S9_NS7_10__identityEEEvT0_T1_T2_T3_T4_T6_E12temp_storage;
	add.s32 	%r157, %r156, %r155;
	st.shared.u8 	[%r157+8], %rs311;
	st.shared.u64 	[%r157+16], %rd329;
$L__BB10_108:
	bar.sync 	0;
	setp.ne.s32 	%p62, %r16, 0;
	@%p62 bra 	$L__BB10_110;
	ld.shared.u8 	%rs161, [_ZZN3cub18CUB_300001_SM_10006detail6reduce28DeviceReduceSingleTileKernelINS2_10policy_hubIN4cuda3std3__45tupleIJblEEEjN6thrust24THRUST_300001_SM_1000_NS8cuda_cub9__find_if7functorIS9_EEE10Policy1000EPS9_SI_iSF_S9_S9_NS7_10__identityEEEvT0_T1_T2_T3_T4_T6_E12temp_storage+24];
	ld.shared.u64 	%rd202, [_ZZN3cub18CUB_300001_SM_10006detail6reduce28DeviceReduceSingleTileKernelINS2_10policy_hubIN4cuda3std3__45tupleIJblEEEjN6thrust24THRUST_300001_SM_1000_NS8cuda_cub9__find_if7functorIS9_EEE10Policy1000EPS9_SI_iSF_S9_S9_NS7_10__identityEEEvT0_T1_T2_T3_T4_T6_E12temp_storage+32];
	and.b16  	%rs162, %rs311, 255;
	setp.eq.s16 	%p63, %rs162, 0;
	setp.eq.s16 	%p64, %rs161, 0;
	min.s64 	%rd203, %rd202, %rd329;
	selp.b16 	%rs163, %rs311, 1, %p64;
	selp.b16 	%rs164, %rs161, %rs163, %p63;
	and.b16  	%rs165, %rs164, 255;
	selp.b64 	%rd204, %rd329, %rd203, %p64;
	selp.b64 	%rd205, %rd202, %rd204, %p63;
	ld.shared.u8 	%rs166, [_ZZN3cub18CUB_300001_SM_10006detail6reduce28DeviceReduceSingleTileKernelINS2_10policy_hubIN4cuda3std3__45tupleIJblEEEjN6thrust24THRUST_300001_SM_1000_NS8cuda_cub9__find_if7functorIS9_EEE10Policy1000EPS9_SI_iSF_S9_S9_NS7_10__identityEEEvT0_T1_T2_T3_T4_T6_E12temp_storage+40];
	ld.shared.u64 	%rd206, [_ZZN3cub18CUB_300001_SM_10006detail6reduce28DeviceReduceSingleTileKernelINS2_10policy_hubIN4cuda3std3__45tupleIJblEEEjN6thrust24THRUST_300001_SM_1000_NS8cuda_cub9__find_if7functorIS9_EEE10Policy1000EPS9_SI_iSF_S9_S9_NS7_10__identityEEEvT0_T1_T2_T3_T4_T6_E12temp_storage+48];
	setp.eq.s16 	%p65, %rs165, 0;
	setp.eq.s16 	%p66, %rs166, 0;
	min.s64 	%rd207, %rd206, %rd205;
	selp.b16 	%rs167, %rs164, 1, %p66;
	selp.b16 	%rs168, %rs166, %rs167, %p65;
	and.b16  	%rs169, %rs168, 255;
	selp.b64 	%rd208, %rd205, %rd207, %p66;
	selp.b64 	%rd209, %rd206, %rd208, %p65;
	ld.shared.u8 	%rs170, [_ZZN3cub18CUB_300001_SM_10006detail6reduce28DeviceReduceSingleTileKernelINS2_10policy_hubIN4cuda3std3__45tupleIJblEEEjN6thrust24THRUST_300001_SM_1000_NS8cuda_cub9__find_if7functorIS9_EEE10Policy1000EPS9_SI_iSF_S9_S9_NS7_10__identityEEEvT0_T1_T2_T3_T4_T6_E12temp_storage+56];
	ld.shared.u64 	%rd210, [_ZZN3cub18CUB_300001_SM_10006detail6reduce28DeviceReduceSingleTileKernelINS2_10policy_hubIN4cuda3std3__45tupleIJblEEEjN6thrust24THRUST_300001_SM_1000_NS8cuda_cub9__find_if7functorIS9_EEE10Policy1000EPS9_SI_iSF_S9_S9_NS7_10__identityEEEvT0_T1_T2_T3_T4_T6_E12temp_storage+64];
	setp.eq.s16 	%p67, %rs169, 0;
	setp.eq.s16 	%p68, %rs170, 0;
	min.s64 	%rd211, %rd210, %rd209;
	selp.b16 	%rs171, %rs168, 1, %p68;
	selp.b16 	%rs172, %rs170, %rs171, %p67;
	and.b16  	%rs173, %rs172, 255;
	selp.b64 	%rd212, %rd209, %rd211, %p68;
	selp.b64 	%rd213, %rd210, %rd212, %p67;
	ld.shared.u8 	%rs174, [_ZZN3cub18CUB_300001_SM_10006detail6reduce28DeviceReduceSingleTileKernelINS2_10policy_hubIN4cuda3std3__45tupleIJblEEEjN6thrust24THRUST_300001_SM_1000_NS8cuda_cub9__find_if7functorIS9_EEE10Policy1000EPS9_SI_iSF_S9_S9_NS7_10__identityEEEvT0_T1_T2_T3_T4_T6_E12temp_storage+72];
	ld.shared.u64 	%rd214, [_ZZN3cub18CUB_300001_SM_10006detail6reduce28DeviceReduceSingleTileKernelINS2_10policy_hubIN4cuda3std3__45tupleIJblEEEjN6thrust24THRUST_300001_SM_1000_NS8cuda_cub9__find_if7functorIS9_EEE10Policy1000EPS9_SI_iSF_S9_S9_NS7_10__identityEEEvT0_T1_T2_T3_T4_T6_E12temp_storage+80];
	setp.eq.s16 	%p69, %rs173, 0;
	setp.eq.s16 	%p70, %rs174, 0;
	min.s64 	%rd215, %rd214, %rd213;
	selp.b16 	%rs175, %rs172, 1, %p70;
	selp.b16 	%rs176, %rs174, %rs175, %p69;
	and.b16  	%rs177, %rs176, 255;
	selp.b64 	%rd216, %rd213, %rd215, %p70;
	selp.b64 	%rd217, %rd214, %rd216, %p69;
	ld.shared.u8 	%rs178, [_ZZN3cub18CUB_300001_SM_10006detail6reduce28DeviceReduceSingleTileKernelINS2_10policy_hubIN4cuda3std3__45tupleIJblEEEjN6thrust24THRUST_300001_SM_1000_NS8cuda_cub9__find_if7functorIS9_EEE10Policy1000EPS9_SI_iSF_S9_S9_NS7_10__identityEEEvT0_T1_T2_T3_T4_T6_E12temp_storage+88];
	ld.shared.u64 	%rd218, [_ZZN3cub18CUB_300001_SM_10006detail6reduce28DeviceReduceSingleTileKernelINS2_10policy_hubIN4cuda3std3__45tupleIJblEEEjN6thrust24THRUST_300001_SM_1000_NS8cuda_cub9__find_if7functorIS9_EEE10Policy1000EPS9_SI_iSF_S9_S9_NS7_10__identityEEEvT0_T1_T2_T3_T4_T6_E12temp_storage+96];
	setp.eq.s16 	%p71, %rs177, 0;
	setp.eq.s16 	%p72, %rs178, 0;
	min.s64 	%rd219, %rd218, %rd217;
	selp.b16 	%rs179, %rs176, 1, %p72;
	selp.b16 	%rs180, %rs178, %rs179, %p71;
	and.b16  	%rs181, %rs180, 255;
	selp.b64 	%rd220, %rd217, %rd219, %p72;
	selp.b64 	%rd221, %rd218, %rd220, %p71;
	ld.shared.u8 	%rs182, [_ZZN3cub18CUB_300001_SM_10006detail6reduce28DeviceReduceSingleTileKernelINS2_10policy_hubIN4cuda3std3__45tupleIJblEEEjN6thrust24THRUST_300001_SM_1000_NS8cuda_cub9__find_if7functorIS9_EEE10Policy1000EPS9_SI_iSF_S9_S9_NS7_10__identityEEEvT0_T1_T2_T3_T4_T6_E12temp_storage+104];
	ld.shared.u64 	%rd222, [_ZZN3cub18CUB_300001_SM_10006detail6reduce28DeviceReduceSingleTileKernelINS2_10policy_hubIN4cuda3std3__45tupleIJblEEEjN6thrust24THRUST_300001_SM_1000_NS8cuda_cub9__find_if7functorIS9_EEE10Policy1000EPS9_SI_iSF_S9_S9_NS7_10__identityEEEvT0_T1_T2_T3_T4_T6_E12temp_storage+112];
	setp.eq.s16 	%p73, %rs181, 0;
	setp.eq.s16 	%p74, %rs182, 0;
	min.s64 	%rd223, %rd222, %rd221;
	selp.b16 	%rs183, %rs180, 1, %p74;
	selp.b16 	%rs184, %rs182, %rs183, %p73;
	and.b16  	%rs185, %rs184, 255;
	selp.b64 	%rd224, %rd221, %rd223, %p74;
	selp.b64 	%rd225, %rd222, %rd224, %p73;
	ld.shared.u8 	%rs186, [_ZZN3cub18CUB_300001_SM_10006detail6reduce28DeviceReduceSingleTileKernelINS2_10policy_hubIN4cuda3std3__45tupleIJblEEEjN6thrust24THRUST_300001_SM_1000_NS8cuda_cub9__find_if7functorIS9_EEE10Policy1000EPS9_SI_iSF_S9_S9_NS7_10__identityEEEvT0_T1_T2_T3_T4_T6_E12temp_storage+120];
	ld.shared.u64 	%rd226, [_ZZN3cub18CUB_300001_SM_10006detail6reduce28DeviceReduceSingleTileKernelINS2_10policy_hubIN4cuda3std3__45tupleIJblEEEjN6thrust24THRUST_300001_SM_1000_NS8cuda_cub9__find_if7functorIS9_EEE10Policy1000EPS9_SI_iSF_S9_S9_NS7_10__identityEEEvT0_T1_T2_T3_T4_T6_E12temp_storage+128];
	setp.eq.s16 	%p75, %rs185, 0;
	setp.eq.s16 	%p76, %rs186, 0;
	min.s64 	%rd227, %rd226, %rd225;
	selp.b16 	%rs187, %rs184, 1, %p76;
	selp.b16 	%rs311, %rs186, %rs187, %p75;
	selp.b64 	%rd228, %rd225, %rd227, %p76;
	selp.b64 	%rd329, %rd226, %rd228, %p75;
$L__BB10_110:
	mov.u32 	%r391, %tid.x;
	setp.ne.s32 	%p184, %r391, 0;
	@%p184 bra 	$L__BB10_112;
	setp.eq.s16 	%p185, %rs82, 0;
	and.b16  	%rs302, %rs311, 255;
	setp.eq.s16 	%p186, %rs302, 0;
	min.s64 	%rd319, %rd329, %rd106;
	selp.b16 	%rs303, %rs82, 1, %p186;
	selp.b16 	%rs304, %rs311, %rs303, %p185;
	selp.b64 	%rd320, %rd106, %rd319, %p186;
	selp.b64 	%rd321, %rd329, %rd320, %p185;
	st.global.u8 	[%rd1], %rs304;
	st.global.u64 	[%rd1+8], %rd321;
$L__BB10_112:
	ret;

}
	// .globl	_ZN3cub18CUB_300001_SM_10006detail6reduce28DeviceReduceSingleTileKernelINS2_10policy_hubIN4cuda3std3__45tupleIJblEEEyN6thrust24THRUST_300001_SM_1000_NS8cuda_cub9__find_if7functorIS9_EEE10Policy1000ENSB_12zip_iteratorINS8_IJNSD_26transform_input_iterator_tIbNSC_6detail35transform_pair_of_input_iterators_tIbNSB_6detail15normal_iteratorINSB_10device_ptrIiEEEESQ_NS7_8equal_toIiEEEENS7_10__not_fn_tINS7_10__identityEEEEENSB_17counting_iteratorIlNSB_11use_defaultESZ_SZ_EEEEEEEPS9_ySF_S9_S9_SV_EEvT0_T1_T2_T3_T4_T6_
.visible .entry _ZN3cub18CUB_300001_SM_10006detail6reduce28DeviceReduceSingleTileKernelINS2_10policy_hubIN4cuda3std3__45tupleIJblEEEyN6thrust24THRUST_300001_SM_1000_NS8cuda_cub9__find_if7functorIS9_EEE10Policy1000ENSB_12zip_iteratorINS8_IJNSD_26transform_input_iterator_tIbNSC_6detail35transform_pair_of_input_iterators_tIbNSB_6detail15normal_iteratorINSB_10device_ptrIiEEEESQ_NS7_8equal_toIiEEEENS7_10__not_fn_tINS7_10__identityEEEEENSB_17counting_iteratorIlNSB_11use_defaultESZ_SZ_EEEEEEEPS9_ySF_S9_S9_SV_EEvT0_T1_T2_T3_T4_T6_(
	.param .align 8 .b8 _ZN3cub18CUB_300001_SM_10006detail6reduce28DeviceReduceSingleTileKernelINS2_10policy_hubIN4cuda3std3__45tupleIJblEEEyN6thrust24THRUST_300001_SM_1000_NS8cuda_cub9__find_if7functorIS9_EEE10Policy1000ENSB_12zip_iteratorINS8_IJNSD_26transform_input_iterator_tIbNSC_6detail35transform_pair_of_input_iterators_tIbNSB_6detail15normal_iteratorINSB_10device_ptrIiEEEESQ_NS7_8equal_toIiEEEENS7_10__not_fn_tINS7_10__identityEEEEENSB_17counting_iteratorIlNSB_11use_defaultESZ_SZ_EEEEEEEPS9_ySF_S9_S9_SV_EEvT0_T1_T2_T3_T4_T6__param_0[40],
	.param .u64 .ptr .align 1 _ZN3cub18CUB_300001_SM_10006detail6reduce28DeviceReduceSingleTileKernelINS2_10policy_hubIN4cuda3std3__45tupleIJblEEEyN6thrust24THRUST_300001_SM_1000_NS8cuda_cub9__find_if7functorIS9_EEE10Policy1000ENSB_12zip_iteratorINS8_IJNSD_26transform_input_iterator_tIbNSC_6detail35transform_pair_of_input_iterators_tIbNSB_6detail15normal_iteratorINSB_10device_ptrIiEEEESQ_NS7_8equal_toIiEEEENS7_10__not_fn_tINS7_10__identityEEEEENSB_17counting_iteratorIlNSB_11use_defaultESZ_SZ_EEEEEEEPS9_ySF_S9_S9_SV_EEvT0_T1_T2_T3_T4_T6__param_1,
	.param .u64 _ZN3cub18CUB_300001_SM_10006detail6reduce28DeviceReduceSingleTileKernelINS2_10policy_hubIN4cuda3std3__45tupleIJblEEEyN6thrust24THRUST_300001_SM_1000_NS8cuda_cub9__find_if7functorIS9_EEE10Policy1000ENSB_12zip_iteratorINS8_IJNSD_26transform_input_iterator_tIbNSC_6detail35transform_pair_of_input_iterators_tIbNSB_6detail15normal_iteratorINSB_10device_ptrIiEEEESQ_NS7_8equal_toIiEEEENS7_10__not_fn_tINS7_10__identityEEEEENSB_17counting_iteratorIlNSB_11use_defaultESZ_SZ_EEEEEEEPS9_ySF_S9_S9_SV_EEvT0_T1_T2_T3_T4_T6__param_2,
	.param .align 1 .b8 _ZN3cub18CUB_300001_SM_10006detail6reduce28DeviceReduceSingleTileKernelINS2_10policy_hubIN4cuda3std3__45tupleIJblEEEyN6thrust24THRUST_300001_SM_1000_NS8cuda_cub9__find_if7functorIS9_EEE10Policy1000ENSB_12zip_iteratorINS8_IJNSD_26transform_input_iterator_tIbNSC_6detail35transform_pair_of_input_iterators_tIbNSB_6detail15normal_iteratorINSB_10device_ptrIiEEEESQ_NS7_8equal_toIiEEEENS7_10__not_fn_tINS7_10__identityEEEEENSB_17counting_iteratorIlNSB_11use_defaultESZ_SZ_EEEEEEEPS9_ySF_S9_S9_SV_EEvT0_T1_T2_T3_T4_T6__param_3[1],
	.param .align 8 .b8 _ZN3cub18CUB_300001_SM_10006detail6reduce28DeviceReduceSingleTileKernelINS2_10policy_hubIN4cuda3std3__45tupleIJblEEEyN6thrust24THRUST_300001_SM_1000_NS8cuda_cub9__find_if7functorIS9_EEE10Policy1000ENSB_12zip_iteratorINS8_IJNSD_26transform_input_iterator_tIbNSC_6detail35transform_pair_of_input_iterators_tIbNSB_6detail15normal_iteratorINSB_10device_ptrIiEEEESQ_NS7_8equal_toIiEEEENS7_10__not_fn_tINS7_10__identityEEEEENSB_17counting_iteratorIlNSB_11use_defaultESZ_SZ_EEEEEEEPS9_ySF_S9_S9_SV_EEvT0_T1_T2_T3_T4_T6__param_4[16],
	.param .align 1 .b8 _ZN3cub18CUB_300001_SM_10006detail6reduce28DeviceReduceSingleTileKernelINS2_10policy_hubIN4cuda3std3__45tupleIJblEEEyN6thrust24THRUST_300001_SM_1000_NS8cuda_cub9__find_if7functorIS9_EEE10Policy1000ENSB_12zip_iteratorINS8_IJNSD_26transform_input_iterator_tIbNSC_6detail35transform_pair_of_input_iterators_tIbNSB_6detail15normal_iteratorINSB_10device_ptrIiEEEESQ_NS7_8equal_toIiEEEENS7_10__not_fn_tINS7_10__identityEEEEENSB_17counting_iteratorIlNSB_11use_defaultESZ_SZ_EEEEEEEPS9_ySF_S9_S9_SV_EEvT0_T1_T2_T3_T4_T6__param_5[1]
)
.maxntid 256
.minnctapersm 1
{
	.reg .pred 	%p<329>;
	.reg .b16 	%rs<423>;
	.reg .b32 	%r<514>;
	.reg .b64 	%rd<450>;
	// demoted variable
	.shared .align 8 .b8 _ZZN3cub18CUB_300001_SM_10006detail6reduce28DeviceReduceSingleTileKernelINS2_10policy_hubIN4cuda3std3__45tupleIJblEEEyN6thrust24THRUST_300001_SM_1000_NS8cuda_cub9__find_if7functorIS9_EEE10Policy1000ENSB_12zip_iteratorINS8_IJNSD_26transform_input_iterator_tIbNSC_6detail35transform_pair_of_input_iterators_tIbNSB_6detail15normal_iteratorINSB_10device_ptrIiEEEESQ_NS7_8equal_toIiEEEENS7_10__not_fn_tINS7_10__identityEEEEENSB_17counting_iteratorIlNSB_11use_defaultESZ_SZ_EEEEEEEPS9_ySF_S9_S9_SV_EEvT0_T1_T2_T3_T4_T6_E12temp_storage[152];
	ld.param.u64 	%rd122, [_ZN3cub18CUB_300001_SM_10006detail6reduce28DeviceReduceSingleTileKernelINS2_10policy_hubIN4cuda3std3__45tupleIJblEEEyN6thrust24THRUST_300001_SM_1000_NS8cuda_cub9__find_if7functorIS9_EEE10Policy1000ENSB_12zip_iteratorINS8_IJNSD_26transform_input_iterator_tIbNSC_6detail35transform_pair_of_input_iterators_tIbNSB_6detail15normal_iteratorINSB_10device_ptrIiEEEESQ_NS7_8equal_toIiEEEENS7_10__not_fn_tINS7_10__identityEEEEENSB_17counting_iteratorIlNSB_11use_defaultESZ_SZ_EEEEEEEPS9_ySF_S9_S9_SV_EEvT0_T1_T2_T3_T4_T6__param_4+8];
	ld.param.u64 	%rd120, [_ZN3cub18CUB_300001_SM_10006detail6reduce28DeviceReduceSingleTileKernelINS2_10policy_hubIN4cuda3std3__45tupleIJblEEEyN6thrust24THRUST_300001_SM_1000_NS8cuda_cub9__find_if7functorIS9_EEE10Policy1000ENSB_12zip_iteratorINS8_IJNSD_26transform_input_iterator_tIbNSC_6detail35transform_pair_of_input_iterators_tIbNSB_6detail15normal_iteratorINSB_10device_ptrIiEEEESQ_NS7_8equal_toIiEEEENS7_10__not_fn_tINS7_10__identityEEEEENSB_17counting_iteratorIlNSB_11use_defaultESZ_SZ_EEEEEEEPS9_ySF_S9_S9_SV_EEvT0_T1_T2_T3_T4_T6__param_0+32];
	ld.param.u64 	%rd119, [_ZN3cub18CUB_300001_SM_10006detail6reduce28DeviceReduceSingleTileKernelINS2_10policy_hubIN4cuda3std3__45tupleIJblEEEyN6thrust24THRUST_300001_SM_1000_NS8cuda_cub9__find_if7functorIS9_EEE10Policy1000ENSB_12zip_iteratorINS8_IJNSD_26transform_input_iterator_tIbNSC_6detail35transform_pair_of_input_iterators_tIbNSB_6detail15normal_iteratorINSB_10device_ptrIiEEEESQ_NS7_8equal_toIiEEEENS7_10__not_fn_tINS7_10__identityEEEEENSB_17counting_iteratorIlNSB_11use_defaultESZ_SZ_EEEEEEEPS9_ySF_S9_S9_SV_EEvT0_T1_T2_T3_T4_T6__param_0+8];
	ld.param.u64 	%rd118, [_ZN3cub18CUB_300001_SM_10006detail6reduce28DeviceReduceSingleTileKernelINS2_10policy_hubIN4cuda3std3__45tupleIJblEEEyN6thrust24THRUST_300001_SM_1000_NS8cuda_cub9__find_if7functorIS9_EEE10Policy1000ENSB_12zip_iteratorINS8_IJNSD_26transform_input_iterator_tIbNSC_6detail35transform_pair_of_input_iterators_tIbNSB_6detail15normal_iteratorINSB_10device_ptrIiEEEESQ_NS7_8equal_toIiEEEENS7_10__not_fn_tINS7_10__identityEEEEENSB_17counting_iteratorIlNSB_11use_defaultESZ_SZ_EEEEEEEPS9_ySF_S9_S9_SV_EEvT0_T1_T2_T3_T4_T6__param_0];
	ld.param.u64 	%rd123, [_ZN3cub18CUB_300001_SM_10006detail6reduce28DeviceReduceSingleTileKernelINS2_10policy_hubIN4cuda3std3__45tupleIJblEEEyN6thrust24THRUST_300001_SM_1000_NS8cuda_cub9__find_if7functorIS9_EEE10Policy1000ENSB_12zip_iteratorINS8_IJNSD_26transform_input_iterator_tIbNSC_6detail35transform_pair_of_input_iterators_tIbNSB_6detail15normal_iteratorINSB_10device_ptrIiEEEESQ_NS7_8equal_toIiEEEENS7_10__not_fn_tINS7_10__identityEEEEENSB_17counting_iteratorIlNSB_11use_defaultESZ_SZ_EEEEEEEPS9_ySF_S9_S9_SV_EEvT0_T1_T2_T3_T4_T6__param_1];
	ld.param.u64 	%rd121, [_ZN3cub18CUB_300001_SM_10006detail6reduce28DeviceReduceSingleTileKernelINS2_10policy_hubIN4cuda3std3__45tupleIJblEEEyN6thrust24THRUST_300001_SM_1000_NS8cuda_cub9__find_if7functorIS9_EEE10Policy1000ENSB_12zip_iteratorINS8_IJNSD_26transform_input_iterator_tIbNSC_6detail35transform_pair_of_input_iterators_tIbNSB_6detail15normal_iteratorINSB_10device_ptrIiEEEESQ_NS7_8equal_toIiEEEENS7_10__not_fn_tINS7_10__identityEEEEENSB_17counting_iteratorIlNSB_11use_defaultESZ_SZ_EEEEEEEPS9_ySF_S9_S9_SV_EEvT0_T1_T2_T3_T4_T6__param_2];
	ld.param.u8 	%rs108, [_ZN3cub18CUB_300001_SM_10006detail6reduce28DeviceReduceSingleTileKernelINS2_10policy_hubIN4cuda3std3__45tupleIJblEEEyN6thrust24THRUST_300001_SM_1000_NS8cuda_cub9__find_if7functorIS9_EEE10Policy1000ENSB_12zip_iteratorINS8_IJNSD_26transform_input_iterator_tIbNSC_6detail35transform_pair_of_input_iterators_tIbNSB_6detail15normal_iteratorINSB_10device_ptrIiEEEESQ_NS7_8equal_toIiEEEENS7_10__not_fn_tINS7_10__identityEEEEENSB_17counting_iteratorIlNSB_11use_defaultESZ_SZ_EEEEEEEPS9_ySF_S9_S9_SV_EEvT0_T1_T2_T3_T4_T6__param_4];
	cvta.to.global.u64 	%rd1, %rd123;
	setp.ne.s64 	%p1, %rd121, 0;
	@%p1 bra 	$L__BB11_3;
	mov.u32 	%r502, %tid.x;
	setp.ne.s32 	%p328, %r502, 0;
	@%p328 bra 	$L__BB11_122;
	st.global.u8 	[%rd1], %rs108;
	st.global.u64 	[%rd1+8], %rd122;
	bra.uni 	$L__BB11_122;
$L__BB11_3:
	cvta.to.global.u64 	%rd2, %rd118;
	cvta.to.global.u64 	%rd3, %rd119;
	setp.gt.u64 	%p2, %rd121, 1023;
	@%p2 bra 	$L__BB11_80;
	cvt.u32.u64 	%r1, %rd121;
	mov.u32 	%r2, %tid.x;
	setp.ge.u32 	%p149, %r2, %r1;
	mov.b16 	%rs391, 0;
	mov.b64 	%rd416, 0;
	mov.u32 	%r506, %r2;
	@%p149 bra 	$L__BB11_6;
	cvt.u64.u32 	%rd273, %r2;
	mul.wide.u32 	%rd274, %r2, 4;
	add.s64 	%rd275, %rd2, %rd274;
	add.s64 	%rd276, %rd3, %rd274;
	add.s64 	%rd416, %rd120, %rd273;
	ld.global.u32 	%r232, [%rd275];
	ld.global.u32 	%r233, [%rd276];
	setp.ne.s32 	%p150, %r232, %r233;
	selp.u16 	%rs391, 1, 0, %p150;
	add.s32 	%r506, %r2, 256;
$L__BB11_6:
	setp.ge.u32 	%p151, %r506, %r1;
	@%p151 bra 	$L__BB11_18;
	not.b32 	%r234, %r506;
	add.s32 	%r5, %r234, %r1;
	shr.u32 	%r235, %r5, 8;
	add.s32 	%r6, %r235, 1;
	and.b32  	%r7, %r6, 7;
	setp.lt.u32 	%p152, %r5, 1792;
	@%p152 bra 	$L__BB11_10;
	and.b32  	%r236, %r6, 33554424;
	neg.s32 	%r504, %r236;
$L__BB11_9:
	.pragma "nounroll";
	cvt.u64.u32 	%rd278, %r506;
	mul.wide.u32 	%rd279, %r506, 4;
	add.s64 	%rd280, %rd2, %rd279;
	add.s64 	%rd281, %rd3, %rd279;
	add.s64 	%rd282, %rd120, %rd278;
	ld.global.u32 	%r237, [%rd280];
	ld.global.u32 	%r238, [%rd281];
	setp.ne.s32 	%p153, %r237, %r238;
	selp.u16 	%rs232, 1, 0, %p153;
	and.b16  	%rs233, %rs391, 255;
	setp.ne.s16 	%p155, %rs233, 0;
	and.pred  	%p156, %p155, %p153;
	min.s64 	%rd283, %rd282, %rd416;
	setp.eq.s16 	%p157, %rs233, 0;
	selp.b64 	%rd284, %rd282, %rd416, %p157;
	selp.b16 	%rs234, %rs232, %rs391, %p157;
	selp.b64 	%rd285, %rd283, %rd284, %p156;
	selp.b16 	%rs235, 1, %rs234, %p156;
	and.b16  	%rs236, %rs235, 255;
	add.s64 	%rd286, %rd282, 256;
	ld.global.u32 	%r239, [%rd280+1024];
	ld.global.u32 	%r240, [%rd281+1024];
	setp.ne.s32 	%p158, %r239, %r240;
	selp.u16 	%rs237, 1, 0, %p158;
	setp.ne.s16 	%p160, %rs236, 0;
	and.pred  	%p161, %p160, %p158;
	min.s64 	%rd287, %rd286, %rd285;
	setp.eq.s16 	%p162, %rs236, 0;
	selp.b64 	%rd288, %rd286, %rd285, %p162;
	selp.b16 	%rs238, %rs237, %rs235, %p162;
	selp.b64 	%rd289, %rd287, %rd288, %p161;
	selp.b16 	%rs239, 1, %rs238, %p161;
	and.b16  	%rs240, %rs239, 255;
	add.s64 	%rd290, %rd282, 512;
	ld.global.u32 	%r241, [%rd280+2048];
	ld.global.u32 	%r242, [%rd281+2048];
	setp.ne.s32 	%p163, %r241, %r242;
	selp.u16 	%rs241, 1, 0, %p163;
	setp.ne.s16 	%p165, %rs240, 0;
	and.pred  	%p166, %p165, %p163;
	min.s64 	%rd291, %rd290, %rd289;
	setp.eq.s16 	%p167, %rs240, 0;
	selp.b64 	%rd292, %rd290, %rd289, %p167;
	selp.b16 	%rs242, %rs241, %rs239, %p167;
	selp.b64 	%rd293, %rd291, %rd292, %p166;
	selp.b16 	%rs243, 1, %rs242, %p166;
	and.b16  	%rs244, %rs243, 255;
	add.s64 	%rd294, %rd282, 768;
	ld.global.u32 	%r243, [%rd280+3072];
	ld.global.u32 	%r244, [%rd281+3072];
	setp.ne.s32 	%p168, %r243, %r244;
	selp.u16 	%rs245, 1, 0, %p168;
	setp.ne.s16 	%p170, %rs244, 0;
	and.pred  	%p171, %p170, %p168;
	min.s64 	%rd295, %rd294, %rd293;
	setp.eq.s16 	%p172, %rs244, 0;
	selp.b64 	%rd296, %rd294, %rd293, %p172;
	selp.b16 	%rs246, %rs245, %rs243, %p172;
	selp.b64 	%rd297, %rd295, %rd296, %p171;
	selp.b16 	%rs247, 1, %rs246, %p171;
	and.b16  	%rs248, %rs247, 255;
	add.s64 	%rd298, %rd282, 1024;
	ld.global.u32 	%r245, [%rd280+4096];
	ld.global.u32 	%r246, [%rd281+4096];
	setp.ne.s32 	%p173, %r245, %r246;
	selp.u16 	%rs249, 1, 0, %p173;
	setp.ne.s16 	%p175, %rs248, 0;
	and.pred  	%p176, %p175, %p173;
	min.s64 	%rd299, %rd298, %rd297;
	setp.eq.s16 	%p177, %rs248, 0;
	selp.b64 	%rd300, %rd298, %rd297, %p177;
	selp.b16 	%rs250, %rs249, %rs247, %p177;
	selp.b64 	%rd301, %rd299, %rd300, %p176;
	selp.b16 	%rs251, 1, %rs250, %p176;
	and.b16  	%rs252, %rs251, 255;
	add.s64 	%rd302, %rd282, 1280;
	ld.global.u32 	%r247, [%rd280+5120];
	ld.global.u32 	%r248, [%rd281+5120];
	setp.ne.s32 	%p178, %r247, %r248;
	selp.u16 	%rs253, 1, 0, %p178;
	setp.ne.s16 	%p180, %rs252, 0;
	and.pred  	%p181, %p180, %p178;
	min.s64 	%rd303, %rd302, %rd301;
	setp.eq.s16 	%p182, %rs252, 0;
	selp.b64 	%rd304, %rd302, %rd301, %p182;
	selp.b16 	%rs254, %rs253, %rs251, %p182;
	selp.b64 	%rd305, %rd303, %rd304, %p181;
	selp.b16 	%rs255, 1, %rs254, %p181;
	and.b16  	%rs256, %rs255, 255;
	add.s64 	%rd306, %rd282, 1536;
	ld.global.u32 	%r249, [%rd280+6144];
	ld.global.u32 	%r250, [%rd281+6144];
	setp.ne.s32 	%p183, %r249, %r250;
	selp.u16 	%rs257, 1, 0, %p183;
	setp.ne.s16 	%p185, %rs256, 0;
	and.pred  	%p186, %p185, %p183;
	min.s64 	%rd307, %rd306, %rd305;
	setp.eq.s16 	%p187, %rs256, 0;
	selp.b64 	%rd308, %rd306, %rd305, %p187;
	selp.b16 	%rs258, %rs257, %rs255, %p187;
	selp.b64 	%rd309, %rd307, %rd308, %p186;
	selp.b16 	%rs259, 1, %rs258, %p186;
	and.b16  	%rs260, %rs259, 255;
	add.s64 	%rd310, %rd282, 1792;
	ld.global.u32 	%r251, [%rd280+7168];
	ld.global.u32 	%r252, [%rd281+7168];
	setp.ne.s32 	%p188, %r251, %r252;
	selp.u16 	%rs261, 1, 0, %p188;
	setp.ne.s16 	%p190, %rs260, 0;
	and.pred  	%p191, %p190, %p188;
	min.s64 	%rd311, %rd310, %rd309;
	setp.eq.s16 	%p192, %rs260, 0;
	selp.b64 	%rd312, %rd310, %rd309, %p192;
	selp.b16 	%rs262, %rs261, %rs259, %p192;
	selp.b64 	%rd416, %rd311, %rd312, %p191;
	selp.b16 	%rs391, 1, %rs262, %p191;
	add.s32 	%r506, %r506, 2048;
	add.s32 	%r504, %r504, 8;
	setp.ne.s32 	%p193, %r504, 0;
	@%p193 bra 	$L__BB11_9;
$L__BB11_10:
	setp.eq.s32 	%p194, %r7, 0;
	@%p194 bra 	$L__BB11_18;
	setp.lt.u32 	%p195, %r7, 4;
	@%p195 bra 	$L__BB11_13;
	cvt.u64.u32 	%rd314, %r506;
	mul.wide.u32 	%rd315, %r506, 4;
	add.s64 	%rd316, %rd2, %rd315;
	add.s64 	%rd317, %rd3, %rd315;
	add.s64 	%rd318, %rd120, %rd314;
	ld.global.u32 	%r253, [%rd316];
	ld.global.u32 	%r254, [%rd317];
	setp.ne.s32 	%p196, %r253, %r254;
	selp.u16 	%rs264, 1, 0, %p196;
	and.b16  	%rs265, %rs391, 255;
	setp.ne.s16 	%p198, %rs265, 0;
	and.pred  	%p199, %p198, %p196;
	min.s64 	%rd319, %rd318, %rd416;
	setp.eq.s16 	%p200, %rs265, 0;
	selp.b64 	%rd320, %rd318, %rd416, %p200;
	selp.b16 	%rs266, %rs264, %rs391, %p200;
	selp.b64 	%rd321, %rd319, %rd320, %p199;
	selp.b16 	%rs267, 1, %rs266, %p199;
	and.b16  	%rs268, %rs267, 255;
	add.s32 	%r255, %r506, 256;
	cvt.u64.u32 	%rd322, %r255;
	add.s64 	%rd323, %rd120, %rd322;
	ld.global.u32 	%r256, [%rd316+1024];
	ld.global.u32 	%r257, [%rd317+1024];
	setp.ne.s32 	%p201, %r256, %r257;
	selp.u16 	%rs269, 1, 0, %p201;
	setp.ne.s16 	%p203, %rs268, 0;
	and.pred  	%p204, %p203, %p201;
	min.s64 	%rd324, %rd323, %rd321;
	setp.eq.s16 	%p205, %rs268, 0;
	selp.b64 	%rd325, %rd323, %rd321, %p205;
	selp.b16 	%rs270, %rs269, %rs267, %p205;
	selp.b64 	%rd326, %rd324, %rd325, %p204;
	selp.b16 	%rs271, 1, %rs270, %p204;
	and.b16  	%rs272, %rs271, 255;
	add.s32 	%r258, %r506, 512;
	cvt.u64.u32 	%rd327, %r258;
	add.s64 	%rd328, %rd120, %rd327;
	ld.global.u32 	%r259, [%rd316+2048];
	ld.global.u32 	%r260, [%rd317+2048];
	setp.ne.s32 	%p206, %r259, %r260;
	selp.u16 	%rs273, 1, 0, %p206;
	setp.ne.s16 	%p208, %rs272, 0;
	and.pred  	%p209, %p208, %p206;
	min.s64 	%rd329, %rd328, %rd326;
	setp.eq.s16 	%p210, %rs272, 0;
	selp.b64 	%rd330, %rd328, %rd326, %p210;
	selp.b16 	%rs274, %rs273, %rs271, %p210;
	selp.b64 	%rd331, %rd329, %rd330, %p209;
	selp.b16 	%rs275, 1, %rs274, %p209;
	and.b16  	%rs276, %rs275, 255;
	add.s32 	%r261, %r506, 768;
	cvt.u64.u32 	%rd332, %r261;
	add.s64 	%rd333, %rd120, %rd332;
	ld.global.u32 	%r262, [%rd316+3072];
	ld.global.u32 	%r263, [%rd317+3072];
	setp.ne.s32 	%p211, %r262, %r263;
	selp.u16 	%rs277, 1, 0, %p211;
	setp.ne.s16 	%p213, %rs276, 0;
	and.pred  	%p214, %p213, %p211;
	min.s64 	%rd334, %rd333, %rd331;
	setp.eq.s16 	%p215, %rs276, 0;
	selp.b64 	%rd335, %rd333, %rd331, %p215;
	selp.b16 	%rs278, %rs277, %rs275, %p215;
	selp.b64 	%rd416, %rd334, %rd335, %p214;
	selp.b16 	%rs391, 1, %rs278, %p214;
	add.s32 	%r506, %r506, 1024;
$L__BB11_13:
	and.b32  	%r264, %r6, 3;
	setp.eq.s32 	%p216, %r264, 0;
	@%p216 bra 	$L__BB11_18;
	setp.eq.s32 	%p217, %r264, 1;
	@%p217 bra 	$L__BB11_16;
	cvt.u64.u32 	%rd337, %r506;
	mul.wide.u32 	%rd338, %r506, 4;
	add.s64 	%rd339, %rd2, %rd338;
	add.s64 	%rd340, %rd3, %rd338;
	add.s64 	%rd341, %rd120, %rd337;
	ld.global.u32 	%r265, [%rd339];
	ld.global.u32 	%r266, [%rd340];
	setp.ne.s32 	%p218, %r265, %r266;
	selp.u16 	%rs280, 1, 0, %p218;
	and.b16  	%rs281, %rs391, 255;
	setp.ne.s16 	%p220, %rs281, 0;
	and.pred  	%p221, %p220, %p218;
	min.s64 	%rd342, %rd341, %rd416;
	setp.eq.s16 	%p222, %rs281, 0;
	selp.b64 	%rd343, %rd341, %rd416, %p222;
	selp.b16 	%rs282, %rs280, %rs391, %p222;
	selp.b64 	%rd344, %rd342, %rd343, %p221;
	selp.b16 	%rs283, 1, %rs282, %p221;
	and.b16  	%rs284, %rs283, 255;
	add.s32 	%r267, %r506, 256;
	cvt.u64.u32 	%rd345, %r267;
	add.s64 	%rd346, %rd120, %rd345;
	ld.global.u32 	%r268, [%rd339+1024];
	ld.global.u32 	%r269, [%rd340+1024];
	setp.ne.s32 	%p223, %r268, %r269;
	selp.u16 	%rs285, 1, 0, %p223;
	setp.ne.s16 	%p225, %rs284, 0;
	and.pred  	%p226, %p225, %p223;
	min.s64 	%rd347, %rd346, %rd344;
	setp.eq.s16 	%p227, %rs284, 0;
	selp.b64 	%rd348, %rd346, %rd344, %p227;
	selp.b16 	%rs286, %rs285, %rs283, %p227;
	selp.b64 	%rd416, %rd347, %rd348, %p226;
	selp.b16 	%rs391, 1, %rs286, %p226;
	add.s32 	%r506, %r506, 512;
$L__BB11_16:
	and.b32  	%r270, %r5, 256;
	setp.ne.s32 	%p228, %r270, 0;
	@%p228 bra 	$L__BB11_18;
	cvt.u64.u32 	%rd349, %r506;
	mul.wide.u32 	%rd350, %r506, 4;
	add.s64 	%rd351, %rd2, %rd350;
	add.s64 	%rd352, %rd3, %rd350;
	add.s64 	%rd353, %rd120, %rd349;
	ld.global.u32 	%r271, [%rd351];
	ld.global.u32 	%r272, [%rd352];
	setp.ne.s32 	%p229, %r271, %r272;
	selp.u16 	%rs287, 1, 0, %p229;
	and.b16  	%rs288, %rs391, 255;
	setp.ne.s16 	%p231, %rs288, 0;
	and.pred  	%p232, %p231, %p229;
	min.s64 	%rd354, %rd353, %rd416;
	setp.eq.s16 	%p233, %rs288, 0;
	selp.b64 	%rd355, %rd353, %rd416, %p233;
	selp.b16 	%rs289, %rs287, %rs391, %p233;
	selp.b64 	%rd416, %rd354, %rd355, %p232;
	selp.b16 	%rs391, 1, %rs289, %p232;
$L__BB11_18:
	setp.lt.u64 	%p234, %rd121, 256;
	@%p234 bra 	$L__BB11_43;
	// begin inline asm
	mov.u32 %r391, %laneid;
	// end inline asm
	cvt.u32.u16 	%r412, %rs391;
	and.b32  	%r393, %r412, 255;
	mov.b32 	%r409, 1;
	mov.b32 	%r410, 31;
	mov.b32 	%r411, -1;
	// begin inline asm
	shfl.sync.down.b32 %r392, %r393, %r409, %r410, %r411;
	// end inline asm
	// begin inline asm
	shfl.sync.down.b32 %r397, %r398, %r409, %r410, %r411;
	// end inline asm
	mov.b64 	{%r403, %r408}, %rd416;
	// begin inline asm
	shfl.sync.down.b32 %r402, %r403, %r409, %r410, %r411;
	// end inline asm
	// begin inline asm
	shfl.sync.down.b32 %r407, %r408, %r409, %r410, %r411;
	// end inline asm
	mov.b64 	%rd19, {%r402, %r407};
	cvt.u16.u32 	%rs15, %r392;
	setp.gt.s32 	%p284, %r391, 30;
	@%p284 bra 	$L__BB11_23;
	and.b16  	%rs331, %rs391, 255;
	setp.eq.s16 	%p285, %rs331, 0;
	and.b16  	%rs332, %rs15, 255;
	setp.eq.s16 	%p286, %rs332, 0;
	or.pred  	%p287, %p285, %p286;
	@%p287 bra 	$L__BB11_22;
	min.s64 	%rd416, %rd19, %rd416;
	mov.b16 	%rs391, 1;
	bra.uni 	$L__BB11_23;
$L__BB11_22:
	setp.eq.s16 	%p288, %rs331, 0;
	selp.b64 	%rd416, %rd19, %rd416, %p288;
	selp.b16 	%rs391, %rs15, %rs391, %p288;
$L__BB11_23:
	cvt.u32.u16 	%r433, %rs391;
	and.b32  	%r414, %r433, 255;
	mov.b32 	%r430, 2;
	mov.b32 	%r431, 31;
	mov.b32 	%r432, -1;
	// begin inline asm
	shfl.sync.down.b32 %r413, %r414, %r430, %r431, %r432;
	// end inline asm
	// begin inline asm
	shfl.sync.down.b32 %r418, %r419, %r430, %r431, %r432;
	// end inline asm
	mov.b64 	{%r424, %r429}, %rd416;
	// begin inline asm
	shfl.sync.down.b32 %r423, %r424, %r430, %r431, %r432;
	// end inline asm
	// begin inline asm
	shfl.sync.down.b32 %r428, %r429, %r430, %r431, %r432;
	// end inline asm
	mov.b64 	%rd23, {%r423, %r428};
	cvt.u16.u32 	%rs18, %r413;
	setp.gt.s32 	%p289, %r391, 29;
	@%p289 bra 	$L__BB11_27;
	and.b16  	%rs335, %rs391, 255;
	setp.eq.s16 	%p290, %rs335, 0;
	and.b16  	%rs336, %rs18, 255;
	setp.eq.s16 	%p291, %rs336, 0;
	or.pred  	%p292, %p290, %p291;
	@%p292 bra 	$L__BB11_26;
	min.s64 	%rd416, %rd23, %rd416;
	mov.b16 	%rs391, 1;
	bra.uni 	$L__BB11_27;
$L__BB11_26:
	setp.eq.s16 	%p293, %rs335, 0;
	selp.b16 	%rs391, %rs18, %rs391, %p293;
	selp.b64 	%rd416, %rd23, %rd416, %p293;
$L__BB11_27:
	cvt.u32.u16 	%r454, %rs391;
	and.b32  	%r435, %r454, 255;
	mov.b32 	%r451, 4;
	mov.b32 	%r452, 31;
	mov.b32 	%r453, -1;
	// begin inline asm
	shfl.sync.down.b32 %r434, %r435, %r451, %r452, %r453;
	// end inline asm
	// begin inline asm
	shfl.sync.down.b32 %r439, %r440, %r451, %r452, %r453;
	// end inline asm
	mov.b64 	{%r445, %r450}, %rd416;
	// begin inline asm
	shfl.sync.down.b32 %r444, %r445, %r451, %r452, %r453;
	// end inline asm
	// begin inline asm
	shfl.sync.down.b32 %r449, %r450, %r451, %r452, %r453;
	// end inline asm
	mov.b64 	%rd27, {%r444, %r449};
	cvt.u16.u32 	%rs21, %r434;
	setp.gt.s32 	%p294, %r391, 27;
	@%p294 bra 	$L__BB11_31;
	and.b16  	%rs339, %rs391, 255;
	setp.eq.s16 	%p295, %rs339, 0;
	and.b16  	%rs340, %rs21, 255;
	setp.eq.s16 	%p296, %rs340, 0;
	or.pred  	%p297, %p295, %p296;
	@%p297 bra 	$L__BB11_30;
	min.s64 	%rd416, %rd27, %rd416;
	mov.b16 	%rs391, 1;
	bra.uni 	$L__BB11_31;
$L__BB11_30:
	setp.eq.s16 	%p298, %rs339, 0;
	selp.b16 	%rs391, %rs21, %rs391, %p298;
	selp.b64 	%rd416, %rd27, %rd416, %p298;
$L__BB11_31:
	cvt.u32.u16 	%r475, %rs391;
	and.b32  	%r456, %r475, 255;
	mov.b32 	%r472, 8;
	mov.b32 	%r473, 31;
	mov.b32 	%r474, -1;
	// begin inline asm
	shfl.sync.down.b32 %r455, %r456, %r472, %r473, %r474;
	// end inline asm
	// begin inline asm
	shfl.sync.down.b32 %r460, %r461, %r472, %r473, %r474;
	// end inline asm
	mov.b64 	{%r466, %r471}, %rd416;
	// begin inline asm
	shfl.sync.down.b32 %r465, %r466, %r472, %r473, %r474;
	// end inline asm
	// begin inline asm
	shfl.sync.down.b32 %r470, %r471, %r472, %r473, %r474;
	// end inline asm
	mov.b64 	%rd31, {%r465, %r470};
	cvt.u16.u32 	%rs24, %r455;
	setp.gt.s32 	%p299, %r391, 23;
	@%p299 bra 	$L__BB11_35;
	and.b16  	%rs343, %rs391, 255;
	setp.eq.s16 	%p300, %rs343, 0;
	and.b16  	%rs344, %rs24, 255;
	setp.eq.s16 	%p301, %rs344, 0;
	or.pred  	%p302, %p300, %p301;
	@%p302 bra 	$L__BB11_34;
	min.s64 	%rd416, %rd31, %rd416;
	mov.b16 	%rs391, 1;
	bra.uni 	$L__BB11_35;
$L__BB11_34:
	setp.eq.s16 	%p303, %rs343, 0;
	selp.b16 	%rs391, %rs24, %rs391, %p303;
	selp.b64 	%rd416, %rd31, %rd416, %p303;
$L__BB11_35:
	cvt.u32.u16 	%r496, %rs391;
	and.b32  	%r477, %r496, 255;
	mov.b32 	%r493, 16;
	mov.b32 	%r494, 31;
	mov.b32 	%r495, -1;
	// begin inline asm
	shfl.sync.down.b32 %r476, %r477, %r493, %r494, %r495;
	// end inline asm
	// begin inline asm
	shfl.sync.down.b32 %r481, %r482, %r493, %r494, %r495;
	// end inline asm
	mov.b64 	{%r487, %r492}, %rd416;
	// begin inline asm
	shfl.sync.down.b32 %r486, %r487, %r493, %r494, %r495;
	// end inline asm
	// begin inline asm
	shfl.sync.down.b32 %r491, %r492, %r493, %r494, %r495;
	// end inline asm
	mov.b64 	%rd35, {%r486, %r491};
	cvt.u16.u32 	%rs27, %r476;
	setp.gt.s32 	%p304, %r391, 15;
	@%p304 bra 	$L__BB11_39;
	and.b16  	%rs347, %rs391, 255;
	setp.eq.s16 	%p305, %rs347, 0;
	and.b16  	%rs348, %rs27, 255;
	setp.eq.s16 	%p306, %rs348, 0;
	or.pred  	%p307, %p305, %p306;
	@%p307 bra 	$L__BB11_38;
	min.s64 	%rd416, %rd35, %rd416;
	mov.b16 	%rs391, 1;
	bra.uni 	$L__BB11_39;
$L__BB11_38:
	setp.eq.s16 	%p308, %rs347, 0;
	selp.b16 	%rs391, %rs27, %rs391, %p308;
	selp.b64 	%rd416, %rd35, %rd416, %p308;
$L__BB11_39:
	setp.ne.s32 	%p309, %r391, 0;
	@%p309 bra 	$L__BB11_41;
	shr.u32 	%r497, %r2, 1;
	and.b32  	%r498, %r497, 496;
	mov.u32 	%r499, _ZZN3cub18CUB_300001_SM_10006detail6reduce28DeviceReduceSingleTileKernelINS2_10policy_hubIN4cuda3std3__45tupleIJblEEEyN6thrust24THRUST_300001_SM_1000_NS8cuda_cub9__find_if7functorIS9_EEE10Policy1000ENSB_12zip_iteratorINS8_IJNSD_26transform_input_iterator_tIbNSC_6detail35transform_pair_of_input_iterators_tIbNSB_6detail15normal_iteratorINSB_10device_ptrIiEEEESQ_NS7_8equal_toIiEEEENS7_10__not_fn_tINS7_10__identityEEEEENSB_17counting_iteratorIlNSB_11use_defaultESZ_SZ_EEEEEEEPS9_ySF_S9_S9_SV_EEvT0_T1_T2_T3_T4_T6_E12temp_storage;
	add.s32 	%r500, %r499, %r498;
	st.shared.u8 	[%r500+8], %rs391;
	st.shared.u64 	[%r500+16], %rd416;
$L__BB11_41:
	bar.sync 	0;
	setp.ne.s32 	%p310, %r2, 0;
	@%p310 bra 	$L__BB11_120;
	ld.shared.u8 	%rs351, [_ZZN3cub18CUB_300001_SM_10006detail6reduce28DeviceReduceSingleTileKernelINS2_10policy_hubIN4cuda3std3__45tupleIJblEEEyN6thrust24THRUST_300001_SM_1000_NS8cuda_cub9__find_if7functorIS9_EEE10Policy1000ENSB_12zip_iteratorINS8_IJNSD_26transform_input_iterator_tIbNSC_6detail35transform_pair_of_input_iterators_tIbNSB_6detail15normal_iteratorINSB_10device_ptrIiEEEESQ_NS7_8equal_toIiEEEENS7_10__not_fn_tINS7_10__identityEEEEENSB_17counting_iteratorIlNSB_11use_defaultESZ_SZ_EEEEEEEPS9_ySF_S9_S9_SV_EEvT0_T1_T2_T3_T4_T6_E12temp_storage+24];
	ld.shared.u64 	%rd377, [_ZZN3cub18CUB_300001_SM_10006detail6reduce28DeviceReduceSingleTileKernelINS2_10policy_hubIN4cuda3std3__45tupleIJblEEEyN6thrust24THRUST_300001_SM_1000_NS8cuda_cub9__find_if7functorIS9_EEE10Policy1000ENSB_12zip_iteratorINS8_IJNSD_26transform_input_iterator_tIbNSC_6detail35transform_pair_of_input_iterators_tIbNSB_6detail15normal_iteratorINSB_10device_ptrIiEEEESQ_NS7_8equal_toIiEEEENS7_10__not_fn_tINS7_10__identityEEEEENSB_17counting_iteratorIlNSB_11use_defaultESZ_SZ_EEEEEEEPS9_ySF_S9_S9_SV_EEvT0_T1_T2_T3_T4_T6_E12temp_storage+32];
	and.b16  	%rs352, %rs391, 255;
	setp.eq.s16 	%p311, %rs352, 0;
	setp.eq.s16 	%p312, %rs351, 0;
	min.s64 	%rd378, %rd377, %rd416;
	selp.b16 	%rs353, %rs391, 1, %p312;
	selp.b16 	%rs354, %rs351, %rs353, %p311;
	and.b16  	%rs355, %rs354, 255;
	selp.b64 	%rd379, %rd416, %rd378, %p312;
	selp.b64 	%rd380, %rd377, %rd379, %p311;
	ld.shared.u8 	%rs356, [_ZZN3cub18CUB_300001_SM_10006detail6reduce28DeviceReduceSingleTileKernelINS2_10policy_hubIN4cuda3std3__45tupleIJblEEEyN6thrust24THRUST_300001_SM_1000_NS8cuda_cub9__find_if7functorIS9_EEE10Policy1000ENSB_12zip_iteratorINS8_IJNSD_26transform_input_iterator_tIbNSC_6detail35transform_pair_of_input_iterators_tIbNSB_6detail15normal_iteratorINSB_10device_ptrIiEEEESQ_NS7_8equal_toIiEEEENS7_10__not_fn_tINS7_10__identityEEEEENSB_17counting_iteratorIlNSB_11use_defaultESZ_SZ_EEEEEEEPS9_ySF_S9_S9_SV_EEvT0_T1_T2_T3_T4_T6_E12temp_storage+40];
	ld.shared.u64 	%rd381, [_ZZN3cub18CUB_300001_SM_10006detail6reduce28DeviceReduceSingleTileKernelINS2_10policy_hubIN4cuda3std3__45tupleIJblEEEyN6thrust24THRUST_300001_SM_1000_NS8cuda_cub9__find_if7functorIS9_EEE10Policy1000ENSB_12zip_iteratorINS8_IJNSD_26transform_input_iterator_tIbNSC_6detail35transform_pair_of_input_iterators_tIbNSB_6detail15normal_iteratorINSB_10device_ptrIiEEEESQ_NS7_8equal_toIiEEEENS7_10__not_fn_tINS7_10__identityEEEEENSB_17counting_iteratorIlNSB_11use_defaultESZ_SZ_EEEEEEEPS9_ySF_S9_S9_SV_EEvT0_T1_T2_T3_T4_T6_E12temp_storage+48];
	setp.eq.s16 	%p313, %rs355, 0;
	setp.eq.s16 	%p314, %rs356, 0;
	min.s64 	%rd382, %rd381, %rd380;
	selp.b16 	%rs357, %rs354, 1, %p314;
	selp.b16 	%rs358, %rs356, %rs357, %p313;
	and.b16  	%rs359, %rs358, 255;
	selp.b64 	%rd383, %rd380, %rd382, %p314;
	selp.b64 	%rd384, %rd381, %rd383, %p313;
	ld.shared.u8 	%rs360, [_ZZN3cub18CUB_300001_SM_10006detail6reduce28DeviceReduceSingleTileKernelINS2_10policy_hubIN4cuda3std3__45tupleIJblEEEyN6thrust24THRUST_300001_SM_1000_NS8cuda_cub9__find_if7functorIS9_EEE10Policy1000ENSB_12zip_iteratorINS8_IJNSD_26transform_input_iterator_tIbNSC_6detail35transform_pair_of_input_iterators_tIbNSB_6detail15normal_iteratorINSB_10device_ptrIiEEEESQ_NS7_8equal_toIiEEEENS7_10__not_fn_tINS7_10__identityEEEEENSB_17counting_iteratorIlNSB_11use_defaultESZ_SZ_EEEEEEEPS9_ySF_S9_S9_SV_EEvT0_T1_T2_T3_T4_T6_E12temp_storage+56];
	ld.shared.u64 	%rd385, [_ZZN3cub18CUB_300001_SM_10006detail6reduce28DeviceReduceSingleTileKernelINS2_10policy_hubIN4cuda3std3__45tupleIJblEEEyN6thrust24THRUST_300001_SM_1000_NS8cuda_cub9__find_if7functorIS9_EEE10Policy1000ENSB_12zip_iteratorINS8_IJNSD_26transform_input_iterator_tIbNSC_6detail35transform_pair_of_input_iterators_tIbNSB_6detail15normal_iteratorINSB_10device_ptrIiEEEESQ_NS7_8equal_toIiEEEENS7_10__not_fn_tINS7_10__identityEEEEENSB_17counting_iteratorIlNSB_11use_defaultESZ_SZ_EEEEEEEPS9_ySF_S9_S9_SV_EEvT0_T1_T2_T3_T4_T6_E12temp_storage+64];
	setp.eq.s16 	%p315, %rs359, 0;
	setp.eq.s16 	%p316, %rs360, 0;
	min.s64 	%rd386, %rd385, %rd384;
	selp.b16 	%rs361, %rs358, 1, %p316;
	selp.b16 	%rs362, %rs360, %rs361, %p315;
	and.b16  	%rs363, %rs362, 255;
	selp.b64 	%rd387, %rd384, %rd386, %p316;
	selp.b64 	%rd388, %rd385, %rd387, %p315;
	ld.shared.u8 	%rs364, [_ZZN3cub18CUB_300001_SM_10006detail6reduce28DeviceReduceSingleTileKernelINS2_10policy_hubIN4cuda3std3__45tupleIJblEEEyN6thrust24THRUST_300001_SM_1000_NS8cuda_cub9__find_if7functorIS9_EEE10Policy1000ENSB_12zip_iteratorINS8_IJNSD_26transform_input_iterator_tIbNSC_6detail35transform_pair_of_input_iterators_tIbNSB_6detail15normal_iteratorINSB_10device_ptrIiEEEESQ_NS7_8equal_toIiEEEENS7_10__not_fn_tINS7_10__identityEEEEENSB_17counting_iteratorIlNSB_11use_defaultESZ_SZ_EEEEEEEPS9_ySF_S9_S9_SV_EEvT0_T1_T2_T3_T4_T6_E12temp_storage+72];
	ld.shared.u64 	%rd389, [_ZZN3cub18CUB_300001_SM_10006detail6reduce28DeviceReduceSingleTileKernelINS2_10policy_hubIN4cuda3std3__45tupleIJblEEEyN6thrust24THRUST_300001_SM_1000_NS8cuda_cub9__find_if7functorIS9_EEE10Policy1000ENSB_12zip_iteratorINS8_IJNSD_26transform_input_iterator_tIbNSC_6detail35transform_pair_of_input_iterators_tIbNSB_6detail15normal_iteratorINSB_10device_ptrIiEEEESQ_NS7_8equal_toIiEEEENS7_10__not_fn_tINS7_10__identityEEEEENSB_17counting_iteratorIlNSB_11use_defaultESZ_SZ_EEEEEEEPS9_ySF_S9_S9_SV_EEvT0_T1_T2_T3_T4_T6_E12temp_storage+80];
	setp.eq.s16 	%p317, %rs363, 0;
	setp.eq.s16 	%p318, %rs364, 0;
	min.s64 	%rd390, %rd389, %rd388;
	selp.b16 	%rs365, %rs362, 1, %p318;
	selp.b16 	%rs366, %rs364, %rs365, %p317;
	and.b16  	%rs367, %rs366, 255;
	selp.b64 	%rd391, %rd388, %rd390, %p318;
	selp.b64 	%rd392, %rd389, %rd391, %p317;
	ld.shared.u8 	%rs368, [_ZZN3cub18CUB_300001_SM_10006detail6reduce28DeviceReduceSingleTileKernelINS2_10policy_hubIN4cuda3std3__45tupleIJblEEEyN6thrust24THRUST_300001_SM_1000_NS8cuda_cub9__find_if7functorIS9_EEE10Policy1000ENSB_12zip_iteratorINS8_IJNSD_26transform_input_iterator_tIbNSC_6detail35transform_pair_of_input_iterators_tIbNSB_6detail15normal_iteratorINSB_10device_ptrIiEEEESQ_NS7_8equal_toIiEEEENS7_10__not_fn_tINS7_10__identityEEEEENSB_17counting_iteratorIlNSB_11use_defaultESZ_SZ_EEEEEEEPS9_ySF_S9_S9_SV_EEvT0_T1_T2_T3_T4_T6_E12temp_storage+88];
	ld.shared.u64 	%rd393, [_ZZN3cub18CUB_300001_SM_10006detail6reduce28DeviceReduceSingleTileKernelINS2_10policy_hubIN4cuda3std3__45tupleIJblEEEyN6thrust24THRUST_300001_SM_1000_NS8cuda_cub9__find_if7functorIS9_EEE10Policy1000ENSB_12zip_iteratorINS8_IJNSD_26transform_input_iterator_tIbNSC_6detail35transform_pair_of_input_iterators_tIbNSB_6detail15normal_iteratorINSB_10device_ptrIiEEEESQ_NS7_8equal_toIiEEEENS7_10__not_fn_tINS7_10__identityEEEEENSB_17counting_iteratorIlNSB_11use_defaultESZ_SZ_EEEEEEEPS9_ySF_S9_S9_SV_EEvT0_T1_T2_T3_T4_T6_E12temp_storage+96];
	setp.eq.s16 	%p319, %rs367, 0;
	setp.eq.s16 	%p320, %rs368, 0;
	min.s64 	%rd394, %rd393, %rd392;
	selp.b16 	%rs369, %rs366, 1, %p320;
	selp.b16 	%rs370, %rs368, %rs369, %p319;
	and.b16  	%rs371, %rs370, 255;
	selp.b64 	%rd395, %rd392, %rd394, %p320;
	selp.b64 	%rd396, %rd393, %rd395, %p319;
	ld.shared.u8 	%rs372, [_ZZN3cub18CUB_300001_SM_10006detail6reduce28DeviceReduceSingleTileKernelINS2_10policy_hubIN4cuda3std3__45tupleIJblEEEyN6thrust24THRUST_300001_SM_1000_NS8cuda_cub9__find_if7functorIS9_EEE10Policy1000ENSB_12zip_iteratorINS8_IJNSD_26transform_input_iterator_tIbNSC_6detail35transform_pair_of_input_iterators_tIbNSB_6detail15normal_iteratorINSB_10device_ptrIiEEEESQ_NS7_8equal_toIiEEEENS7_10__not_fn_tINS7_10__identityEEEEENSB_17counting_iteratorIlNSB_11use_defaultESZ_SZ_EEEEEEEPS9_ySF_S9_S9_SV_EEvT0_T1_T2_T3_T4_T6_E12temp_storage+104];
	ld.shared.u64 	%rd397, [_ZZN3cub18CUB_300001_SM_10006detail6reduce28DeviceReduceSingleTileKernelINS2_10policy_hubIN4cuda3std3__45tupleIJblEEEyN6thrust24THRUST_300001_SM_1000_NS8cuda_cub9__find_if7functorIS9_EEE10Policy1000ENSB_12zip_iteratorINS8_IJNSD_26transform_input_iterator_tIbNSC_6detail35transform_pair_of_input_iterators_tIbNSB_6detail15normal_iteratorINSB_10device_ptrIiEEEESQ_NS7_8equal_toIiEEEENS7_10__not_fn_tINS7_10__identityEEEEENSB_17counting_iteratorIlNSB_11use_defaultESZ_SZ_EEEEEEEPS9_ySF_S9_S9_SV_EEvT0_T1_T2_T3_T4_T6_E12temp_storage+112];
	setp.eq.s16 	%p321, %rs371, 0;
	setp.eq.s16 	%p322, %rs372, 0;
	min.s64 	%rd398, %rd397, %rd396;
	selp.b16 	%rs373, %rs370, 1, %p322;
	selp.b16 	%rs374, %rs372, %rs373, %p321;
	and.b16  	%rs375, %rs374, 255;
	selp.b64 	%rd399, %rd396, %rd398, %p322;
	selp.b64 	%rd400, %rd397, %rd399, %p321;
	ld.shared.u8 	%rs376, [_ZZN3cub18CUB_300001_SM_10006detail6reduce28DeviceReduceSingleTileKernelINS2_10policy_hubIN4cuda3std3__45tupleIJblEEEyN6thrust24THRUST_300001_SM_1000_NS8cuda_cub9__find_if7functorIS9_EEE10Policy1000ENSB_12zip_iteratorINS8_IJNSD_26transform_input_iterator_tIbNSC_6detail35transform_pair_of_input_iterators_tIbNSB_6detail15normal_iteratorINSB_10device_ptrIiEEEESQ_NS7_8equal_toIiEEEENS7_10__not_fn_tINS7_10__identityEEEEENSB_17counting_iteratorIlNSB_11use_defaultESZ_SZ_EEEEEEEPS9_ySF_S9_S9_SV_EEvT0_T1_T2_T3_T4_T6_E12temp_storage+120];
	ld.shared.u64 	%rd401, [_ZZN3cub18CUB_300001_SM_10006detail6reduce28DeviceReduceSingleTileKernelINS2_10policy_hubIN4cuda3std3__45tupleIJblEEEyN6thrust24THRUST_300001_SM_1000_NS8cuda_cub9__find_if7functorIS9_EEE10Policy1000ENSB_12zip_iteratorINS8_IJNSD_26transform_input_iterator_tIbNSC_6detail35transform_pair_of_input_iterators_tIbNSB_6detail15normal_iteratorINSB_10device_ptrIiEEEESQ_NS7_8equal_toIiEEEENS7_10__not_fn_tINS7_10__identityEEEEENSB_17counting_iteratorIlNSB_11use_defaultESZ_SZ_EEEEEEEPS9_ySF_S9_S9_SV_EEvT0_T1_T2_T3_T4_T6_E12temp_storage+128];
	setp.eq.s16 	%p323, %rs375, 0;
	setp.eq.s16 	%p324, %rs376, 0;
	min.s64 	%rd402, %rd401, %rd400;
	selp.b16 	%rs377, %rs374, 1, %p324;
	selp.b16 	%rs391, %rs376, %rs377, %p323;
	selp.b64 	%rd403, %rd400, %rd402, %p324;
	selp.b64 	%rd416, %rd401, %rd403, %p323;
	bra.uni 	$L__BB11_120;
$L__BB11_43:
	// begin inline asm
	mov.u32 %r273, %laneid;
	// end inline asm
	and.b32  	%r294, %r2, 992;
	add.s32 	%r295, %r294, 32;
	setp.gt.u32 	%p235, %r295, %r1;
	not.b32 	%r296, %r294;
	add.s32 	%r297, %r1, %r296;
	selp.b32 	%r292, %r297, 31, %p235;
	cvt.u32.u16 	%r298, %rs391;
	and.b32  	%r275, %r298, 255;
	mov.b32 	%r291, 1;
	mov.b32 	%r293, -1;
	// begin inline asm
	shfl.sync.down.b32 %r274, %r275, %r291, %r292, %r293;
	// end inline asm
	// begin inline asm
	shfl.sync.down.b32 %r279, %r280, %r291, %r292, %r293;
	// end inline asm
	mov.b64 	{%r285, %r290}, %rd416;
	// begin inline asm
	shfl.sync.down.b32 %r284, %r285, %r291, %r292, %r293;
	// end inline asm
	// begin inline asm
	shfl.sync.down.b32 %r289, %r290, %r291, %r292, %r293;
	// end inline asm
	mov.b64 	%rd40, {%r284, %r289};
	cvt.u16.u32 	%rs31, %r274;
	setp.ge.s32 	%p236, %r273, %r292;
	@%p236 bra 	$L__BB11_47;
	and.b16  	%rs290, %rs391, 255;
	setp.eq.s16 	%p237, %rs290, 0;
	and.b16  	%rs291, %rs31, 255;
	setp.eq.s16 	%p238, %rs291, 0;
	or.pred  	%p239, %p237, %p238;
	@%p239 bra 	$L__BB11_46;
	min.s64 	%rd416, %rd40, %rd416;
	mov.b16 	%rs391, 1;
	bra.uni 	$L__BB11_47;
$L__BB11_46:
	setp.eq.s16 	%p240, %rs290, 0;
	selp.b16 	%rs391, %rs31, %rs391, %p240;
	selp.b64 	%rd416, %rd40, %rd416, %p240;
$L__BB11_47:
	cvt.u32.u16 	%r319, %rs391;
	and.b32  	%r300, %r319, 255;
	mov.b32 	%r316, 2;
	mov.b32 	%r318, -1;
	// begin inline asm
	shfl.sync.down.b32 %r299, %r300, %r316, %r292, %r318;
	// end inline asm
	// begin inline asm
	shfl.sync.down.b32 %r304, %r305, %r316, %r292, %r318;
	// end inline asm
	mov.b64 	{%r310, %r315}, %rd416;
	// begin inline asm
	shfl.sync.down.b32 %r309, %r310, %r316, %r292, %r318;
	// end inline asm
	// begin inline asm
	shfl.sync.down.b32 %r314, %r315, %r316, %r292, %r318;
	// end inline asm
	mov.b64 	%rd44, {%r309, %r314};
	cvt.u16.u32 	%rs34, %r299;
	add.s32 	%r320, %r273, 2;
	setp.gt.s32 	%p241, %r320, %r292;
	@%p241 bra 	$L__BB11_51;
	and.b16  	%rs294, %rs391, 255;
	setp.eq.s16 	%p242, %rs294, 0;
	and.b16  	%rs295, %rs34, 255;
	setp.eq.s16 	%p243, %rs295, 0;
	or.pred  	%p244, %p242, %p243;
	@%p244 bra 	$L__BB11_50;
	min.s64 	%rd416, %rd44, %rd416;
	mov.b16 	%rs391, 1;
	bra.uni 	$L__BB11_51;
$L__BB11_50:
	setp.eq.s16 	%p245, %rs294, 0;
	selp.b16 	%rs391, %rs34, %rs391, %p245;
	selp.b64 	%rd416, %rd44, %rd416, %p245;
$L__BB11_51:
	cvt.u32.u16 	%r341, %rs391;
	and.b32  	%r322, %r341, 255;
	mov.b32 	%r338, 4;
	mov.b32 	%r340, -1;
	// begin inline asm
	shfl.sync.down.b32 %r321, %r322, %r338, %r292, %r340;
	// end inline asm
	// begin inline asm
	shfl.sync.down.b32 %r326, %r327, %r338, %r292, %r340;
	// end inline asm
	mov.b64 	{%r332, %r337}, %rd416;
	// begin inline asm
	shfl.sync.down.b32 %r331, %r332, %r338, %r292, %r340;
	// end inline asm
	// begin inline asm
	shfl.sync.down.b32 %r336, %r337, %r338, %r292, %r340;
	// end inline asm
	mov.b64 	%rd48, {%r331, %r336};
	cvt.u16.u32 	%rs37, %r321;
	add.s32 	%r342, %r273, 4;
	setp.gt.s32 	%p246, %r342, %r292;
	@%p246 bra 	$L__BB11_55;
	and.b16  	%rs298, %rs391, 255;
	setp.eq.s16 	%p247, %rs298, 0;
	and.b16  	%rs299, %rs37, 255;
	setp.eq.s16 	%p248, %rs299, 0;
	or.pred  	%p249, %p247, %p248;
	@%p249 bra 	$L__BB11_54;
	min.s64 	%rd416, %rd48, %rd416;
	mov.b16 	%rs391, 1;
	bra.uni 	$L__BB11_55;
$L__BB11_54:
	setp.eq.s16 	%p250, %rs298, 0;
	selp.b16 	%rs391, %rs37, %rs391, %p250;
	selp.b64 	%rd416, %rd48, %rd416, %p250;
$L__BB11_55:
	cvt.u32.u16 	%r363, %rs391;
	and.b32  	%r344, %r363, 255;
	mov.b32 	%r360, 8;
	mov.b32 	%r362, -1;
	// begin inline asm
	shfl.sync.down.b32 %r343, %r344, %r360, %r292, %r362;
	// end inline asm
	// begin inline asm
	shfl.sync.down.b32 %r348, %r349, %r360, %r292, %r362;
	// end inline asm
	mov.b64 	{%r354, %r359}, %rd416;
	// begin inline asm
	shfl.sync.down.b32 %r353, %r354, %r360, %r292, %r362;
	// end inline asm
	// begin inline asm
	shfl.sync.down.b32 %r358, %r359, %r360, %r292, %r362;
	// end inline asm
	mov.b64 	%rd52, {%r353, %r358};
	cvt.u16.u32 	%rs40, %r343;
	add.s32 	%r364, %r273, 8;
	setp.gt.s32 	%p251, %r364, %r292;
	@%p251 bra 	$L__BB11_59;
	and.b16  	%rs302, %rs391, 255;
	setp.eq.s16 	%p252, %rs302, 0;
	and.b16  	%rs303, %rs40, 255;
	setp.eq.s16 	%p253, %rs303, 0;
	or.pred  	%p254, %p252, %p253;
	@%p254 bra 	$L__BB11_58;
	min.s64 	%rd416, %rd52, %rd416;
	mov.b16 	%rs391, 1;
	bra.uni 	$L__BB11_59;
$L__BB11_58:
	setp.eq.s16 	%p255, %rs302, 0;
	selp.b16 	%rs391, %rs40, %rs391, %p255;
	selp.b64 	%rd416, %rd52, %rd416, %p255;
$L__BB11_59:
	cvt.u32.u16 	%r385, %rs391;
	and.b32  	%r366, %r385, 255;
	mov.b32 	%r382, 16;
	mov.b32 	%r384, -1;
	// begin inline asm
	shfl.sync.down.b32 %r365, %r366, %r382, %r292, %r384;
	// end inline asm
	// begin inline asm
	shfl.sync.down.b32 %r370, %r371, %r382, %r292, %r384;
	// end inline asm
	mov.b64 	{%r376, %r381}, %rd416;
	// begin inline asm
	shfl.sync.down.b32 %r375, %r376, %r382, %r292, %r384;
	// end inline asm
	// begin inline asm
	shfl.sync.down.b32 %r380, %r381, %r382, %r292, %r384;
	// end inline asm
	mov.b64 	%rd56, {%r375, %r380};
	cvt.u16.u32 	%rs43, %r365;
	add.s32 	%r386, %r273, 16;
	setp.gt.s32 	%p256, %r386, %r292;
	@%p256 bra 	$L__BB11_63;
	and.b16  	%rs306, %rs391, 255;
	setp.eq.s16 	%p257, %rs306, 0;
	and.b16  	%rs307, %rs43, 255;
	setp.eq.s16 	%p258, %rs307, 0;
	or.pred  	%p259, %p257, %p258;
	@%p259 bra 	$L__BB11_62;
	min.s64 	%rd416, %rd56, %rd416;
	mov.b16 	%rs391, 1;
	bra.uni 	$L__BB11_63;
$L__BB11_62:
	setp.eq.s16 	%p260, %rs306, 0;
	selp.b16 	%rs391, %rs43, %rs391, %p260;
	selp.b64 	%rd416, %rd56, %rd416, %p260;
$L__BB11_63:
	setp.ne.s32 	%p261, %r273, 0;
	@%p261 bra 	$L__BB11_65;
	shr.u32 	%r387, %r2, 1;
	and.b32  	%r388, %r387, 496;
	mov.u32 	%r389, _ZZN3cub18CUB_300001_SM_10006detail6reduce28DeviceReduceSingleTileKernelINS2_10policy_hubIN4cuda3std3__45tupleIJblEEEyN6thrust24THRUST_300001_SM_1000_NS8cuda_cub9__find_if7functorIS9_EEE10Policy1000ENSB_12zip_iteratorINS8_IJNSD_26transform_input_iterator_tIbNSC_6detail35transform_pair_of_input_iterators_tIbNSB_6detail15normal_iteratorINSB_10device_ptrIiEEEESQ_NS7_8equal_toIiEEEENS7_10__not_fn_tINS7_10__identityEEEEENSB_17counting_iteratorIlNSB_11use_defaultESZ_SZ_EEEEEEEPS9_ySF_S9_S9_SV_EEvT0_T1_T2_T3_T4_T6_E12temp_storage;
	add.s32 	%r390, %r389, %r388;
	st.shared.u8 	[%r390+8], %rs391;
	st.shared.u64 	[%r390+16], %rd416;
$L__BB11_65:
	bar.sync 	0;
	setp.ne.s32 	%p262, %r2, 0;
	@%p262 bra 	$L__BB11_120;
	setp.lt.u64 	%p263, %rd121, 33;
	@%p263 bra 	$L__BB11_68;
	ld.shared.u8 	%rs310, [_ZZN3cub18CUB_300001_SM_10006detail6reduce28DeviceReduceSingleTileKernelINS2_10policy_hubIN4cuda3std3__45tupleIJblEEEyN6thrust24THRUST_300001_SM_1000_NS8cuda_cub9__find_if7functorIS9_EEE10Policy1000ENSB_12zip_iteratorINS8_IJNSD_26transform_input_iterator_tIbNSC_6detail35transform_pair_of_input_iterators_tIbNSB_6detail15normal_iteratorINSB_10device_ptrIiEEEESQ_NS7_8equal_toIiEEEENS7_10__not_fn_tINS7_10__identityEEEEENSB_17counting_iteratorIlNSB_11use_defaultESZ_SZ_EEEEEEEPS9_ySF_S9_S9_SV_EEvT0_T1_T2_T3_T4_T6_E12temp_storage+24];
	ld.shared.u64 	%rd356, [_ZZN3cub18CUB_300001_SM_10006detail6reduce28DeviceReduceSingleTileKernelINS2_10policy_hubIN4cuda3std3__45tupleIJblEEEyN6thrust24THRUST_300001_SM_1000_NS8cuda_cub9__find_if7functorIS9_EEE10Policy1000ENSB_12zip_iteratorINS8_IJNSD_26transform_input_iterator_tIbNSC_6detail35transform_pair_of_input_iterators_tIbNSB_6detail15normal_iteratorINSB_10device_ptrIiEEEESQ_NS7_8equal_toIiEEEENS7_10__not_fn_tINS7_10__identityEEEEENSB_17counting_iteratorIlNSB_11use_defaultESZ_SZ_EEEEEEEPS9_ySF_S9_S9_SV_EEvT0_T1_T2_T3_T4_T6_E12temp_storage+32];
	and.b16  	%rs311, %rs391, 255;
	setp.eq.s16 	%p264, %rs311, 0;
	setp.eq.s16 	%p265, %rs310, 0;
	min.s64 	%rd357, %rd356, %rd416;
	selp.b16 	%rs312, %rs391, 1, %p265;
	selp.b16 	%rs391, %rs310, %rs312, %p264;
	selp.b64 	%rd358, %rd416, %rd357, %p265;
	selp.b64 	%rd416, %rd356, %rd358, %p264;
$L__BB11_68:
	setp.lt.u64 	%p266, %rd121, 65;
	@%p266 bra 	$L__BB11_70;
	ld.shared.u8 	%rs313, [_ZZN3cub18CUB_300001_SM_10006detail6reduce28DeviceReduceSingleTileKernelINS2_10policy_hubIN4cuda3std3__45tupleIJblEEEyN6thrust24THRUST_300001_SM_1000_NS8cuda_cub9__find_if7functorIS9_EEE10Policy1000ENSB_12zip_iteratorINS8_IJNSD_26transform_input_iterator_tIbNSC_6detail35transform_pair_of_input_iterators_tIbNSB_6detail15normal_iteratorINSB_10device_ptrIiEEEESQ_NS7_8equal_toIiEEEENS7_10__not_fn_tINS7_10__identityEEEEENSB_17counting_iteratorIlNSB_11use_defaultESZ_SZ_EEEEEEEPS9_ySF_S9_S9_SV_EEvT0_T1_T2_T3_T4_T6_E12temp_storage+40];
	ld.shared.u64 	%rd359, [_ZZN3cub18CUB_300001_SM_10006detail6reduce28DeviceReduceSingleTileKernelINS2_10policy_hubIN4cuda3std3__45tupleIJblEEEyN6thrust24THRUST_300001_SM_1000_NS8cuda_cub9__find_if7functorIS9_EEE10Policy1000ENSB_12zip_iteratorINS8_IJNSD_26transform_input_iterator_tIbNSC_6detail35transform_pair_of_input_iterators_tIbNSB_6detail15normal_iteratorINSB_10device_ptrIiEEEESQ_NS7_8equal_toIiEEEENS7_10__not_fn_tINS7_10__identityEEEEENSB_17counting_iteratorIlNSB_11use_defaultESZ_SZ_EEEEEEEPS9_ySF_S9_S9_SV_EEvT0_T1_T2_T3_T4_T6_E12temp_storage+48];
	and.b16  	%rs314, %rs391, 255;
	setp.eq.s16 	%p267, %rs314, 0;
	setp.eq.s16 	%p268, %rs313, 0;
	min.s64 	%rd360, %rd359, %rd416;
	selp.b16 	%rs315, %rs391, 1, %p268;
	selp.b16 	%rs391, %rs313, %rs315, %p267;
	selp.b64 	%rd361, %rd416, %rd360, %p268;
	selp.b64 	%rd416, %rd359, %rd361, %p267;
$L__BB11_70:
	setp.lt.u64 	%p269, %rd121, 97;
	@%p269 bra 	$L__BB11_72;
	ld.shared.u8 	%rs316, [_ZZN3cub18CUB_300001_SM_10006detail6reduce28DeviceReduceSingleTileKernelINS2_10policy_hubIN4cuda3std3__45tupleIJblEEEyN6thrust24THRUST_300001_SM_1000_NS8cuda_cub9__find_if7functorIS9_EEE10Policy1000ENSB_12zip_iteratorINS8_IJNSD_26transform_input_iterator_tIbNSC_6detail35transform_pair_of_input_iterators_tIbNSB_6detail15normal_iteratorINSB_10device_ptrIiEEEESQ_NS7_8equal_toIiEEEENS7_10__not_fn_tINS7_10__identityEEEEENSB_17counting_iteratorIlNSB_11use_defaultESZ_SZ_EEEEEEEPS9_ySF_S9_S9_SV_EEvT0_T1_T2_T3_T4_T6_E12temp_storage+56];
	ld.shared.u64 	%rd362, [_ZZN3cub18CUB_300001_SM_10006detail6reduce28DeviceReduceSingleTileKernelINS2_10policy_hubIN4cuda3std3__45tupleIJblEEEyN6thrust24THRUST_300001_SM_1000_NS8cuda_cub9__find_if7functorIS9_EEE10Policy1000ENSB_12zip_iteratorINS8_IJNSD_26transform_input_iterator_tIbNSC_6detail35transform_pair_of_input_iterators_tIbNSB_6detail15normal_iteratorINSB_10device_ptrIiEEEESQ_NS7_8equal_toIiEEEENS7_10__not_fn_tINS7_10__identityEEEEENSB_17counting_iteratorIlNSB_11use_defaultESZ_SZ_EEEEEEEPS9_ySF_S9_S9_SV_EEvT0_T1_T2_T3_T4_T6_E12temp_storage+64];
	and.b16  	%rs317, %rs391, 255;
	setp.eq.s16 	%p270, %rs317, 0;
	setp.eq.s16 	%p271, %rs316, 0;
	min.s64 	%rd363, %rd362, %rd416;
	selp.b16 	%rs318, %rs391, 1, %p271;
	selp.b16 	%rs391, %rs316, %rs318, %p270;
	selp.b64 	%rd364, %rd416, %rd363, %p271;
	selp.b64 	%rd416, %rd362, %rd364, %p270;
$L__BB11_72:
	setp.lt.u64 	%p272, %rd121, 129;
	@%p272 bra 	$L__BB11_74;
	ld.shared.u8 	%rs319, [_ZZN3cub18CUB_300001_SM_10006detail6reduce28DeviceReduceSingleTileKernelINS2_10policy_hubIN4cuda3std3__45tupleIJblEEEyN6thrust24THRUST_300001_SM_1000_NS8cuda_cub9__find_if7functorIS9_EEE10Policy1000ENSB_12zip_iteratorINS8_IJNSD_26transform_input_iterator_tIbNSC_6detail35transform_pair_of_input_iterators_tIbNSB_6detail15normal_iteratorINSB_10device_ptrIiEEEESQ_NS7_8equal_toIiEEEENS7_10__not_fn_tINS7_10__identityEEEEENSB_17counting_iteratorIlNSB_11use_defaultESZ_SZ_EEEEEEEPS9_ySF_S9_S9_SV_EEvT0_T1_T2_T3_T4_T6_E12temp_storage+72];
	ld.shared.u64 	%rd365, [_ZZN3cub18CUB_300001_SM_10006detail6reduce28DeviceReduceSingleTileKernelINS2_10policy_hubIN4cuda3std3__45tupleIJblEEEyN6thrust24THRUST_300001_SM_1000_NS8cuda_cub9__find_if7functorIS9_EEE10Policy1000ENSB_12zip_iteratorINS8_IJNSD_26transform_input_iterator_tIbNSC_6detail35transform_pair_of_input_iterators_tIbNSB_6detail15normal_iteratorINSB_10device_ptrIiEEEESQ_NS7_8equal_toIiEEEENS7_10__not_fn_tINS7_10__identityEEEEENSB_17counting_iteratorIlNSB_11use_defaultESZ_SZ_EEEEEEEPS9_ySF_S9_S9_SV_EEvT0_T1_T2_T3_T4_T6_E12temp_storage+80];
	and.b16  	%rs320, %rs391, 255;
	setp.eq.s16 	%p273, %rs320, 0;
	setp.eq.s16 	%p274, %rs319, 0;
	min.s64 	%rd366, %rd365, %rd416;
	selp.b16 	%rs321, %rs391, 1, %p274;
	selp.b16 	%rs391, %rs319, %rs321, %p273;
	selp.b64 	%rd367, %rd416, %rd366, %p274;
	selp.b64 	%rd416, %rd365, %rd367, %p273;
$L__BB11_74:
	setp.lt.u64 	%p275, %rd121, 161;
	@%p275 bra 	$L__BB11_76;
	ld.shared.u8 	%rs322, [_ZZN3cub18CUB_300001_SM_10006detail6reduce28DeviceReduceSingleTileKernelINS2_10policy_hubIN4cuda3std3__45tupleIJblEEEyN6thrust24THRUST_300001_SM_1000_NS8cuda_cub9__find_if7functorIS9_EEE10Policy1000ENSB_12zip_iteratorINS8_IJNSD_26transform_input_iterator_tIbNSC_6detail35transform_pair_of_input_iterators_tIbNSB_6detail15normal_iteratorINSB_10device_ptrIiEEEESQ_NS7_8equal_toIiEEEENS7_10__not_fn_tINS7_10__identityEEEEENSB_17counting_iteratorIlNSB_11use_defaultESZ_SZ_EEEEEEEPS9_ySF_S9_S9_SV_EEvT0_T1_T2_T3_T4_T6_E12temp_storage+88];
	ld.shared.u64 	%rd368, [_ZZN3cub18CUB_300001_SM_10006detail6reduce28DeviceReduceSingleTileKernelINS2_10policy_hubIN4cuda3std3__45tupleIJblEEEyN6thrust24THRUST_300001_SM_1000_NS8cuda_cub9__find_if7functorIS9_EEE10Policy1000ENSB_12zip_iteratorINS8_IJNSD_26transform_input_iterator_tIbNSC_6detail35transform_pair_of_input_iterators_tIbNSB_6detail15normal_iteratorINSB_10device_ptrIiEEEESQ_NS7_8equal_toIiEEEENS7_10__not_fn_tINS7_10__identityEEEEENSB_17counting_iteratorIlNSB_11use_defaultESZ_SZ_EEEEEEEPS9_ySF_S9_S9_SV_EEvT0_T1_T2_T3_T4_T6_E12temp_storage+96];
	and.b16  	%rs323, %rs391, 255;
	setp.eq.s16 	%p276, %rs323, 0;
	setp.eq.s16 	%p277, %rs322, 0;
	min.s64 	%rd369, %rd368, %rd416;
	selp.b16 	%rs324, %rs391, 1, %p277;
	selp.b16 	%rs391, %rs322, %rs324, %p276;
	selp.b64 	%rd370, %rd416, %rd369, %p277;
	selp.b64 	%rd416, %rd368, %rd370, %p276;
$L__BB11_76:
	setp.lt.u64 	%p278, %rd121, 193;
	@%p278 bra 	$L__BB11_78;
	ld.shared.u8 	%rs325, [_ZZN3cub18CUB_300001_SM_10006detail6reduce28DeviceReduceSingleTileKernelINS2_10policy_hubIN4cuda3std3__45tupleIJblEEEyN6thrust24THRUST_300001_SM_1000_NS8cuda_cub9__find_if7functorIS9_EEE10Policy1000ENSB_12zip_iteratorINS8_IJNSD_26transform_input_iterator_tIbNSC_6detail35transform_pair_of_input_iterators_tIbNSB_6detail15normal_iteratorINSB_10device_ptrIiEEEESQ_NS7_8equal_toIiEEEENS7_10__not_fn_tINS7_10__identityEEEEENSB_17counting_iteratorIlNSB_11use_defaultESZ_SZ_EEEEEEEPS9_ySF_S9_S9_SV_EEvT0_T1_T2_T3_T4_T6_E12temp_storage+104];
	ld.shared.u64 	%rd371, [_ZZN3cub18CUB_300001_SM_10006detail6reduce28DeviceReduceSingleTileKernelINS2_10policy_hubIN4cuda3std3__45tupleIJblEEEyN6thrust24THRUST_300001_SM_1000_NS8cuda_cub9__find_if7functorIS9_EEE10Policy1000ENSB_12zip_iteratorINS8_IJNSD_26transform_input_iterator_tIbNSC_6detail35transform_pair_of_input_iterators_tIbNSB_6detail15normal_iteratorINSB_10device_ptrIiEEEESQ_NS7_8equal_toIiEEEENS7_10__not_fn_tINS7_10__identityEEEEENSB_17counting_iteratorIlNSB_11use_defaultESZ_SZ_EEEEEEEPS9_ySF_S9_S9_SV_EEvT0_T1_T2_T3_T4_T6_E12temp_storage+112];
	and.b16  	%rs326, %rs391, 255;
	setp.eq.s16 	%p279, %rs326, 0;
	setp.eq.s16 	%p280, %rs325, 0;
	min.s64 	%rd372, %rd371, %rd416;
	selp.b16 	%rs327, %rs391, 1, %p280;
	selp.b16 	%rs391, %rs325, %rs327, %p279;
	selp.b64 	%rd373, %rd416, %rd372, %p280;
	selp.b64 	%rd416, %rd371, %rd373, %p279;
$L__BB11_78:
	setp.lt.u64 	%p281, %rd121, 225;
	@%p281 bra 	$L__BB11_120;
	ld.shared.u8 	%rs328, [_ZZN3cub18CUB_300001_SM_10006detail6reduce28DeviceReduceSingleTileKernelINS2_10policy_hubIN4cuda3std3__45tupleIJblEEEyN6thrust24THRUST_300001_SM_1000_NS8cuda_cub9__find_if7functorIS9_EEE10Policy1000ENSB_12zip_iteratorINS8_IJNSD_26transform_input_iterator_tIbNSC_6detail35transform_pair_of_input_iterators_tIbNSB_6detail15normal_iteratorINSB_10device_ptrIiEEEESQ_NS7_8equal_toIiEEEENS7_10__not_fn_tINS7_10__identityEEEEENSB_17counting_iteratorIlNSB_11use_defaultESZ_SZ_EEEEEEEPS9_ySF_S9_S9_SV_EEvT0_T1_T2_T3_T4_T6_E12temp_storage+120];
	ld.shared.u64 	%rd374, [_ZZN3cub18CUB_300001_SM_10006detail6reduce28DeviceReduceSingleTileKernelINS2_10policy_hubIN4cuda3std3__45tupleIJblEEEyN6thrust24THRUST_300001_SM_1000_NS8cuda_cub9__find_if7functorIS9_EEE10Policy1000ENSB_12zip_iteratorINS8_IJNSD_26transform_input_iterator_tIbNSC_6detail35transform_pair_of_input_iterators_tIbNSB_6detail15normal_iteratorINSB_10device_ptrIiEEEESQ_NS7_8equal_toIiEEEENS7_10__not_fn_tINS7_10__identityEEEEENSB_17counting_iteratorIlNSB_11use_defaultESZ_SZ_EEEEEEEPS9_ySF_S9_S9_SV_EEvT0_T1_T2_T3_T4_T6_E12temp_storage+128];
	and.b16  	%rs329, %rs391, 255;
	setp.eq.s16 	%p282, %rs329, 0;
	setp.eq.s16 	%p283, %rs328, 0;
	min.s64 	%rd375, %rd374, %rd416;
	selp.b16 	%rs330, %rs391, 1, %p283;
	selp.b16 	%rs391, %rs328, %rs330, %p282;
	selp.b64 	%rd376, %rd416, %rd375, %p283;
	selp.b64 	%rd416, %rd374, %rd376, %p282;
	bra.uni 	$L__BB11_120;
$L__BB11_80:
	mov.u32 	%r21, %tid.x;
	cvt.u64.u32 	%rd73, %r21;
	mul.wide.u32 	%rd125, %r21, 4;
	add.s64 	%rd74, %rd2, %rd125;
	add.s64 	%rd75, %rd3, %rd125;
	ld.global.u32 	%r56, [%rd74];
	ld.global.u32 	%r57, [%rd75];
	setp.ne.s32 	%p3, %r56, %r57;
	add.s32 	%r58, %r21, 256;
	cvt.u64.u32 	%rd126, %r58;
	ld.global.u32 	%r59, [%rd74+1024];
	ld.global.u32 	%r61, [%rd75+1024];
	setp.ne.s32 	%p4, %r59, %r61;
	add.s32 	%r63, %r21, 512;
	cvt.u64.u32 	%rd127, %r63;
	add.s64 	%rd128, %rd120, %rd127;
	ld.global.u32 	%r64, [%rd74+2048];
	ld.global.u32 	%r65, [%rd75+2048];
	setp.ne.s32 	%p5, %r64, %r65;
	add.s64 	%rd129, %rd128, 256;
	ld.global.u32 	%r66, [%rd74+3072];
	ld.global.u32 	%r67, [%rd75+3072];
	setp.ne.s32 	%p7, %r66, %r67;
	or.pred  	%p9, %p3, %p4;
	selp.b64 	%rd130, %rd73, %rd126, %p3;
	add.s64 	%rd131, %rd120, %rd130;
	min.s64 	%rd132, %rd128, %rd131;
	selp.b64 	%rd133, %rd132, %rd131, %p5;
	or.pred  	%p10, %p9, %p5;
	selp.b64 	%rd134, %rd133, %rd128, %p9;
	min.s64 	%rd135, %rd129, %rd134;
	selp.b64 	%rd136, %rd135, %rd134, %p7;
	or.pred  	%p11, %p10, %p7;
	selp.u16 	%rs391, 1, 0, %p11;
	selp.b64 	%rd416, %rd136, %rd129, %p10;
	add.s64 	%rd77, %rd121, -1024;
	setp.lt.u64 	%p12, %rd77, 1024;
	mov.b64 	%rd435, 1024;
	@%p12 bra 	$L__BB11_84;
	mov.b64 	%rd435, 1024;
$L__BB11_82:
	add.s64 	%rd138, %rd435, %rd73;
	shl.b64 	%rd139, %rd435, 2;
	add.s64 	%rd140, %rd74, %rd139;
	add.s64 	%rd141, %rd75, %rd139;
	add.s64 	%rd142, %rd138, %rd120;
	ld.global.u32 	%r68, [%rd140];
	ld.global.u32 	%r69, [%rd141];
	setp.ne.s32 	%p13, %r68, %r69;
	add.s64 	%rd143, %rd142, 256;
	ld.global.u32 	%r70, [%rd140+1024];
	ld.global.u32 	%r71, [%rd141+1024];
	setp.ne.s32 	%p14, %r70, %r71;
	selp.u16 	%rs109, 1, 0, %p14;
	add.s64 	%rd144, %rd142, 512;
	ld.global.u32 	%r72, [%rd140+2048];
	ld.global.u32 	%r73, [%rd141+2048];
	setp.ne.s32 	%p15, %r72, %r73;
	selp.u16 	%rs110, 1, 0, %p15;
	add.s64 	%rd145, %rd142, 768;
	ld.global.u32 	%r74, [%rd140+3072];
	ld.global.u32 	%r75, [%rd141+3072];
	setp.ne.s32 	%p16, %r74, %r75;
	selp.u16 	%rs111, 1, 0, %p16;
	and.b16  	%rs112, %rs391, 255;
	setp.eq.s16 	%p17, %rs112, 0;
	selp.u16 	%rs113, 1, 0, %p13;
	min.s64 	%rd146, %rd142, %rd416;
	selp.b16 	%rs114, 1, %rs391, %p13;
	selp.b64 	%rd147, %rd146, %rd416, %p13;
	selp.b16 	%rs115, %rs113, %rs114, %p17;
	and.b16  	%rs116, %rs115, 255;
	selp.b64 	%rd148, %rd142, %rd147, %p17;
	setp.eq.s16 	%p18, %rs116, 0;
	min.s64 	%rd149, %rd143, %rd148;
	selp.b16 	%rs117, 1, %rs115, %p14;
	selp.b64 	%rd150, %rd149, %rd148, %p14;
	selp.b16 	%rs118, %rs109, %rs117, %p18;
	and.b16  	%rs119, %rs118, 255;
	selp.b64 	%rd151, %rd143, %rd150, %p18;
	setp.eq.s16 	%p19, %rs119, 0;
	min.s64 	%rd152, %rd144, %rd151;
	selp.b16 	%rs120, 1, %rs118, %p15;
	selp.b64 	%rd153, %rd152, %rd151, %p15;
	selp.b16 	%rs121, %rs110, %rs120, %p19;
	and.b16  	%rs122, %rs121, 255;
	selp.b64 	%rd154, %rd144, %rd153, %p19;
	setp.eq.s16 	%p20, %rs122, 0;
	min.s64 	%rd155, %rd145, %rd154;
	selp.b16 	%rs123, 1, %rs121, %p16;
	selp.b64 	%rd156, %rd155, %rd154, %p16;
	selp.b16 	%rs391, %rs111, %rs123, %p20;
	selp.b64 	%rd416, %rd145, %rd156, %p20;
	sub.s64 	%rd157, %rd121, %rd435;
	setp.lt.u64 	%p21, %rd157, 1024;
	@%p21 bra 	$L__BB11_96;
	add.s64 	%rd435, %rd435, 1024;
	setp.le.u64 	%p22, %rd435, %rd77;
	@%p22 bra 	$L__BB11_82;
$L__BB11_84:
	setp.le.u64 	%p23, %rd121, %rd435;
	cvt.u32.u64 	%r76, %rd435;
	cvt.u32.u64 	%r77, %rd121;
	sub.s32 	%r78, %r77, %r76;
	setp.ge.s32 	%p24, %r21, %r78;
	or.pred  	%p25, %p23, %p24;
	@%p25 bra 	$L__BB11_96;
	not.b32 	%r81, %r21;
	add.s32 	%r82, %r81, %r77;
	sub.s32 	%r22, %r82, %r76;
	shr.u32 	%r84, %r22, 8;
	add.s32 	%r23, %r84, 1;
	and.b32  	%r24, %r23, 7;
	setp.lt.u32 	%p26, %r22, 1792;
	mov.u32 	%r511, %r21;
	@%p26 bra 	$L__BB11_88;
	and.b32  	%r85, %r23, 33554424;
	neg.s32 	%r509, %r85;
	mov.u32 	%r511, %r21;
$L__BB11_87:
	.pragma "nounroll";
	cvt.u64.u32 	%rd159, %r511;
	add.s64 	%rd160, %rd435, %rd159;
	shl.b64 	%rd161, %rd160, 2;
	add.s64 	%rd162, %rd2, %rd161;
	add.s64 	%rd163, %rd3, %rd161;
	add.s64 	%rd164, %rd160, %rd120;
	ld.global.u32 	%r86, [%rd162];
	ld.global.u32 	%r87, [%rd163];
	setp.ne.s32 	%p27, %r86, %r87;
	selp.u16 	%rs125, 1, 0, %p27;
	and.b16  	%rs126, %rs391, 255;
	setp.ne.s16 	%p29, %rs126, 0;
	and.pred  	%p30, %p29, %p27;
	min.s64 	%rd165, %rd164, %rd416;
	setp.eq.s16 	%p31, %rs126, 0;
	selp.b16 	%rs127, %rs125, %rs391, %p31;
	selp.b64 	%rd166, %rd164, %rd416, %p31;
	selp.b16 	%rs128, 1, %rs127, %p30;
	and.b16  	%rs129, %rs128, 255;
	selp.b64 	%rd167, %rd165, %rd166, %p30;
	add.s64 	%rd168, %rd164, 256;
	ld.global.u32 	%r88, [%rd162+1024];
	ld.global.u32 	%r89, [%rd163+1024];
	setp.ne.s32 	%p32, %r88, %r89;
	selp.u16 	%rs130, 1, 0, %p32;
	setp.ne.s16 	%p34, %rs129, 0;
	and.pred  	%p35, %p34, %p32;
	min.s64 	%rd169, %rd168, %rd167;
	setp.eq.s16 	%p36, %rs129, 0;
	selp.b16 	%rs131, %rs130, %rs128, %p36;
	selp.b64 	%rd170, %rd168, %rd167, %p36;
	selp.b16 	%rs132, 1, %rs131, %p35;
	and.b16  	%rs133, %rs132, 255;
	selp.b64 	%rd171, %rd169, %rd170, %p35;
	add.s64 	%rd172, %rd164, 512;
	ld.global.u32 	%r90, [%rd162+2048];
	ld.global.u32 	%r91, [%rd163+2048];
	setp.ne.s32 	%p37, %r90, %r91;
	selp.u16 	%rs134, 1, 0, %p37;
	setp.ne.s16 	%p39, %rs133, 0;
	and.pred  	%p40, %p39, %p37;
	min.s64 	%rd173, %rd172, %rd171;
	setp.eq.s16 	%p41, %rs133, 0;
	selp.b16 	%rs135, %rs134, %rs132, %p41;
	selp.b64 	%rd174, %rd172, %rd171, %p41;
	selp.b16 	%rs136, 1, %rs135, %p40;
	and.b16  	%rs137, %rs136, 255;
	selp.b64 	%rd175, %rd173, %rd174, %p40;
	add.s64 	%rd176, %rd164, 768;
	ld.global.u32 	%r92, [%rd162+3072];
	ld.global.u32 	%r93, [%rd163+3072];
	setp.ne.s32 	%p42, %r92, %r93;
	selp.u16 	%rs138, 1, 0, %p42;
	setp.ne.s16 	%p44, %rs137, 0;
	and.pred  	%p45, %p44, %p42;
	min.s64 	%rd177, %rd176, %rd175;
	setp.eq.s16 	%p46, %rs137, 0;
	selp.b16 	%rs139, %rs138, %rs136, %p46;
	selp.b64 	%rd178, %rd176, %rd175, %p46;
	selp.b16 	%rs140, 1, %rs139, %p45;
	and.b16  	%rs141, %rs140, 255;
	selp.b64 	%rd179, %rd177, %rd178, %p45;
	add.s64 	%rd180, %rd164, 1024;
	ld.global.u32 	%r94, [%rd162+4096];
	ld.global.u32 	%r95, [%rd163+4096];
	setp.ne.s32 	%p47, %r94, %r95;
	selp.u16 	%rs142, 1, 0, %p47;
	setp.ne.s16 	%p49, %rs141, 0;
	and.pred  	%p50, %p49, %p47;
	min.s64 	%rd181, %rd180, %rd179;
	setp.eq.s16 	%p51, %rs141, 0;
	selp.b16 	%rs143, %rs142, %rs140, %p51;
	selp.b64 	%rd182, %rd180, %rd179, %p51;
	selp.b16 	%rs144, 1, %rs143, %p50;
	and.b16  	%rs145, %rs144, 255;
	selp.b64 	%rd183, %rd181, %rd182, %p50;
	add.s64 	%rd184, %rd164, 1280;
	ld.global.u32 	%r96, [%rd162+5120];
	ld.global.u32 	%r97, [%rd163+5120];
	setp.ne.s32 	%p52, %r96, %r97;
	selp.u16 	%rs146, 1, 0, %p52;
	setp.ne.s16 	%p54, %rs145, 0;
	and.pred  	%p55, %p54, %p52;
	min.s64 	%rd185, %rd184, %rd183;
	setp.eq.s16 	%p56, %rs145, 0;
	selp.b16 	%rs147, %rs146, %rs144, %p56;
	selp.b64 	%rd186, %rd184, %rd183, %p56;
	selp.b16 	%rs148, 1, %rs147, %p55;
	and.b16  	%rs149, %rs148, 255;
	selp.b64 	%rd187, %rd185, %rd186, %p55;
	add.s64 	%rd188, %rd164, 1536;
	ld.global.u32 	%r98, [%rd162+6144];
	ld.global.u32 	%r99, [%rd163+6144];
	setp.ne.s32 	%p57, %r98, %r99;
	selp.u16 	%rs150, 1, 0, %p57;
	setp.ne.s16 	%p59, %rs149, 0;
	and.pred  	%p60, %p59, %p57;
	min.s64 	%rd189, %rd188, %rd187;
	setp.eq.s16 	%p61, %rs149, 0;
	selp.b16 	%rs151, %rs150, %rs148, %p61;
	selp.b64 	%rd190, %rd188, %rd187, %p61;
	selp.b16 	%rs152, 1, %rs151, %p60;
	and.b16  	%rs153, %rs152, 255;
	selp.b64 	%rd191, %rd189, %rd190, %p60;
	add.s64 	%rd192, %rd164, 1792;
	ld.global.u32 	%r100, [%rd162+7168];
	ld.global.u32 	%r101, [%rd163+7168];
	setp.ne.s32 	%p62, %r100, %r101;
	selp.u16 	%rs154, 1, 0, %p62;
	setp.ne.s16 	%p64, %rs153, 0;
	and.pred  	%p65, %p64, %p62;
	min.s64 	%rd193, %rd192, %rd191;
	setp.eq.s16 	%p66, %rs153, 0;
	selp.b16 	%rs155, %rs154, %rs152, %p66;
	selp.b64 	%rd194, %rd192, %rd191, %p66;
	selp.b16 	%rs391, 1, %rs155, %p65;
	selp.b64 	%rd416, %rd193, %rd194, %p65;
	add.s32 	%r511, %r511, 2048;
	add.s32 	%r509, %r509, 8;
	setp.ne.s32 	%p67, %r509, 0;
	@%p67 bra 	$L__BB11_87;
$L__BB11_88:
	setp.eq.s32 	%p68, %r24, 0;
	@%p68 bra 	$L__BB11_96;
	setp.lt.u32 	%p69, %r24, 4;
	@%p69 bra 	$L__BB11_91;
	cvt.u64.u32 	%rd196, %r511;
	add.s64 	%rd197, %rd435, %rd196;
	shl.b64 	%rd198, %rd197, 2;
	add.s64 	%rd199, %rd2, %rd198;
	add.s64 	%rd200, %rd3, %rd198;
	add.s64 	%rd201, %rd197, %rd120;
	ld.global.u32 	%r102, [%rd199];
	ld.global.u32 	%r103, [%rd200];
	setp.ne.s32 	%p70, %r102, %r103;
	selp.u16 	%rs157, 1, 0, %p70;
	and.b16  	%rs158, %rs391, 255;
	setp.ne.s16 	%p72, %rs158, 0;
	and.pred  	%p73, %p72, %p70;
	min.s64 	%rd202, %rd201, %rd416;
	setp.eq.s16 	%p74, %rs158, 0;
	selp.b16 	%rs159, %rs157, %rs391, %p74;
	selp.b64 	%rd203, %rd201, %rd416, %p74;
	selp.b16 	%rs160, 1, %rs159, %p73;
	and.b16  	%rs161, %rs160, 255;
	selp.b64 	%rd204, %rd202, %rd203, %p73;
	add.s32 	%r104, %r511, 256;
	cvt.u64.u32 	%rd205, %r104;
	add.s64 	%rd206, %rd435, %rd205;
	add.s64 	%rd207, %rd206, %rd120;
	ld.global.u32 	%r105, [%rd199+1024];
	ld.global.u32 	%r106, [%rd200+1024];
	setp.ne.s32 	%p75, %r105, %r106;
	selp.u16 	%rs162, 1, 0, %p75;
	setp.ne.s16 	%p77, %rs161, 0;
	and.pred  	%p78, %p77, %p75;
	min.s64 	%rd208, %rd207, %rd204;
	setp.eq.s16 	%p79, %rs161, 0;
	selp.b16 	%rs163, %rs162, %rs160, %p79;
	selp.b64 	%rd209, %rd207, %rd204, %p79;
	selp.b16 	%rs164, 1, %rs163, %p78;
	and.b16  	%rs165, %rs164, 255;
	selp.b64 	%rd210, %rd208, %rd209, %p78;
	add.s32 	%r107, %r511, 512;
	cvt.u64.u32 	%rd211, %r107;
	add.s64 	%rd212, %rd435, %rd211;
	add.s64 	%rd213, %rd212, %rd120;
	ld.global.u32 	%r108, [%rd199+2048];
	ld.global.u32 	%r109, [%rd200+2048];
	setp.ne.s32 	%p80, %r108, %r109;
	selp.u16 	%rs166, 1, 0, %p80;
	setp.ne.s16 	%p82, %rs165, 0;
	and.pred  	%p83, %p82, %p80;
	min.s64 	%rd214, %rd213, %rd210;
	setp.eq.s16 	%p84, %rs165, 0;
	selp.b16 	%rs167, %rs166, %rs164, %p84;
	selp.b64 	%rd215, %rd213, %rd210, %p84;
	selp.b16 	%rs168, 1, %rs167, %p83;
	and.b16  	%rs169, %rs168, 255;
	selp.b64 	%rd216, %rd214, %rd215, %p83;
	add.s32 	%r110, %r511, 768;
	cvt.u64.u32 	%rd217, %r110;
	add.s64 	%rd218, %rd435, %rd217;
	add.s64 	%rd219, %rd218, %rd120;
	ld.global.u32 	%r111, [%rd199+3072];
	ld.global.u32 	%r112, [%rd200+3072];
	setp.ne.s32 	%p85, %r111, %r112;
	selp.u16 	%rs170, 1, 0, %p85;
	setp.ne.s16 	%p87, %rs169, 0;
	and.pred  	%p88, %p87, %p85;
	min.s64 	%rd220, %rd219, %rd216;
	setp.eq.s16 	%p89, %rs169, 0;
	selp.b16 	%rs171, %rs170, %rs168, %p89;
	selp.b64 	%rd221, %rd219, %rd216, %p89;
	selp.b16 	%rs391, 1, %rs171, %p88;
	selp.b64 	%rd416, %rd220, %rd221, %p88;
	add.s32 	%r511, %r511, 1024;
$L__BB11_91:
	and.b32  	%r113, %r23, 3;
	setp.eq.s32 	%p90, %r113, 0;
	@%p90 bra 	$L__BB11_96;
	setp.eq.s32 	%p91, %r113, 1;
	@%p91 bra 	$L__BB11_94;
	cvt.u64.u32 	%rd223, %r511;
	add.s64 	%rd224, %rd435, %rd223;
	shl.b64 	%rd225, %rd224, 2;
	add.s64 	%rd226, %rd2, %rd225;
	add.s64 	%rd227, %rd3, %rd225;
	add.s64 	%rd228, %rd224, %rd120;
	ld.global.u32 	%r114, [%rd226];
	ld.global.u32 	%r115, [%rd227];
	setp.ne.s32 	%p92, %r114, %r115;
	selp.u16 	%rs173, 1, 0, %p92;
	and.b16  	%rs174, %rs391, 255;
	setp.ne.s16 	%p94, %rs174, 0;
	and.pred  	%p95, %p94, %p92;
	min.s64 	%rd229, %rd228, %rd416;
	setp.eq.s16 	%p96, %rs174, 0;
	selp.b16 	%rs175, %rs173, %rs391, %p96;
	selp.b64 	%rd230, %rd228, %rd416, %p96;
	selp.b16 	%rs176, 1, %rs175, %p95;
	and.b16  	%rs177, %rs176, 255;
	selp.b64 	%rd231, %rd229, %rd230, %p95;
	add.s32 	%r116, %r511, 256;
	cvt.u64.u32 	%rd232, %r116;
	add.s64 	%rd233, %rd435, %rd232;
	add.s64 	%rd234, %rd233, %rd120;
	ld.global.u32 	%r117, [%rd226+1024];
	ld.global.u32 	%r118, [%rd227+1024];
	setp.ne.s32 	%p97, %r117, %r118;
	selp.u16 	%rs178, 1, 0, %p97;
	setp.ne.s16 	%p99, %rs177, 0;
	and.pred  	%p100, %p99, %p97;
	min.s64 	%rd235, %rd234, %rd231;
	setp.eq.s16 	%p101, %rs177, 0;
	selp.b16 	%rs179, %rs178, %rs176, %p101;
	selp.b64 	%rd236, %rd234, %rd231, %p101;
	selp.b16 	%rs391, 1, %rs179, %p100;
	selp.b64 	%rd416, %rd235, %rd236, %p100;
	add.s32 	%r511, %r511, 512;
$L__BB11_94:
	and.b32  	%r119, %r22, 256;
	setp.ne.s32 	%p102, %r119, 0;
	@%p102 bra 	$L__BB11_96;
	cvt.u64.u32 	%rd237, %r511;
	add.s64 	%rd238, %rd435, %rd237;
	shl.b64 	%rd239, %rd238, 2;
	add.s64 	%rd240, %rd2, %rd239;
	add.s64 	%rd241, %rd3, %rd239;
	add.s64 	%rd242, %rd238, %rd120;
	ld.global.u32 	%r120, [%rd240];
	ld.global.u32 	%r121, [%rd241];
	setp.ne.s32 	%p103, %r120, %r121;
	selp.u16 	%rs180, 1, 0, %p103;
	and.b16  	%rs181, %rs391, 255;
	setp.ne.s16 	%p105, %rs181, 0;
	and.pred  	%p106, %p105, %p103;
	min.s64 	%rd243, %rd242, %rd416;
	setp.eq.s16 	%p107, %rs181, 0;
	selp.b16 	%rs182, %rs180, %rs391, %p107;
	selp.b64 	%rd244, %rd242, %rd416, %p107;
	selp.b16 	%rs391, 1, %rs182, %p106;
	selp.b64 	%rd416, %rd243, %rd244, %p106;
$L__BB11_96:
	// begin inline asm
	mov.u32 %r122, %laneid;
	// end inline asm
	cvt.u32.u16 	%r143, %rs391;
	and.b32  	%r124, %r143, 255;
	mov.b32 	%r140, 1;
	mov.b32 	%r141, 31;
	mov.b32 	%r142, -1;
	// begin inline asm
	shfl.sync.down.b32 %r123, %r124, %r140, %r141, %r142;
	// end inline asm
	// begin inline asm
	shfl.sync.down.b32 %r128, %r129, %r140, %r141, %r142;
	// end inline asm
	mov.b64 	{%r134, %r139}, %rd416;
	// begin inline asm
	shfl.sync.down.b32 %r133, %r134, %r140, %r141, %r142;
	// end inline asm
	// begin inline asm
	shfl.sync.down.b32 %r138, %r139, %r140, %r141, %r142;
	// end inline asm
	mov.b64 	%rd96, {%r133, %r138};
	cvt.u16.u32 	%rs75, %r123;
	setp.gt.s32 	%p108, %r122, 30;
	@%p108 bra 	$L__BB11_100;
	and.b16  	%rs183, %rs391, 255;
	setp.eq.s16 	%p109, %rs183, 0;
	and.b16  	%rs184, %rs75, 255;
	setp.eq.s16 	%p110, %rs184, 0;
	or.pred  	%p111, %p109, %p110;
	@%p111 bra 	$L__BB11_99;
	min.s64 	%rd416, %rd96, %rd416;
	mov.b16 	%rs391, 1;
	bra.uni 	$L__BB11_100;
$L__BB11_99:
	setp.eq.s16 	%p112, %rs183, 0;
	selp.b16 	%rs391, %rs75, %rs391, %p112;
	selp.b64 	%rd416, %rd96, %rd416, %p112;
$L__BB11_100:
	cvt.u32.u16 	%r164, %rs391;
	and.b32  	%r145, %r164, 255;
	mov.b32 	%r161, 2;
	mov.b32 	%r162, 31;
	mov.b32 	%r163, -1;
	// begin inline asm
	shfl.sync.down.b32 %r144, %r145, %r161, %r162, %r163;
	// end inline asm
	// begin inline asm
	shfl.sync.down.b32 %r149, %r150, %r161, %r162, %r163;
	// end inline asm
	mov.b64 	{%r155, %r160}, %rd416;
	// begin inline asm
	shfl.sync.down.b32 %r154, %r155, %r161, %r162, %r163;
	// end inline asm
	// begin inline asm
	shfl.sync.down.b32 %r159, %r160, %r161, %r162, %r163;
	// end inline asm
	mov.b64 	%rd100, {%r154, %r159};
	cvt.u16.u32 	%rs78, %r144;
	setp.gt.s32 	%p113, %r122, 29;
	@%p113 bra 	$L__BB11_104;
	and.b16  	%rs187, %rs391, 255;
	setp.eq.s16 	%p114, %rs187, 0;
	and.b16  	%rs188, %rs78, 255;
	setp.eq.s16 	%p115, %rs188, 0;
	or.pred  	%p116, %p114, %p115;
	@%p116 bra 	$L__BB11_103;
	min.s64 	%rd416, %rd100, %rd416;
	mov.b16 	%rs391, 1;
	bra.uni 	$L__BB11_104;
$L__BB11_103:
	setp.eq.s16 	%p117, %rs187, 0;
	selp.b16 	%rs391, %rs78, %rs391, %p117;
	selp.b64 	%rd416, %rd100, %rd416, %p117;
$L__BB11_104:
	cvt.u32.u16 	%r185, %rs391;
	and.b32  	%r166, %r185, 255;
	mov.b32 	%r182, 4;
	mov.b32 	%r183, 31;
	mov.b32 	%r184, -1;
	// begin inline asm
	shfl.sync.down.b32 %r165, %r166, %r182, %r183, %r184;
	// end inline asm
	// begin inline asm
	shfl.sync.down.b32 %r170, %r171, %r182, %r183, %r184;
	// end inline asm
	mov.b64 	{%r176, %r181}, %rd416;
	// begin inline asm
	shfl.sync.down.b32 %r175, %r176, %r182, %r183, %r184;
	// end inline asm
	// begin inline asm
	shfl.sync.down.b32 %r180, %r181, %r182, %r183, %r184;
	// end inline asm
	mov.b64 	%rd104, {%r175, %r180};
	cvt.u16.u32 	%rs81, %r165;
	setp.gt.s32 	%p118, %r122, 27;
	@%p118 bra 	$L__BB11_108;
	and.b16  	%rs191, %rs391, 255;
	setp.eq.s16 	%p119, %rs191, 0;
	and.b16  	%rs192, %rs81, 255;
	setp.eq.s16 	%p120, %rs192, 0;
	or.pred  	%p121, %p119, %p120;
	@%p121 bra 	$L__BB11_107;
	min.s64 	%rd416, %rd104, %rd416;
	mov.b16 	%rs391, 1;
	bra.uni 	$L__BB11_108;
$L__BB11_107:
	setp.eq.s16 	%p122, %rs191, 0;
	selp.b16 	%rs391, %rs81, %rs391, %p122;
	selp.b64 	%rd416, %rd104, %rd416, %p122;
$L__BB11_108:
	cvt.u32.u16 	%r206, %rs391;
	and.b32  	%r187, %r206, 255;
	mov.b32 	%r203, 8;
	mov.b32 	%r204, 31;
	mov.b32 	%r205, -1;
	// begin inline asm
	shfl.sync.down.b32 %r186, %r187, %r203, %r204, %r205;
	// end inline asm
	// begin inline asm
	shfl.sync.down.b32 %r191, %r192, %r203, %r204, %r205;
	// end inline asm
	mov.b64 	{%r197, %r202}, %rd416;
	// begin inline asm
	shfl.sync.down.b32 %r196, %r197, %r203, %r204, %r205;
	// end inline asm
	// begin inline asm
	shfl.sync.down.b32 %r201, %r202, %r203, %r204, %r205;
	// end inline asm
	mov.b64 	%rd108, {%r196, %r201};
	cvt.u16.u32 	%rs84, %r186;
	setp.gt.s32 	%p123, %r122, 23;
	@%p123 bra 	$L__BB11_112;
	and.b16  	%rs195, %rs391, 255;
	setp.eq.s16 	%p124, %rs195, 0;
	and.b16  	%rs196, %rs84, 255;
	setp.eq.s16 	%p125, %rs196, 0;
	or.pred  	%p126, %p124, %p125;
	@%p126 bra 	$L__BB11_111;
	min.s64 	%rd416, %rd108, %rd416;
	mov.b16 	%rs391, 1;
	bra.uni 	$L__BB11_112;
$L__BB11_111:
	setp.eq.s16 	%p127, %rs195, 0;
	selp.b16 	%rs391, %rs84, %rs391, %p127;
	selp.b64 	%rd416, %rd108, %rd416, %p127;
$L__BB11_112:
	cvt.u32.u16 	%r227, %rs391;
	and.b32  	%r208, %r227, 255;
	mov.b32 	%r224, 16;
	mov.b32 	%r225, 31;
	mov.b32 	%r226, -1;
	// begin inline asm
	shfl.sync.down.b32 %r207, %r208, %r224, %r225, %r226;
	// end inline asm
	// begin inline asm
	shfl.sync.down.b32 %r212, %r213, %r224, %r225, %r226;
	// end inline asm
	mov.b64 	{%r218, %r223}, %rd416;
	// begin inline asm
	shfl.sync.down.b32 %r217, %r218, %r224, %r225, %r226;
	// end inline asm
	// begin inline asm
	shfl.sync.down.b32 %r222, %r223, %r224, %r225, %r226;
	// end inline asm
	mov.b64 	%rd112, {%r217, %r222};
	cvt.u16.u32 	%rs87, %r207;
	setp.gt.s32 	%p128, %r122, 15;
	@%p128 bra 	$L__BB11_116;
	and.b16  	%rs199, %rs391, 255;
	setp.eq.s16 	%p129, %rs199, 0;
	and.b16  	%rs200, %rs87, 255;
	setp.eq.s16 	%p130, %rs200, 0;
	or.pred  	%p131, %p129, %p130;
	@%p131 bra 	$L__BB11_115;
	min.s64 	%rd416, %rd112, %rd416;
	mov.b16 	%rs391, 1;
	bra.uni 	$L__BB11_116;
$L__BB11_115:
	setp.eq.s16 	%p132, %rs199, 0;
	selp.b16 	%rs391, %rs87, %rs391, %p132;
	selp.b64 	%rd416, %rd112, %rd416, %p132;
$L__BB11_116:
	setp.ne.s32 	%p133, %r122, 0;
	@%p133 bra 	$L__BB11_118;
	shr.u32 	%r228, %r21, 1;
	and.b32  	%r229, %r228, 496;
	mov.u32 	%r230, _ZZN3cub18CUB_300001_SM_10006detail6reduce28DeviceReduceSingleTileKernelINS2_10policy_hubIN4cuda3std3__45tupleIJblEEEyN6thrust24THRUST_300001_SM_1000_NS8cuda_cub9__find_if7functorIS9_EEE10Policy1000ENSB_12zip_iteratorINS8_IJNSD_26transform_input_iterator_tIbNSC_6detail35transform_pair_of_input_iterators_tIbNSB_6detail15normal_iteratorINSB_10device_ptrIiEEEESQ_NS7_8equal_toIiEEEENS7_10__not_fn_tINS7_10__identityEEEEENSB_17counting_iteratorIlNSB_11use_defaultESZ_SZ_EEEEEEEPS9_ySF_S9_S9_SV_EEvT0_T1_T2_T3_T4_T6_E12temp_storage;
	add.s32 	%r231, %r230, %r229;
	st.shared.u8 	[%r231+8], %rs391;
	st.shared.u64 	[%r231+16], %rd416;
$L__BB11_118:
	bar.sync 	0;
	setp.ne.s32 	%p134, %r21, 0;
	@%p134 bra 	$L__BB11_120;
	ld.shared.u8 	%rs203, [_ZZN3cub18CUB_300001_SM_10006detail6reduce28DeviceReduceSingleTileKernelINS2_10policy_hubIN4cuda3std3__45tupleIJblEEEyN6thrust24THRUST_300001_SM_1000_NS8cuda_cub9__find_if7functorIS9_EEE10Policy1000ENSB_12zip_iteratorINS8_IJNSD_26transform_input_iterator_tIbNSC_6detail35transform_pair_of_input_iterators_tIbNSB_6detail15normal_iteratorINSB_10device_ptrIiEEEESQ_NS7_8equal_toIiEEEENS7_10__not_fn_tINS7_10__identityEEEEENSB_17counting_iteratorIlNSB_11use_defaultESZ_SZ_EEEEEEEPS9_ySF_S9_S9_SV_EEvT0_T1_T2_T3_T4_T6_E12temp_storage+24];
	ld.shared.u64 	%rd245, [_ZZN3cub18CUB_300001_SM_10006detail6reduce28DeviceReduceSingleTileKernelINS2_10policy_hubIN4cuda3std3__45tupleIJblEEEyN6thrust24THRUST_300001_SM_1000_NS8cuda_cub9__find_if7functorIS9_EEE10Policy1000ENSB_12zip_iteratorINS8_IJNSD_26transform_input_iterator_tIbNSC_6detail35transform_pair_of_input_iterators_tIbNSB_6detail15normal_iteratorINSB_10device_ptrIiEEEESQ_NS7_8equal_toIiEEEENS7_10__not_fn_tINS7_10__identityEEEEENSB_17counting_iteratorIlNSB_11use_defaultESZ_SZ_EEEEEEEPS9_ySF_S9_S9_SV_EEvT0_T1_T2_T3_T4_T6_E12temp_storage+32];
	and.b16  	%rs204, %rs391, 255;
	setp.eq.s16 	%p135, %rs204, 0;
	setp.eq.s16 	%p136, %rs203, 0;
	min.s64 	%rd246, %rd245, %rd416;
	selp.b16 	%rs205, %rs391, 1, %p136;
	selp.b16 	%rs206, %rs203, %rs205, %p135;
	and.b16  	%rs207, %rs206, 255;
	selp.b64 	%rd247, %rd416, %rd246, %p136;
	selp.b64 	%rd248, %rd245, %rd247, %p135;
	ld.shared.u8 	%rs208, [_ZZN3cub18CUB_300001_SM_10006detail6reduce28DeviceReduceSingleTileKernelINS2_10policy_hubIN4cuda3std3__45tupleIJblEEEyN6thrust24THRUST_300001_SM_1000_NS8cuda_cub9__find_if7functorIS9_EEE10Policy1000ENSB_12zip_iteratorINS8_IJNSD_26transform_input_iterator_tIbNSC_6detail35transform_pair_of_input_iterators_tIbNSB_6detail15normal_iteratorINSB_10device_ptrIiEEEESQ_NS7_8equal_toIiEEEENS7_10__not_fn_tINS7_10__identityEEEEENSB_17counting_iteratorIlNSB_11use_defaultESZ_SZ_EEEEEEEPS9_ySF_S9_S9_SV_EEvT0_T1_T2_T3_T4_T6_E12temp_storage+40];
	ld.shared.u64 	%rd249, [_ZZN3cub18CUB_300001_SM_10006detail6reduce28DeviceReduceSingleTileKernelINS2_10policy_hubIN4cuda3std3__45tupleIJblEEEyN6thrust24THRUST_300001_SM_1000_NS8cuda_cub9__find_if7functorIS9_EEE10Policy1000ENSB_12zip_iteratorINS8_IJNSD_26transform_input_iterator_tIbNSC_6detail35transform_pair_of_input_iterators_tIbNSB_6detail15normal_iteratorINSB_10device_ptrIiEEEESQ_NS7_8equal_toIiEEEENS7_10__not_fn_tINS7_10__identityEEEEENSB_17counting_iteratorIlNSB_11use_defaultESZ_SZ_EEEEEEEPS9_ySF_S9_S9_SV_EEvT0_T1_T2_T3_T4_T6_E12temp_storage+48];
	setp.eq.s16 	%p137, %rs207, 0;
	setp.eq.s16 	%p138, %rs208, 0;
	min.s64 	%rd250, %rd249, %rd248;
	selp.b16 	%rs209, %rs206, 1, %p138;
	selp.b16 	%rs210, %rs208, %rs209, %p137;
	and.b16  	%rs211, %rs210, 255;
	selp.b64 	%rd251, %rd248, %rd250, %p138;
	selp.b64 	%rd252, %rd249, %rd251, %p137;
	ld.shared.u8 	%rs212, [_ZZN3cub18CUB_300001_SM_10006detail6reduce28DeviceReduceSingleTileKernelINS2_10policy_hubIN4cuda3std3__45tupleIJblEEEyN6thrust24THRUST_300001_SM_1000_NS8cuda_cub9__find_if7functorIS9_EEE10Policy1000ENSB_12zip_iteratorINS8_IJNSD_26transform_input_iterator_tIbNSC_6detail35transform_pair_of_input_iterators_tIbNSB_6detail15normal_iteratorINSB_10device_ptrIiEEEESQ_NS7_8equal_toIiEEEENS7_10__not_fn_tINS7_10__identityEEEEENSB_17counting_iteratorIlNSB_11use_defaultESZ_SZ_EEEEEEEPS9_ySF_S9_S9_SV_EEvT0_T1_T2_T3_T4_T6_E12temp_storage+56];
	ld.shared.u64 	%rd253, [_ZZN3cub18CUB_300001_SM_10006detail6reduce28DeviceReduceSingleTileKernelINS2_10policy_hubIN4cuda3std3__45tupleIJblEEEyN6thrust24THRUST_300001_SM_1000_NS8cuda_cub9__find_if7functorIS9_EEE10Policy1000ENSB_12zip_iteratorINS8_IJNSD_26transform_input_iterator_tIbNSC_6detail35transform_pair_of_input_iterators_tIbNSB_6detail15normal_iteratorINSB_10device_ptrIiEEEESQ_NS7_8equal_toIiEEEENS7_10__not_fn_tINS7_10__identityEEEEENSB_17counting_iteratorIlNSB_11use_defaultESZ_SZ_EEEEEEEPS9_ySF_S9_S9_SV_EEvT0_T1_T2_T3_T4_T6_E12temp_storage+64];
	setp.eq.s16 	%p139, %rs211, 0;
	setp.eq.s16 	%p140, %rs212, 0;
	min.s64 	%rd254, %rd253, %rd252;
	selp.b16 	%rs213, %rs210, 1, %p140;
	selp.b16 	%rs214, %rs212, %rs213, %p139;
	and.b16  	%rs215, %rs214, 255;
	selp.b64 	%rd255, %rd252, %rd254, %p140;
	selp.b64 	%rd256, %rd253, %rd255, %p139;
	ld.shared.u8 	%rs216, [_ZZN3cub18CUB_300001_SM_10006detail6reduce28DeviceReduceSingleTileKernelINS2_10policy_hubIN4cuda3std3__45tupleIJblEEEyN6thrust24THRUST_300001_SM_1000_NS8cuda_cub9__find_if7functorIS9_EEE10Policy1000ENSB_12zip_iteratorINS8_IJNSD_26transform_input_iterator_tIbNSC_6detail35transform_pair_of_input_iterators_tIbNSB_6detail15normal_iteratorINSB_10device_ptrIiEEEESQ_NS7_8equal_toIiEEEENS7_10__not_fn_tINS7_10__identityEEEEENSB_17counting_iteratorIlNSB_11use_defaultESZ_SZ_EEEEEEEPS9_ySF_S9_S9_SV_EEvT0_T1_T2_T3_T4_T6_E12temp_storage+72];
	ld.shared.u64 	%rd257, [_ZZN3cub18CUB_300001_SM_10006detail6reduce28DeviceReduceSingleTileKernelINS2_10policy_hubIN4cuda3std3__45tupleIJblEEEyN6thrust24THRUST_300001_SM_1000_NS8cuda_cub9__find_if7functorIS9_EEE10Policy1000ENSB_12zip_iteratorINS8_IJNSD_26transform_input_iterator_tIbNSC_6detail35transform_pair_of_input_iterators_tIbNSB_6detail15normal_iteratorINSB_10device_ptrIiEEEESQ_NS7_8equal_toIiEEEENS7_10__not_fn_tINS7_10__identityEEEEENSB_17counting_iteratorIlNSB_11use_defaultESZ_SZ_EEEEEEEPS9_ySF_S9_S9_SV_EEvT0_T1_T2_T3_T4_T6_E12temp_storage+80];
	setp.eq.s16 	%p141, %rs215, 0;
	setp.eq.s16 	%p142, %rs216, 0;
	min.s64 	%rd258, %rd257, %rd256;
	selp.b16 	%rs217, %rs214, 1, %p142;
	selp.b16 	%rs218, %rs216, %rs217, %p141;
	and.b16  	%rs219, %rs218, 255;
	selp.b64 	%rd259, %rd256, %rd258, %p142;
	selp.b64 	%rd260, %rd257, %rd259, %p141;
	ld.shared.u8 	%rs220, [_ZZN3cub18CUB_300001_SM_10006detail6reduce28DeviceReduceSingleTileKernelINS2_10policy_hubIN4cuda3std3__45tupleIJblEEEyN6thrust24THRUST_300001_SM_1000_NS8cuda_cub9__find_if7functorIS9_EEE10Policy1000ENSB_12zip_iteratorINS8_IJNSD_26transform_input_iterator_tIbNSC_6detail35transform_pair_of_input_iterators_tIbNSB_6detail15normal_iteratorINSB_10device_ptrIiEEEESQ_NS7_8equal_toIiEEEENS7_10__not_fn_tINS7_10__identityEEEEENSB_17counting_iteratorIlNSB_11use_defaultESZ_SZ_EEEEEEEPS9_ySF_S9_S9_SV_EEvT0_T1_T2_T3_T4_T6_E12temp_storage+88];
	ld.shared.u64 	%rd261, [_ZZN3cub18CUB_300001_SM_10006detail6reduce28DeviceReduceSingleTileKernelINS2_10policy_hubIN4cuda3std3__45tupleIJblEEEyN6thrust24THRUST_300001_SM_1000_NS8cuda_cub9__find_if7functorIS9_EEE10Policy1000ENSB_12zip_iteratorINS8_IJNSD_26transform_input_iterator_tIbNSC_6detail35transform_pair_of_input_iterators_tIbNSB_6detail15normal_iteratorINSB_10device_ptrIiEEEESQ_NS7_8equal_toIiEEEENS7_10__not_fn_tINS7_10__identityEEEEENSB_17counting_iteratorIlNSB_11use_defaultESZ_SZ_EEEEEEEPS9_ySF_S9_S9_SV_EEvT0_T1_T2_T3_T4_T6_E12temp_storage+96];
	setp.eq.s16 	%p143, %rs219, 0;
	setp.eq.s16 	%p144, %rs220, 0;
	min.s64 	%rd262, %rd261, %rd260;
	selp.b16 	%rs221, %rs218, 1, %p144;
	selp.b16 	%rs222, %rs220, %rs221, %p143;
	and.b16  	%rs223, %rs222, 255;
	selp.b64 	%rd263, %rd260, %rd262, %p144;
	selp.b64 	%rd264, %rd261, %rd263, %p143;
	ld.shared.u8 	%rs224, [_ZZN3cub18CUB_300001_SM_10006detail6reduce28DeviceReduceSingleTileKernelINS2_10policy_hubIN4cuda3std3__45tupleIJblEEEyN6thrust24THRUST_300001_SM_1000_NS8cuda_cub9__find_if7functorIS9_EEE10Policy1000ENSB_12zip_iteratorINS8_IJNSD_26transform_input_iterator_tIbNSC_6detail35transform_pair_of_input_iterators_tIbNSB_6detail15normal_iteratorINSB_10device_ptrIiEEEESQ_NS7_8equal_toIiEEEENS7_10__not_fn_tINS7_10__identityEEEEENSB_17counting_iteratorIlNSB_11use_defaultESZ_SZ_EEEEEEEPS9_ySF_S9_S9_SV_EEvT0_T1_T2_T3_T4_T6_E12temp_storage+104];
	ld.shared.u64 	%rd265, [_ZZN3cub18CUB_300001_SM_10006detail6reduce28DeviceReduceSingleTileKernelINS2_10policy_hubIN4cuda3std3__45tupleIJblEEEyN6thrust24THRUST_300001_SM_1000_NS8cuda_cub9__find_if7functorIS9_EEE10Policy1000ENSB_12zip_iteratorINS8_IJNSD_26transform_input_iterator_tIbNSC_6detail35transform_pair_of_input_iterators_tIbNSB_6detail15normal_iteratorINSB_10device_ptrIiEEEESQ_NS7_8equal_toIiEEEENS7_10__not_fn_tINS7_10__identityEEEEENSB_17counting_iteratorIlNSB_11use_defaultESZ_SZ_EEEEEEEPS9_ySF_S9_S9_SV_EEvT0_T1_T2_T3_T4_T6_E12temp_storage+112];
	setp.eq.s16 	%p145, %rs223, 0;
	setp.eq.s16 	%p146, %rs224, 0;
	min.s64 	%rd266, %rd265, %rd264;
	selp.b16 	%rs225, %rs222, 1, %p146;
	selp.b16 	%rs226, %rs224, %rs225, %p145;
	and.b16  	%rs227, %rs226, 255;
	selp.b64 	%rd267, %rd264, %rd266, %p146;
	selp.b64 	%rd268, %rd265, %rd267, %p145;
	ld.shared.u8 	%rs228, [_ZZN3cub18CUB_300001_SM_10006detail6reduce28DeviceReduceSingleTileKernelINS2_10policy_hubIN4cuda3std3__45tupleIJblEEEyN6thrust24THRUST_300001_SM_1000_NS8cuda_cub9__find_if7functorIS9_EEE10Policy1000ENSB_12zip_iteratorINS8_IJNSD_26transform_input_iterator_tIbNSC_6detail35transform_pair_of_input_iterators_tIbNSB_6detail15normal_iteratorINSB_10device_ptrIiEEEESQ_NS7_8equal_toIiEEEENS7_10__not_fn_tINS7_10__identityEEEEENSB_17counting_iteratorIlNSB_11use_defaultESZ_SZ_EEEEEEEPS9_ySF_S9_S9_SV_EEvT0_T1_T2_T3_T4_T6_E12temp_storage+120];
	ld.shared.u64 	%rd269, [_ZZN3cub18CUB_300001_SM_10006detail6reduce28DeviceReduceSingleTileKernelINS2_10policy_hubIN4cuda3std3__45tupleIJblEEEyN6thrust24THRUST_300001_SM_1000_NS8cuda_cub9__find_if7functorIS9_EEE10Policy1000ENSB_12zip_iteratorINS8_IJNSD_26transform_input_iterator_tIbNSC_6detail35transform_pair_of_input_iterators_tIbNSB_6detail15normal_iteratorINSB_10device_ptrIiEEEESQ_NS7_8equal_toIiEEEENS7_10__not_fn_tINS7_10__identityEEEEENSB_17counting_iteratorIlNSB_11use_defaultESZ_SZ_EEEEEEEPS9_ySF_S9_S9_SV_EEvT0_T1_T2_T3_T4_T6_E12temp_storage+128];
	setp.eq.s16 	%p147, %rs227, 0;
	setp.eq.s16 	%p148, %rs228, 0;
	min.s64 	%rd270, %rd269, %rd268;
	selp.b16 	%rs229, %rs226, 1, %p148;
	selp.b16 	%rs391, %rs228, %rs229, %p147;
	selp.b64 	%rd271, %rd268, %rd270, %p148;
	selp.b64 	%rd416, %rd269, %rd271, %p147;
$L__BB11_120:
	mov.u32 	%r501, %tid.x;
	setp.ne.s32 	%p325, %r501, 0;
	@%p325 bra 	$L__BB11_122;
	setp.eq.s16 	%p326, %rs108, 0;
	and.b16  	%rs379, %rs391, 255;
	setp.eq.s16 	%p327, %rs379, 0;
	min.s64 	%rd404, %rd416, %rd122;
	selp.b16 	%rs380, %rs108, 1, %p327;
	selp.b16 	%rs381, %rs391, %rs380, %p326;
	selp.b64 	%rd405, %rd122, %rd404, %p327;
	selp.b64 	%rd406, %rd416, %rd405, %p326;
	st.global.u8 	[%rd1], %rs381;
	st.global.u64 	[%rd1+8], %rd406;
$L__BB11_122:
	ret;

}
	// .globl	_ZN3cub18CUB_300001_SM_10006detail6reduce18DeviceReduceKernelINS2_10policy_hubIN4cuda3std3__45tupleIJblEEEyN6thrust24THRUST_300001_SM_1000_NS8cuda_cub9__find_if7functorIS9_EEE10Policy1000ENSB_12zip_iteratorINS8_IJNSD_26transform_input_iterator_tIbNSC_6detail35transform_pair_of_input_iterators_tIbNSB_6detail15normal_iteratorINSB_10device_ptrIiEEEESQ_NS7_8equal_toIiEEEENS7_10__not_fn_tINS7_10__identityEEEEENSB_17counting_iteratorIlNSB_11use_defaultESZ_SZ_EEEEEEEySF_S9_SV_EEvT0_PT3_T1_NS0_13GridEvenShareIS16_EET2_T4_
.visible .entry _ZN3cub18CUB_300001_SM_10006detail6reduce18DeviceReduceKernelINS2_10policy_hubIN4cuda3std3__45tupleIJblEEEyN6thrust24THRUST_300001_SM_1000_NS8cuda_cub9__find_if7functorIS9_EEE10Policy1000ENSB_12zip_iteratorINS8_IJNSD_26transform_input_iterator_tIbNSC_6detail35transform_pair_of_input_iterators_tIbNSB_6detail15normal_iteratorINSB_10device_ptrIiEEEESQ_NS7_8equal_toIiEEEENS7_10__not_fn_tINS7_10__identityEEEEENSB_17counting_iteratorIlNSB_11use_defaultESZ_SZ_EEEEEEEySF_S9_SV_EEvT0_PT3_T1_NS0_13GridEvenShareIS16_EET2_T4_(
	.param .align 8 .b8 _ZN3cub18CUB_300001_SM_10006detail6reduce18DeviceReduceKernelINS2_10policy_hubIN4cuda3std3__45tupleIJblEEEyN6thrust24THRUST_300001_SM_1000_NS8cuda_cub9__find_if7functorIS9_EEE10Policy1000ENSB_12zip_iteratorINS8_IJNSD_26transform_input_iterator_tIbNSC_6detail35transform_pair_of_input_iterators_tIbNSB_6detail15normal_iteratorINSB_10device_ptrIiEEEESQ_NS7_8equal_toIiEEEENS7_10__not_fn_tINS7_10__identityEEEEENSB_17counting_iteratorIlNSB_11use_defaultESZ_SZ_EEEEEEEySF_S9_SV_EEvT0_PT3_T1_NS0_13GridEvenShareIS16_EET2_T4__param_0[40],
	.param .u64 .ptr .align 1 _ZN3cub18CUB_300001_SM_10006detail6reduce18DeviceReduceKernelINS2_10policy_hubIN4cuda3std3__45tupleIJblEEEyN6thrust24THRUST_300001_SM_1000_NS8cuda_cub9__find_if7functorIS9_EEE10Policy1000ENSB_12zip_iteratorINS8_IJNSD_26transform_input_iterator_tIbNSC_6detail35transform_pair_of_input_iterators_tIbNSB_6detail15normal_iteratorINSB_10device_ptrIiEEEESQ_NS7_8equal_toIiEEEENS7_10__not_fn_tINS7_10__identityEEEEENSB_17counting_iteratorIlNSB_11use_defaultESZ_SZ_EEEEEEEySF_S9_SV_EEvT0_PT3_T1_NS0_13GridEvenShareIS16_EET2_T4__param_1,
	.param .u64 _ZN3cub18CUB_300001_SM_10006detail6reduce18DeviceReduceKernelINS2_10policy_hubIN4cuda3std3__45tupleIJblEEEyN6thrust24THRUST_300001_SM_1000_NS8cuda_cub9__find_if7functorIS9_EEE10Policy1000ENSB_12zip_iteratorINS8_IJNSD_26transform_input_iterator_tIbNSC_6detail35transform_pair_of_input_iterators_tIbNSB_6detail15normal_iteratorINSB_10device_ptrIiEEEESQ_NS7_8equal_toIiEEEENS7_10__not_fn_tINS7_10__identityEEEEENSB_17counting_iteratorIlNSB_11use_defaultESZ_SZ_EEEEEEEySF_S9_SV_EEvT0_PT3_T1_NS0_13GridEvenShareIS16_EET2_T4__param_2,
	.param .align 8 .b8 _ZN3cub18CUB_300001_SM_10006detail6reduce18DeviceReduceKernelINS2_10policy_hubIN4cuda3std3__45tupleIJblEEEyN6thrust24THRUST_300001_SM_1000_NS8cuda_cub9__find_if7functorIS9_EEE10Policy1000ENSB_12zip_iteratorINS8_IJNSD_26transform_input_iterator_tIbNSC_6detail35transform_pair_of_input_iterators_tIbNSB_6detail15normal_iteratorINSB_10device_ptrIiEEEESQ_NS7_8equal_toIiEEEENS7_10__not_fn_tINS7_10__identityEEEEENSB_17counting_iteratorIlNSB_11use_defaultESZ_SZ_EEEEEEEySF_S9_SV_EEvT0_PT3_T1_NS0_13GridEvenShareIS16_EET2_T4__param_3[72],
	.param .align 1 .b8 _ZN3cub18CUB_300001_SM_10006detail6reduce18DeviceReduceKernelINS2_10policy_hubIN4cuda3std3__45tupleIJblEEEyN6thrust24THRUST_300001_SM_1000_NS8cuda_cub9__find_if7functorIS9_EEE10Policy1000ENSB_12zip_iteratorINS8_IJNSD_26transform_input_iterator_tIbNSC_6detail35transform_pair_of_input_iterators_tIbNSB_6detail15normal_iteratorINSB_10device_ptrIiEEEESQ_NS7_8equal_toIiEEEENS7_10__not_fn_tINS7_10__identityEEEEENSB_17counting_iteratorIlNSB_11use_defaultESZ_SZ_EEEEEEEySF_S9_SV_EEvT0_PT3_T1_NS0_13GridEvenShareIS16_EET2_T4__param_4[1],
	.param .align 1 .b8 _ZN3cub18CUB_300001_SM_10006detail6reduce18DeviceReduceKernelINS2_10policy_hubIN4cuda3std3__45tupleIJblEEEyN6thrust24THRUST_300001_SM_1000_NS8cuda_cub9__find_if7functorIS9_EEE10Policy1000ENSB_12zip_iteratorINS8_IJNSD_26transform_input_iterator_tIbNSC_6detail35transform_pair_of_input_iterators_tIbNSB_6detail15normal_iteratorINSB_10device_ptrIiEEEESQ_NS7_8equal_toIiEEEENS7_10__not_fn_tINS7_10__identityEEEEENSB_17counting_iteratorIlNSB_11use_defaultESZ_SZ_EEEEEEEySF_S9_SV_EEvT0_PT3_T1_NS0_13GridEvenShareIS16_EET2_T4__param_5[1]
)
.maxntid 256
{
	.reg .pred 	%p<325>;
	.reg .b16 	%rs<416>;
	.reg .b32 	%r<553>;
	.reg .b64 	%rd<471>;
	// demoted variable
	.shared .align 8 .b8 _ZZN3cub18CUB_300001_SM_10006detail6reduce18DeviceReduceKernelINS2_10policy_hubIN4cuda3std3__45tupleIJblEEEyN6thrust24THRUST_300001_SM_1000_NS8cuda_cub9__find_if7functorIS9_EEE10Policy1000ENSB_12zip_iteratorINS8_IJNSD_26transform_input_iterator_tIbNSC_6detail35transform_pair_of_input_iterators_tIbNSB_6detail15normal_iteratorINSB_10device_ptrIiEEEESQ_NS7_8equal_toIiEEEENS7_10__not_fn_tINS7_10__identityEEEEENSB_17counting_iteratorIlNSB_11use_defaultESZ_SZ_EEEEEEEySF_S9_SV_EEvT0_PT3_T1_NS0_13GridEvenShareIS16_EET2_T4_E12temp_storage[152];
	ld.param.u64 	%rd119, [_ZN3cub18CUB_300001_SM_10006detail6reduce18DeviceReduceKernelINS2_10policy_hubIN4cuda3std3__45tupleIJblEEEyN6thrust24THRUST_300001_SM_1000_NS8cuda_cub9__find_if7functorIS9_EEE10Policy1000ENSB_12zip_iteratorINS8_IJNSD_26transform_input_iterator_tIbNSC_6detail35transform_pair_of_input_iterators_tIbNSB_6detail15normal_iteratorINSB_10device_ptrIiEEEESQ_NS7_8equal_toIiEEEENS7_10__not_fn_tINS7_10__identityEEEEENSB_17counting_iteratorIlNSB_11use_defaultESZ_SZ_EEEEEEEySF_S9_SV_EEvT0_PT3_T1_NS0_13GridEvenShareIS16_EET2_T4__param_0+32];
	ld.param.u64 	%rd1, [_ZN3cub18CUB_300001_SM_10006detail6reduce18DeviceReduceKernelINS2_10policy_hubIN4cuda3std3__45tupleIJblEEEyN6thrust24THRUST_300001_SM_1000_NS8cuda_cub9__find_if7functorIS9_EEE10Policy1000ENSB_12zip_iteratorINS8_IJNSD_26transform_input_iterator_tIbNSC_6detail35transform_pair_of_input_iterators_tIbNSB_6detail15normal_iteratorINSB_10device_ptrIiEEEESQ_NS7_8equal_toIiEEEENS7_10__not_fn_tINS7_10__identityEEEEENSB_17counting_iteratorIlNSB_11use_defaultESZ_SZ_EEEEEEEySF_S9_SV_EEvT0_PT3_T1_NS0_13GridEvenShareIS16_EET2_T4__param_3+32];
	ld.param.u32 	%r1, [_ZN3cub18CUB_300001_SM_10006detail6reduce18DeviceReduceKernelINS2_10policy_hubIN4cuda3std3__45tupleIJblEEEyN6thrust24THRUST_300001_SM_1000_NS8cuda_cub9__find_if7functorIS9_EEE10Policy1000ENSB_12zip_iteratorINS8_IJNSD_26transform_input_iterator_tIbNSC_6detail35transform_pair_of_input_iterators_tIbNSB_6detail15normal_iteratorINSB_10device_ptrIiEEEESQ_NS7_8equal_toIiEEEENS7_10__not_fn_tINS7_10__identityEEEEENSB_17counting_iteratorIlNSB_11use_defaultESZ_SZ_EEEEEEEySF_S9_SV_EEvT0_PT3_T1_NS0_13GridEvenShareIS16_EET2_T4__param_3+40];
	ld.param.u64 	%rd118, [_ZN3cub18CUB_300001_SM_10006detail6reduce18DeviceReduceKernelINS2_10policy_hubIN4cuda3std3__45tupleIJblEEEyN6thrust24THRUST_300001_SM_1000_NS8cuda_cub9__find_if7functorIS9_EEE10Policy1000ENSB_12zip_iteratorINS8_IJNSD_26transform_input_iterator_tIbNSC_6detail35transform_pair_of_input_iterators_tIbNSB_6detail15normal_iteratorINSB_10device_ptrIiEEEESQ_NS7_8equal_toIiEEEENS7_10__not_fn_tINS7_10__identityEEEEENSB_17counting_iteratorIlNSB_11use_defaultESZ_SZ_EEEEEEEySF_S9_SV_EEvT0_PT3_T1_NS0_13GridEvenShareIS16_EET2_T4__param_0+8];
	ld.param.u64 	%rd117, [_ZN3cub18CUB_300001_SM_10006detail6reduce18DeviceReduceKernelINS2_10policy_hubIN4cuda3std3__45tupleIJblEEEyN6thrust24THRUST_300001_SM_1000_NS8cuda_cub9__find_if7functorIS9_EEE10Policy1000ENSB_12zip_iteratorINS8_IJNSD_26transform_input_iterator_tIbNSC_6detail35transform_pair_of_input_iterators_tIbNSB_6detail15normal_iteratorINSB_10device_ptrIiEEEESQ_NS7_8equal_toIiEEEENS7_10__not_fn_tINS7_10__identityEEEEENSB_17counting_iteratorIlNSB_11use_defaultESZ_SZ_EEEEEEEySF_S9_SV_EEvT0_PT3_T1_NS0_13GridEvenShareIS16_EET2_T4__param_0];
	cvta.to.global.u64 	%rd2, %rd117;
	cvta.to.global.u64 	%rd3, %rd118;
	mov.u32 	%r2, %ctaid.x;
	shl.b32 	%r67, %r1, 10;
	cvt.s64.s32 	%rd5, %r67;
	shl.b32 	%r68, %r2, 10;
	cvt.u64.u32 	%rd6, %r68;
	sub.s64 	%rd7, %rd1, %rd6;
	setp.gt.u64 	%p1, %rd7, 1023;
	@%p1 bra 	$L__BB12_78;
	cvt.u32.u64 	%r258, %rd6;
	cvt.u32.u64 	%r3, %rd1;
	sub.s32 	%r4, %r3, %r258;
	mov.u32 	%r5, %tid.x;
	setp.ge.s32 	%p148, %r5, %r4;
	mov.b16 	%rs385, 0;
	mov.b64 	%rd439, 0;
	mov.u32 	%r543, %r5;
	@%p148 bra 	$L__BB12_3;
	add.s32 	%r260, %r258, %r5;
	cvt.u64.u32 	%rd273, %r260;
	mul.wide.u32 	%rd274, %r260, 4;
	add.s64 	%rd275, %rd2, %rd274;
	add.s64 	%rd276, %rd3, %rd274;
	add.s64 	%rd439, %rd119, %rd273;
	ld.global.u32 	%r261, [%rd275];
	ld.global.u32 	%r262, [%rd276];
	setp.ne.s32 	%p149, %r261, %r262;
	selp.u16 	%rs385, 1, 0, %p149;
	add.s32 	%r543, %r5, 256;
$L__BB12_3:
	setp.ge.s32 	%p150, %r543, %r4;
	@%p150 bra 	$L__BB12_16;
	not.b32 	%r264, %r543;
	add.s32 	%r8, %r264, %r3;
	sub.s32 	%r265, %r8, %r258;
	shr.u32 	%r266, %r265, 8;
	add.s32 	%r9, %r266, 1;
	and.b32  	%r10, %r9, 7;
	setp.lt.u32 	%p151, %r265, 1792;
	@%p151 bra 	$L__BB12_8;
	add.s32 	%r542, %r543, 1024;
	and.b32  	%r267, %r9, 33554424;
	neg.s32 	%r541, %r267;
$L__BB12_6:
	.pragma "nounroll";
	add.s32 	%r268, %r542, -1024;
	cvt.s64.s32 	%rd278, %r268;
	add.s64 	%rd279, %rd278, %rd6;
	shl.b64 	%rd280, %rd279, 2;
	add.s64 	%rd281, %rd2, %rd280;
	add.s64 	%rd282, %rd3, %rd280;
	add.s64 	%rd283, %rd279, %rd119;
	ld.global.u32 	%r269, [%rd281];
	ld.global.u32 	%r270, [%rd282];
	setp.ne.s32 	%p152, %r269, %r270;
	selp.u16 	%rs230, 1, 0, %p152;
	and.b16  	%rs231, %rs385, 255;
	setp.ne.s16 	%p154, %rs231, 0;
	and.pred  	%p155, %p154, %p152;
	min.s64 	%rd284, %rd283, %rd439;
	setp.eq.s16 	%p156, %rs231, 0;
	selp.b64 	%rd285, %rd283, %rd439, %p156;
	selp.b16 	%rs232, %rs230, %rs385, %p156;
	selp.b64 	%rd286, %rd284, %rd285, %p155;
	selp.b16 	%rs233, 1, %rs232, %p155;
	and.b16  	%rs234, %rs233, 255;
	add.s32 	%r271, %r542, -768;
	cvt.s64.s32 	%rd287, %r271;
	add.s64 	%rd288, %rd287, %rd6;
	add.s64 	%rd289, %rd288, %rd119;
	ld.global.u32 	%r272, [%rd281+1024];
	ld.global.u32 	%r273, [%rd282+1024];
	setp.ne.s32 	%p157, %r272, %r273;
	selp.u16 	%rs235, 1, 0, %p157;
	setp.ne.s16 	%p159, %rs234, 0;
	and.pred  	%p160, %p159, %p157;
	min.s64 	%rd290, %rd289, %rd286;
	setp.eq.s16 	%p161, %rs234, 0;
	selp.b64 	%rd291, %rd289, %rd286, %p161;
	selp.b16 	%rs236, %rs235, %rs233, %p161;
	selp.b64 	%rd292, %rd290, %rd291, %p160;
	selp.b16 	%rs237, 1, %rs236, %p160;
	and.b16  	%rs238, %rs237, 255;
	add.s32 	%r274, %r542, -512;
	cvt.s64.s32 	%rd293, %r274;
	add.s64 	%rd294, %rd293, %rd6;
	add.s64 	%rd295, %rd294, %rd119;
	ld.global.u32 	%r275, [%rd281+2048];
	ld.global.u32 	%r276, [%rd282+2048];
	setp.ne.s32 	%p162, %r275, %r276;
	selp.u16 	%rs239, 1, 0, %p162;
	setp.ne.s16 	%p164, %rs238, 0;
	and.pred  	%p165, %p164, %p162;
	min.s64 	%rd296, %rd295, %rd292;
	setp.eq.s16 	%p166, %rs238, 0;
	selp.b64 	%rd297, %rd295, %rd292, %p166;
	selp.b16 	%rs240, %rs239, %rs237, %p166;
	selp.b64 	%rd298, %rd296, %rd297, %p165;
	selp.b16 	%rs241, 1, %rs240, %p165;
	and.b16  	%rs242, %rs241, 255;
	add.s32 	%r277, %r542, -256;
	cvt.s64.s32 	%rd299, %r277;
	add.s64 	%rd300, %rd299, %rd6;
	add.s64 	%rd301, %rd300, %rd119;
	ld.global.u32 	%r278, [%rd281+3072];
	ld.global.u32 	%r279, [%rd282+3072];
	setp.ne.s32 	%p167, %r278, %r279;
	selp.u16 	%rs243, 1, 0, %p167;
	setp.ne.s16 	%p169, %rs242, 0;
	and.pred  	%p170, %p169, %p167;
	min.s64 	%rd302, %rd301, %rd298;
	setp.eq.s16 	%p171, %rs242, 0;
	selp.b64 	%rd303, %rd301, %rd298, %p171;
	selp.b16 	%rs244, %rs243, %rs241, %p171;
	selp.b64 	%rd304, %rd302, %rd303, %p170;
	selp.b16 	%rs245, 1, %rs244, %p170;
	and.b16  	%rs246, %rs245, 255;
	add.s32 	%r280, %r542, 768;
	cvt.s64.s32 	%rd305, %r542;
	add.s64 	%rd306, %rd305, %rd6;
	add.s64 	%rd307, %rd306, %rd119;
	ld.global.u32 	%r281, [%rd281+4096];
	ld.global.u32 	%r282, [%rd282+4096];
	setp.ne.s32 	%p172, %r281, %r282;
	selp.u16 	%rs247, 1, 0, %p172;
	setp.ne.s16 	%p174, %rs246, 0;
	and.pred  	%p175, %p174, %p172;
	min.s64 	%rd308, %rd307, %rd304;
	setp.eq.s16 	%p176, %rs246, 0;
	selp.b64 	%rd309, %rd307, %rd304, %p176;
	selp.b16 	%rs248, %rs247, %rs245, %p176;
	selp.b64 	%rd310, %rd308, %rd309, %p175;
	selp.b16 	%rs249, 1, %rs248, %p175;
	and.b16  	%rs250, %rs249, 255;
	add.s32 	%r283, %r542, 256;
	cvt.s64.s32 	%rd311, %r283;
	add.s64 	%rd312, %rd311, %rd6;
	add.s64 	%rd313, %rd312, %rd119;
	ld.global.u32 	%r284, [%rd281+5120];
	ld.global.u32 	%r285, [%rd282+5120];
	setp.ne.s32 	%p177, %r284, %r285;
	selp.u16 	%rs251, 1, 0, %p177;
	setp.ne.s16 	%p179, %rs250, 0;
	and.pred  	%p180, %p179, %p177;
	min.s64 	%rd314, %rd313, %rd310;
	setp.eq.s16 	%p181, %rs250, 0;
	selp.b64 	%rd315, %rd313, %rd310, %p181;
	selp.b16 	%rs252, %rs251, %rs249, %p181;
	selp.b64 	%rd316, %rd314, %rd315, %p180;
	selp.b16 	%rs253, 1, %rs252, %p180;
	and.b16  	%rs254, %rs253, 255;
	add.s32 	%r286, %r542, 512;
	cvt.s64.s32 	%rd317, %r286;
	add.s64 	%rd318, %rd317, %rd6;
	add.s64 	%rd319, %rd318, %rd119;
	ld.global.u32 	%r287, [%rd281+6144];
	ld.global.u32 	%r288, [%rd282+6144];
	setp.ne.s32 	%p182, %r287, %r288;
	selp.u16 	%rs255, 1, 0, %p182;
	setp.ne.s16 	%p184, %rs254, 0;
	and.pred  	%p185, %p184, %p182;
	min.s64 	%rd320, %rd319, %rd316;
	setp.eq.s16 	%p186, %rs254, 0;
	selp.b64 	%rd321, %rd319, %rd316, %p186;
	selp.b16 	%rs256, %rs255, %rs253, %p186;
	selp.b64 	%rd322, %rd320, %rd321, %p185;
	selp.b16 	%rs257, 1, %rs256, %p185;
	and.b16  	%rs258, %rs257, 255;
	cvt.s64.s32 	%rd323, %r280;
	add.s64 	%rd324, %rd323, %rd6;
	add.s64 	%rd325, %rd324, %rd119;
	ld.global.u32 	%r289, [%rd281+7168];
	ld.global.u32 	%r290, [%rd282+7168];
	setp.ne.s32 	%p187, %r289, %r290;
	selp.u16 	%rs259, 1, 0, %p187;
	setp.ne.s16 	%p189, %rs258, 0;
	and.pred  	%p190, %p189, %p187;
	min.s64 	%rd326, %rd325, %rd322;
	setp.eq.s16 	%p191, %rs258, 0;
	selp.b64 	%rd327, %rd325, %rd322, %p191;
	selp.b16 	%rs260, %rs259, %rs257, %p191;
	selp.b64 	%rd439, %rd326, %rd327, %p190;
	selp.b16 	%rs385, 1, %rs260, %p190;
	add.s32 	%r542, %r542, 2048;
	add.s32 	%r541, %r541, 8;
	setp.ne.s32 	%p192, %r541, 0;
	@%p192 bra 	$L__BB12_6;
	add.s32 	%r543, %r542, -1024;
$L__BB12_8:
	setp.eq.s32 	%p193, %r10, 0;
	@%p193 bra 	$L__BB12_16;
	setp.lt.u32 	%p194, %r10, 4;
	@%p194 bra 	$L__BB12_11;
	cvt.s64.s32 	%rd329, %r543;
	add.s64 	%rd330, %rd329, %rd6;
	shl.b64 	%rd331, %rd330, 2;
	add.s64 	%rd332, %rd2, %rd331;
	add.s64 	%rd333, %rd3, %rd331;
	add.s64 	%rd334, %rd330, %rd119;
	ld.global.u32 	%r291, [%rd332];
	ld.global.u32 	%r292, [%rd333];
	setp.ne.s32 	%p195, %r291, %r292;
	selp.u16 	%rs262, 1, 0, %p195;
	and.b16  	%rs263, %rs385, 255;
	setp.ne.s16 	%p197, %rs263, 0;
	and.pred  	%p198, %p197, %p195;
	min.s64 	%rd335, %rd334, %rd439;
	setp.eq.s16 	%p199, %rs263, 0;
	selp.b64 	%rd336, %rd334, %rd439, %p199;
	selp.b16 	%rs264, %rs262, %rs385, %p199;
	selp.b64 	%rd337, %rd335, %rd336, %p198;
	selp.b16 	%rs265, 1, %rs264, %p198;
	and.b16  	%rs266, %rs265, 255;
	add.s32 	%r293, %r543, 256;
	cvt.s64.s32 	%rd338, %r293;
	add.s64 	%rd339, %rd338, %rd6;
	add.s64 	%rd340, %rd339, %rd119;
	ld.global.u32 	%r294, [%rd332+1024];
	ld.global.u32 	%r295, [%rd333+1024];
	setp.ne.s32 	%p200, %r294, %r295;
	selp.u16 	%rs267, 1, 0, %p200;
	setp.ne.s16 	%p202, %rs266, 0;
	and.pred  	%p203, %p202, %p200;
	min.s64 	%rd341, %rd340, %rd337;
	setp.eq.s16 	%p204, %rs266, 0;
	selp.b64 	%rd342, %rd340, %rd337, %p204;
	selp.b16 	%rs268, %rs267, %rs265, %p204;
	selp.b64 	%rd343, %rd341, %rd342, %p203;
	selp.b16 	%rs269, 1, %rs268, %p203;
	and.b16  	%rs270, %rs269, 255;
	add.s32 	%r296, %r543, 512;
	cvt.s64.s32 	%rd344, %r296;
	add.s64 	%rd345, %rd344, %rd6;
	add.s64 	%rd346, %rd345, %rd119;
	ld.global.u32 	%r297, [%rd332+2048];
	ld.global.u32 	%r298, [%rd333+2048];
	setp.ne.s32 	%p205, %r297, %r298;
	selp.u16 	%rs271, 1, 0, %p205;
	setp.ne.s16 	%p207, %rs270, 0;
	and.pred  	%p208, %p207, %p205;
	min.s64 	%rd347, %rd346, %rd343;
	setp.eq.s16 	%p209, %rs270, 0;
	selp.b64 	%rd348, %rd346, %rd343, %p209;
	selp.b16 	%rs272, %rs271, %rs269, %p209;
	selp.b64 	%rd349, %rd347, %rd348, %p208;
	selp.b16 	%rs273, 1, %rs272, %p208;
	and.b16  	%rs274, %rs273, 255;
	add.s32 	%r299, %r543, 768;
	cvt.s64.s32 	%rd350, %r299;
	add.s64 	%rd351, %rd350, %rd6;
	add.s64 	%rd352, %rd351, %rd119;
	ld.global.u32 	%r300, [%rd332+3072];
	ld.global.u32 	%r301, [%rd333+3072];
	setp.ne.s32 	%p210, %r300, %r301;
	selp.u16 	%rs275, 1, 0, %p210;
	setp.ne.s16 	%p212, %rs274, 0;
	and.pred  	%p213, %p212, %p210;
	min.s64 	%rd353, %rd352, %rd349;
	setp.eq.s16 	%p214, %rs274, 0;
	selp.b64 	%rd354, %rd352, %rd349, %p214;
	selp.b16 	%rs276, %rs275, %rs273, %p214;
	selp.b64 	%rd439, %rd353, %rd354, %p213;
	selp.b16 	%rs385, 1, %rs276, %p213;
	add.s32 	%r543, %r543, 1024;
$L__BB12_11:
	and.b32  	%r302, %r9, 3;
	setp.eq.s32 	%p215, %r302, 0;
	@%p215 bra 	$L__BB12_16;
	setp.eq.s32 	%p216, %r302, 1;
	@%p216 bra 	$L__BB12_14;
	cvt.s64.s32 	%rd356, %r543;
	add.s64 	%rd357, %rd356, %rd6;
	shl.b64 	%rd358, %rd357, 2;
	add.s64 	%rd359, %rd2, %rd358;
	add.s64 	%rd360, %rd3, %rd358;
	add.s64 	%rd361, %rd357, %rd119;
	ld.global.u32 	%r303, [%rd359];
	ld.global.u32 	%r304, [%rd360];
	setp.ne.s32 	%p217, %r303, %r304;
	selp.u16 	%rs278, 1, 0, %p217;
	and.b16  	%rs279, %rs385, 255;
	setp.ne.s16 	%p219, %rs279, 0;
	and.pred  	%p220, %p219, %p217;
	min.s64 	%rd362, %rd361, %rd439;
	setp.eq.s16 	%p221, %rs279, 0;
	selp.b64 	%rd363, %rd361, %rd439, %p221;
	selp.b16 	%rs280, %rs278, %rs385, %p221;
	selp.b64 	%rd364, %rd362, %rd363, %p220;
	selp.b16 	%rs281, 1, %rs280, %p220;
	and.b16  	%rs282, %rs281, 255;
	add.s32 	%r305, %r543, 256;
	cvt.s64.s32 	%rd365, %r305;
	add.s64 	%rd366, %rd365, %rd6;
	add.s64 	%rd367, %rd366, %rd119;
	ld.global.u32 	%r306, [%rd359+1024];
	ld.global.u32 	%r307, [%rd360+1024];
	setp.ne.s32 	%p222, %r306, %r307;
	selp.u16 	%rs283, 1, 0, %p222;
	setp.ne.s16 	%p224, %rs282, 0;
	and.pred  	%p225, %p224, %p222;
	min.s64 	%rd368, %rd367, %rd364;
	setp.eq.s16 	%p226, %rs282, 0;
	selp.b64 	%rd369, %rd367, %rd364, %p226;
	selp.b16 	%rs284, %rs283, %rs281, %p226;
	selp.b64 	%rd439, %rd368, %rd369, %p225;
	selp.b16 	%rs385, 1, %rs284, %p225;
	add.s32 	%r543, %r543, 512;
$L__BB12_14:
	and.b32  	%r308, %r8, 256;
	setp.ne.s32 	%p227, %r308, 0;
	@%p227 bra 	$L__BB12_16;
	cvt.s64.s32 	%rd370, %r543;
	add.s64 	%rd371, %rd370, %rd6;
	shl.b64 	%rd372, %rd371, 2;
	add.s64 	%rd373, %rd2, %rd372;
	add.s64 	%rd374, %rd3, %rd372;
	add.s64 	%rd375, %rd371, %rd119;
	ld.global.u32 	%r309, [%rd373];
	ld.global.u32 	%r310, [%rd374];
	setp.ne.s32 	%p228, %r309, %r310;
	selp.u16 	%rs285, 1, 0, %p228;
	and.b16  	%rs286, %rs385, 255;
	setp.ne.s16 	%p230, %rs286, 0;
	and.pred  	%p231, %p230, %p228;
	min.s64 	%rd376, %rd375, %rd439;
	setp.eq.s16 	%p232, %rs286, 0;
	selp.b64 	%rd377, %rd375, %rd439, %p232;
	selp.b16 	%rs287, %rs285, %rs385, %p232;
	selp.b64 	%rd439, %rd376, %rd377, %p231;
	selp.b16 	%rs385, 1, %rs287, %p231;
$L__BB12_16:
	setp.lt.s32 	%p233, %r4, 256;
	@%p233 bra 	$L__BB12_41;
	// begin inline asm
	mov.u32 %r429, %laneid;
	// end inline asm
	cvt.u32.u16 	%r450, %rs385;
	and.b32  	%r431, %r450, 255;
	mov.b32 	%r447, 1;
	mov.b32 	%r448, 31;
	mov.b32 	%r449, -1;
	// begin inline asm
	shfl.sync.down.b32 %r430, %r431, %r447, %r448, %r449;
	// end inline asm
	// begin inline asm
	shfl.sync.down.b32 %r435, %r436, %r447, %r448, %r449;
	// end inline asm
	mov.b64 	{%r441, %r446}, %rd439;
	// begin inline asm
	shfl.sync.down.b32 %r440, %r441, %r447, %r448, %r449;
	// end inline asm
	// begin inline asm
	shfl.sync.down.b32 %r445, %r446, %r447, %r448, %r449;
	// end inline asm
	mov.b64 	%rd22, {%r440, %r445};
	cvt.u16.u32 	%rs15, %r430;
	setp.gt.s32 	%p283, %r429, 30;
	@%p283 bra 	$L__BB12_21;
	and.b16  	%rs329, %rs385, 255;
	setp.eq.s16 	%p284, %rs329, 0;
	and.b16  	%rs330, %rs15, 255;
	setp.eq.s16 	%p285, %rs330, 0;
	or.pred  	%p286, %p284, %p285;
	@%p286 bra 	$L__BB12_20;
	min.s64 	%rd439, %rd22, %rd439;
	mov.b16 	%rs385, 1;
	bra.uni 	$L__BB12_21;
$L__BB12_20:
	setp.eq.s16 	%p287, %rs329, 0;
	selp.b64 	%rd439, %rd22, %rd439, %p287;
	selp.b16 	%rs385, %rs15, %rs385, %p287;
$L__BB12_21:
	cvt.u32.u16 	%r471, %rs385;
	and.b32  	%r452, %r471, 255;
	mov.b32 	%r468, 2;
	mov.b32 	%r469, 31;
	mov.b32 	%r470, -1;
	// begin inline asm
	shfl.sync.down.b32 %r451, %r452, %r468, %r469, %r470;
	// end inline asm
	// begin inline asm
	shfl.sync.down.b32 %r456, %r457, %r468, %r469, %r470;
	// end inline asm
	mov.b64 	{%r462, %r467}, %rd439;
	// begin inline asm
	shfl.sync.down.b32 %r461, %r462, %r468, %r469, %r470;
	// end inline asm
	// begin inline asm
	shfl.sync.down.b32 %r466, %r467, %r468, %r469, %r470;
	// end inline asm
	mov.b64 	%rd26, {%r461, %r466};
	cvt.u16.u32 	%rs18, %r451;
	setp.gt.s32 	%p288, %r429, 29;
	@%p288 bra 	$L__BB12_25;
	and.b16  	%rs333, %rs385, 255;
	setp.eq.s16 	%p289, %rs333, 0;
	and.b16  	%rs334, %rs18, 255;
	setp.eq.s16 	%p290, %rs334, 0;
	or.pred  	%p291, %p289, %p290;
	@%p291 bra 	$L__BB12_24;
	min.s64 	%rd439, %rd26, %rd439;
	mov.b16 	%rs385, 1;
	bra.uni 	$L__BB12_25;
$L__BB12_24:
	setp.eq.s16 	%p292, %rs333, 0;
	selp.b64 	%rd439, %rd26, %rd439, %p292;
	selp.b16 	%rs385, %rs18, %rs385, %p292;
$L__BB12_25:
	cvt.u32.u16 	%r492, %rs385;
	and.b32  	%r473, %r492, 255;
	mov.b32 	%r489, 4;
	mov.b32 	%r490, 31;
	mov.b32 	%r491, -1;
	// begin inline asm
	shfl.sync.down.b32 %r472, %r473, %r489, %r490, %r491;
	// end inline asm
	// begin inline asm
	shfl.sync.down.b32 %r477, %r478, %r489, %r490, %r491;
	// end inline asm
	mov.b64 	{%r483, %r488}, %rd439;
	// begin inline asm
	shfl.sync.down.b32 %r482, %r483, %r489, %r490, %r491;
	// end inline asm
	// begin inline asm
	shfl.sync.down.b32 %r487, %r488, %r489, %r490, %r491;
	// end inline asm
	mov.b64 	%rd30, {%r482, %r487};
	cvt.u16.u32 	%rs21, %r472;
	setp.gt.s32 	%p293, %r429, 27;
	@%p293 bra 	$L__BB12_29;
	and.b16  	%rs337, %rs385, 255;
	setp.eq.s16 	%p294, %rs337, 0;
	and.b16  	%rs338, %rs21, 255;
	setp.eq.s16 	%p295, %rs338, 0;
	or.pred  	%p296, %p294, %p295;
	@%p296 bra 	$L__BB12_28;
	min.s64 	%rd439, %rd30, %rd439;
	mov.b16 	%rs385, 1;
	bra.uni 	$L__BB12_29;
$L__BB12_28:
	setp.eq.s16 	%p297, %rs337, 0;
	selp.b16 	%rs385, %rs21, %rs385, %p297;
	selp.b64 	%rd439, %rd30, %rd439, %p297;
$L__BB12_29:
	cvt.u32.u16 	%r513, %rs385;
	and.b32  	%r494, %r513, 255;
	mov.b32 	%r510, 8;
	mov.b32 	%r511, 31;
	mov.b32 	%r512, -1;
	// begin inline asm
	shfl.sync.down.b32 %r493, %r494, %r510, %r511, %r512;
	// end inline asm
	// begin inline asm
	shfl.sync.down.b32 %r498, %r499, %r510, %r511, %r512;
	// end inline asm
	mov.b64 	{%r504, %r509}, %rd439;
	// begin inline asm
	shfl.sync.down.b32 %r503, %r504, %r510, %r511, %r512;
	// end inline asm
	// begin inline asm
	shfl.sync.down.b32 %r508, %r509, %r510, %r511, %r512;
	// end inline asm
	mov.b64 	%rd34, {%r503, %r508};
	cvt.u16.u32 	%rs24, %r493;
	setp.gt.s32 	%p298, %r429, 23;
	@%p298 bra 	$L__BB12_33;
	and.b16  	%rs341, %rs385, 255;
	setp.eq.s16 	%p299, %rs341, 0;
	and.b16  	%rs342, %rs24, 255;
	setp.eq.s16 	%p300, %rs342, 0;
	or.pred  	%p301, %p299, %p300;
	@%p301 bra 	$L__BB12_32;
	min.s64 	%rd439, %rd34, %rd439;
	mov.b16 	%rs385, 1;
	bra.uni 	$L__BB12_33;
$L__BB12_32:
	setp.eq.s16 	%p302, %rs341, 0;
	selp.b16 	%rs385, %rs24, %rs385, %p302;
	selp.b64 	%rd439, %rd34, %rd439, %p302;
$L__BB12_33:
	cvt.u32.u16 	%r534, %rs385;
	and.b32  	%r515, %r534, 255;
	mov.b32 	%r531, 16;
	mov.b32 	%r532, 31;
	mov.b32 	%r533, -1;
	// begin inline asm
	shfl.sync.down.b32 %r514, %r515, %r531, %r532, %r533;
	// end inline asm
	// begin inline asm
	shfl.sync.down.b32 %r519, %r520, %r531, %r532, %r533;
	// end inline asm
	mov.b64 	{%r525, %r530}, %rd439;
	// begin inline asm
	shfl.sync.down.b32 %r524, %r525, %r531, %r532, %r533;
	// end inline asm
	// begin inline asm
	shfl.sync.down.b32 %r529, %r530, %r531, %r532, %r533;
	// end inline asm
	mov.b64 	%rd38, {%r524, %r529};
	cvt.u16.u32 	%rs27, %r514;
	setp.gt.s32 	%p303, %r429, 15;
	@%p303 bra 	$L__BB12_37;
	and.b16  	%rs345, %rs385, 255;
	setp.eq.s16 	%p304, %rs345, 0;
	and.b16  	%rs346, %rs27, 255;
	setp.eq.s16 	%p305, %rs346, 0;
	or.pred  	%p306, %p304, %p305;
	@%p306 bra 	$L__BB12_36;
	min.s64 	%rd439, %rd38, %rd439;
	mov.b16 	%rs385, 1;
	bra.uni 	$L__BB12_37;
$L__BB12_36:
	setp.eq.s16 	%p307, %rs345, 0;
	selp.b16 	%rs385, %rs27, %rs385, %p307;
	selp.b64 	%rd439, %rd38, %rd439, %p307;
$L__BB12_37:
	setp.ne.s32 	%p308, %r429, 0;
	@%p308 bra 	$L__BB12_39;
	shr.u32 	%r535, %r5, 1;
	and.b32  	%r536, %r535, 496;
	mov.u32 	%r537, _ZZN3cub18CUB_300001_SM_10006detail6reduce18DeviceReduceKernelINS2_10policy_hubIN4cuda3std3__45tupleIJblEEEyN6thrust24THRUST_300001_SM_1000_NS8cuda_cub9__find_if7functorIS9_EEE10Policy1000ENSB_12zip_iteratorINS8_IJNSD_26transform_input_iterator_tIbNSC_6detail35transform_pair_of_input_iterators_tIbNSB_6detail15normal_iteratorINSB_10device_ptrIiEEEESQ_NS7_8equal_toIiEEEENS7_10__not_fn_tINS7_10__identityEEEEENSB_17counting_iteratorIlNSB_11use_defaultESZ_SZ_EEEEEEEySF_S9_SV_EEvT0_PT3_T1_NS0_13GridEvenShareIS16_EET2_T4_E12temp_storage;
	add.s32 	%r538, %r537, %r536;
	st.shared.u8 	[%r538+8], %rs385;
	st.shared.u64 	[%r538+16], %rd439;
$L__BB12_39:
	bar.sync 	0;
	setp.ne.s32 	%p309, %r5, 0;
	@%p309 bra 	$L__BB12_118;
	ld.shared.u8 	%rs349, [_ZZN3cub18CUB_300001_SM_10006detail6reduce18DeviceReduceKernelINS2_10policy_hubIN4cuda3std3__45tupleIJblEEEyN6thrust24THRUST_300001_SM_1000_NS8cuda_cub9__find_if7functorIS9_EEE10Policy1000ENSB_12zip_iteratorINS8_IJNSD_26transform_input_iterator_tIbNSC_6detail35transform_pair_of_input_iterators_tIbNSB_6detail15normal_iteratorINSB_10device_ptrIiEEEESQ_NS7_8equal_toIiEEEENS7_10__not_fn_tINS7_10__identityEEEEENSB_17counting_iteratorIlNSB_11use_defaultESZ_SZ_EEEEEEEySF_S9_SV_EEvT0_PT3_T1_NS0_13GridEvenShareIS16_EET2_T4_E12temp_storage+24];
	ld.shared.u64 	%rd399, [_ZZN3cub18CUB_300001_SM_10006detail6reduce18DeviceReduceKernelINS2_10policy_hubIN4cuda3std3__45tupleIJblEEEyN6thrust24THRUST_300001_SM_1000_NS8cuda_cub9__find_if7functorIS9_EEE10Policy1000ENSB_12zip_iteratorINS8_IJNSD_26transform_input_iterator_tIbNSC_6detail35transform_pair_of_input_iterators_tIbNSB_6detail15normal_iteratorINSB_10device_ptrIiEEEESQ_NS7_8equal_toIiEEEENS7_10__not_fn_tINS7_10__identityEEEEENSB_17counting_iteratorIlNSB_11use_defaultESZ_SZ_EEEEEEEySF_S9_SV_EEvT0_PT3_T1_NS0_13GridEvenShareIS16_EET2_T4_E12temp_storage+32];
	and.b16  	%rs350, %rs385, 255;
	setp.eq.s16 	%p310, %rs350, 0;
	setp.eq.s16 	%p311, %rs349, 0;
	min.s64 	%rd400, %rd399, %rd439;
	selp.b16 	%rs351, %rs385, 1, %p311;
	selp.b16 	%rs352, %rs349, %rs351, %p310;
	and.b16  	%rs353, %rs352, 255;
	selp.b64 	%rd401, %rd439, %rd400, %p311;
	selp.b64 	%rd402, %rd399, %rd401, %p310;
	ld.shared.u8 	%rs354, [_ZZN3cub18CUB_300001_SM_10006detail6reduce18DeviceReduceKernelINS2_10policy_hubIN4cuda3std3__45tupleIJblEEEyN6thrust24THRUST_300001_SM_1000_NS8cuda_cub9__find_if7functorIS9_EEE10Policy1000ENSB_12zip_iteratorINS8_IJNSD_26transform_input_iterator_tIbNSC_6detail35transform_pair_of_input_iterators_tIbNSB_6detail15normal_iteratorINSB_10device_ptrIiEEEESQ_NS7_8equal_toIiEEEENS7_10__not_fn_tINS7_10__identityEEEEENSB_17counting_iteratorIlNSB_11use_defaultESZ_SZ_EEEEEEEySF_S9_SV_EEvT0_PT3_T1_NS0_13GridEvenShareIS16_EET2_T4_E12temp_storage+40];
	ld.shared.u64 	%rd403, [_ZZN3cub18CUB_300001_SM_10006detail6reduce18DeviceReduceKernelINS2_10policy_hubIN4cuda3std3__45tupleIJblEEEyN6thrust24THRUST_300001_SM_1000_NS8cuda_cub9__find_if7functorIS9_EEE10Policy1000ENSB_12zip_iteratorINS8_IJNSD_26transform_input_iterator_tIbNSC_6detail35transform_pair_of_input_iterators_tIbNSB_6detail15normal_iteratorINSB_10device_ptrIiEEEESQ_NS7_8equal_toIiEEEENS7_10__not_fn_tINS7_10__identityEEEEENSB_17counting_iteratorIlNSB_11use_defaultESZ_SZ_EEEEEEEySF_S9_SV_EEvT0_PT3_T1_NS0_13GridEvenShareIS16_EET2_T4_E12temp_storage+48];
	setp.eq.s16 	%p312, %rs353, 0;
	setp.eq.s16 	%p313, %rs354, 0;
	min.s64 	%rd404, %rd403, %rd402;
	selp.b16 	%rs355, %rs352, 1, %p313;
	selp.b16 	%rs356, %rs354, %rs355, %p312;
	and.b16  	%rs357, %rs356, 255;
	selp.b64 	%rd405, %rd402, %rd404, %p313;
	selp.b64 	%rd406, %rd403, %rd405, %p312;
	ld.shared.u8 	%rs358, [_ZZN3cub18CUB_300001_SM_10006detail6reduce18DeviceReduceKernelINS2_10policy_hubIN4cuda3std3__45tupleIJblEEEyN6thrust24THRUST_300001_SM_1000_NS8cuda_cub9__find_if7functorIS9_EEE10Policy1000ENSB_12zip_iteratorINS8_IJNSD_26transform_input_iterator_tIbNSC_6detail35transform_pair_of_input_iterators_tIbNSB_6detail15normal_iteratorINSB_10device_ptrIiEEEESQ_NS7_8equal_toIiEEEENS7_10__not_fn_tINS7_10__identityEEEEENSB_17counting_iteratorIlNSB_11use_defaultESZ_SZ_EEEEEEEySF_S9_SV_EEvT0_PT3_T1_NS0_13GridEvenShareIS16_EET2_T4_E12temp_storage+56];
	ld.shared.u64 	%rd407, [_ZZN3cub18CUB_300001_SM_10006detail6reduce18DeviceReduceKernelINS2_10policy_hubIN4cuda3std3__45tupleIJblEEEyN6thrust24THRUST_300001_SM_1000_NS8cuda_cub9__find_if7functorIS9_EEE10Policy1000ENSB_12zip_iteratorINS8_IJNSD_26transform_input_iterator_tIbNSC_6detail35transform_pair_of_input_iterators_tIbNSB_6detail15normal_iteratorINSB_10device_ptrIiEEEESQ_NS7_8equal_toIiEEEENS7_10__not_fn_tINS7_10__identityEEEEENSB_17counting_iteratorIlNSB_11use_defaultESZ_SZ_EEEEEEEySF_S9_SV_EEvT0_PT3_T1_NS0_13GridEvenShareIS16_EET2_T4_E12temp_storage+64];
	setp.eq.s16 	%p314, %rs357, 0;
	setp.eq.s16 	%p315, %rs358, 0;
	min.s64 	%rd408, %rd407, %rd406;
	selp.b16 	%rs359, %rs356, 1, %p315;
	selp.b16 	%rs360, %rs358, %rs359, %p314;
	and.b16  	%rs361, %rs360, 255;
	selp.b64 	%rd409, %rd406, %rd408, %p315;
	selp.b64 	%rd410, %rd407, %rd409, %p314;
	ld.shared.u8 	%rs362, [_ZZN3cub18CUB_300001_SM_10006detail6reduce18DeviceReduceKernelINS2_10policy_hubIN4cuda3std3__45tupleIJblEEEyN6thrust24THRUST_300001_SM_1000_NS8cuda_cub9__find_if7functorIS9_EEE10Policy1000ENSB_12zip_iteratorINS8_IJNSD_26transform_input_iterator_tIbNSC_6detail35transform_pair_of_input_iterators_tIbNSB_6detail15normal_iteratorINSB_10device_ptrIiEEEESQ_NS7_8equal_toIiEEEENS7_10__not_fn_tINS7_10__identityEEEEENSB_17counting_iteratorIlNSB_11use_defaultESZ_SZ_EEEEEEEySF_S9_SV_EEvT0_PT3_T1_NS0_13GridEvenShareIS16_EET2_T4_E12temp_storage+72];
	ld.shared.u64 	%rd411, [_ZZN3cub18CUB_300001_SM_10006detail6reduce18DeviceReduceKernelINS2_10policy_hubIN4cuda3std3__45tupleIJblEEEyN6thrust24THRUST_300001_SM_1000_NS8cuda_cub9__find_if7functorIS9_EEE10Policy1000ENSB_12zip_iteratorINS8_IJNSD_26transform_input_iterator_tIbNSC_6detail35transform_pair_of_input_iterators_tIbNSB_6detail15normal_iteratorINSB_10device_ptrIiEEEESQ_NS7_8equal_toIiEEEENS7_10__not_fn_tINS7_10__identityEEEEENSB_17counting_iteratorIlNSB_11use_defaultESZ_SZ_EEEEEEEySF_S9_SV_EEvT0_PT3_T1_NS0_13GridEvenShareIS16_EET2_T4_E12temp_storage+80];
	setp.eq.s16 	%p316, %rs361, 0;
	setp.eq.s16 	%p317, %rs362, 0;
	min.s64 	%rd412, %rd411, %rd410;
	selp.b16 	%rs363, %rs360, 1, %p317;
	selp.b16 	%rs364, %rs362, %rs363, %p316;
	and.b16  	%rs365, %rs364, 255;
	selp.b64 	%rd413, %rd410, %rd412, %p317;
	selp.b64 	%rd414, %rd411, %rd413, %p316;
	ld.shared.u8 	%rs366, [_ZZN3cub18CUB_300001_SM_10006detail6reduce18DeviceReduceKernelINS2_10policy_hubIN4cuda3std3__45tupleIJblEEEyN6thrust24THRUST_300001_SM_1000_NS8cuda_cub9__find_if7functorIS9_EEE10Policy1000ENSB_12zip_iteratorINS8_IJNSD_26transform_input_iterator_tIbNSC_6detail35transform_pair_of_input_iterators_tIbNSB_6detail15normal_iteratorINSB_10device_ptrIiEEEESQ_NS7_8equal_toIiEEEENS7_10__not_fn_tINS7_10__identityEEEEENSB_17counting_iteratorIlNSB_11use_defaultESZ_SZ_EEEEEEEySF_S9_SV_EEvT0_PT3_T1_NS0_13GridEvenShareIS16_EET2_T4_E12temp_storage+88];
	ld.shared.u64 	%rd415, [_ZZN3cub18CUB_300001_SM_10006detail6reduce18DeviceReduceKernelINS2_10policy_hubIN4cuda3std3__45tupleIJblEEEyN6thrust24THRUST_300001_SM_1000_NS8cuda_cub9__find_if7functorIS9_EEE10Policy1000ENSB_12zip_iteratorINS8_IJNSD_26transform_input_iterator_tIbNSC_6detail35transform_pair_of_input_iterators_tIbNSB_6detail15normal_iteratorINSB_10device_ptrIiEEEESQ_NS7_8equal_toIiEEEENS7_10__not_fn_tINS7_10__identityEEEEENSB_17counting_iteratorIlNSB_11use_defaultESZ_SZ_EEEEEEEySF_S9_SV_EEvT0_PT3_T1_NS0_13GridEvenShareIS16_EET2_T4_E12temp_storage+96];
	setp.eq.s16 	%p318, %rs365, 0;
	setp.eq.s16 	%p319, %rs366, 0;
	min.s64 	%rd416, %rd415, %rd414;
	selp.b16 	%rs367, %rs364, 1, %p319;
	selp.b16 	%rs368, %rs366, %rs367, %p318;
	and.b16  	%rs369, %rs368, 255;
	selp.b64 	%rd417, %rd414, %rd416, %p319;
	selp.b64 	%rd418, %rd415, %rd417, %p318;
	ld.shared.u8 	%rs370, [_ZZN3cub18CUB_300001_SM_10006detail6reduce18DeviceReduceKernelINS2_10policy_hubIN4cuda3std3__45tupleIJblEEEyN6thrust24THRUST_300001_SM_1000_NS8cuda_cub9__find_if7functorIS9_EEE10Policy1000ENSB_12zip_iteratorINS8_IJNSD_26transform_input_iterator_tIbNSC_6detail35transform_pair_of_input_iterators_tIbNSB_6detail15normal_iteratorINSB_10device_ptrIiEEEESQ_NS7_8equal_toIiEEEENS7_10__not_fn_tINS7_10__identityEEEEENSB_17counting_iteratorIlNSB_11use_defaultESZ_SZ_EEEEEEEySF_S9_SV_EEvT0_PT3_T1_NS0_13GridEvenShareIS16_EET2_T4_E12temp_storage+104];
	ld.shared.u64 	%rd419, [_ZZN3cub18CUB_300001_SM_10006detail6reduce18DeviceReduceKernelINS2_10policy_hubIN4cuda3std3__45tupleIJblEEEyN6thrust24THRUST_300001_SM_1000_NS8cuda_cub9__find_if7functorIS9_EEE10Policy1000ENSB_12zip_iteratorINS8_IJNSD_26transform_input_iterator_tIbNSC_6detail35transform_pair_of_input_iterators_tIbNSB_6detail15normal_iteratorINSB_10device_ptrIiEEEESQ_NS7_8equal_toIiEEEENS7_10__not_fn_tINS7_10__identityEEEEENSB_17counting_iteratorIlNSB_11use_defaultESZ_SZ_EEEEEEEySF_S9_SV_EEvT0_PT3_T1_NS0_13GridEvenShareIS16_EET2_T4_E12temp_storage+112];
	setp.eq.s16 	%p320, %rs369, 0;
	setp.eq.s16 	%p321, %rs370, 0;
	min.s64 	%rd420, %rd419, %rd418;
	selp.b16 	%rs371, %rs368, 1, %p321;
	selp.b16 	%rs372, %rs370, %rs371, %p320;
	and.b16  	%rs373, %rs372, 255;
	selp.b64 	%rd421, %rd418, %rd420, %p321;
	selp.b64 	%rd422, %rd419, %rd421, %p320;
	ld.shared.u8 	%rs374, [_ZZN3cub18CUB_300001_SM_10006detail6reduce18DeviceReduceKernelINS2_10policy_hubIN4cuda3std3__45tupleIJblEEEyN6thrust24THRUST_300001_SM_1000_NS8cuda_cub9__find_if7functorIS9_EEE10Policy1000ENSB_12zip_iteratorINS8_IJNSD_26transform_input_iterator_tIbNSC_6detail35transform_pair_of_input_iterators_tIbNSB_6detail15normal_iteratorINSB_10device_ptrIiEEEESQ_NS7_8equal_toIiEEEENS7_10__not_fn_tINS7_10__identityEEEEENSB_17counting_iteratorIlNSB_11use_defaultESZ_SZ_EEEEEEEySF_S9_SV_EEvT0_PT3_T1_NS0_13GridEvenShareIS16_EET2_T4_E12temp_storage+120];
	ld.shared.u64 	%rd423, [_ZZN3cub18CUB_300001_SM_10006detail6reduce18DeviceReduceKernelINS2_10policy_hubIN4cuda3std3__45tupleIJblEEEyN6thrust24THRUST_300001_SM_1000_NS8cuda_cub9__find_if7functorIS9_EEE10Policy1000ENSB_12zip_iteratorINS8_IJNSD_26transform_input_iterator_tIbNSC_6detail35transform_pair_of_input_iterators_tIbNSB_6detail15normal_iteratorINSB_10device_ptrIiEEEESQ_NS7_8equal_toIiEEEENS7_10__not_fn_tINS7_10__identityEEEEENSB_17counting_iteratorIlNSB_11use_defaultESZ_SZ_EEEEEEEySF_S9_SV_EEvT0_PT3_T1_NS0_13GridEvenShareIS16_EET2_T4_E12temp_storage+128];
	setp.eq.s16 	%p322, %rs373, 0;
	setp.eq.s16 	%p323, %rs374, 0;
	min.s64 	%rd424, %rd423, %rd422;
	selp.b16 	%rs375, %rs372, 1, %p323;
	selp.b16 	%rs385, %rs374, %rs375, %p322;
	selp.b64 	%rd425, %rd422, %rd424, %p323;
	selp.b64 	%rd439, %rd423, %rd425, %p322;
	bra.uni 	$L__BB12_118;
$L__BB12_41:
	// begin inline asm
	mov.u32 %r311, %laneid;
	// end inline asm
	and.b32  	%r332, %r5, 992;
	add.s32 	%r333, %r332, 32;
	setp.gt.s32 	%p234, %r333, %r4;
	not.b32 	%r334, %r332;
	add.s32 	%r335, %r4, %r334;
	selp.b32 	%r330, %r335, 31, %p234;
	cvt.u32.u16 	%r336, %rs385;
	and.b32  	%r313, %r336, 255;
	mov.b32 	%r329, 1;
	mov.b32 	%r331, -1;
	// begin inline asm
	shfl.sync.down.b32 %r312, %r313, %r329, %r330, %r331;
	// end inline asm
	// begin inline asm
	shfl.sync.down.b32 %r317, %r318, %r329, %r330, %r331;
	// end inline asm
	mov.b64 	{%r323, %r328}, %rd439;
	// begin inline asm
	shfl.sync.down.b32 %r322, %r323, %r329, %r330, %r331;
	// end inline asm
	// begin inline asm
	shfl.sync.down.b32 %r327, %r328, %r329, %r330, %r331;
	// end inline asm
	mov.b64 	%rd43, {%r322, %r327};
	cvt.u16.u32 	%rs31, %r312;
	setp.ge.s32 	%p235, %r311, %r330;
	@%p235 bra 	$L__BB12_45;
	and.b16  	%rs288, %rs385, 255;
	setp.eq.s16 	%p236, %rs288, 0;
	and.b16  	%rs289, %rs31, 255;
	setp.eq.s16 	%p237, %rs289, 0;
	or.pred  	%p238, %p236, %p237;
	@%p238 bra 	$L__BB12_44;
	min.s64 	%rd439, %rd43, %rd439;
	mov.b16 	%rs385, 1;
	bra.uni 	$L__BB12_45;
$L__BB12_44:
	setp.eq.s16 	%p239, %rs288, 0;
	selp.b16 	%rs385, %rs31, %rs385, %p239;
	selp.b64 	%rd439, %rd43, %rd439, %p239;
$L__BB12_45:
	cvt.u32.u16 	%r357, %rs385;
	and.b32  	%r338, %r357, 255;
	mov.b32 	%r354, 2;
	mov.b32 	%r356, -1;
	// begin inline asm
	shfl.sync.down.b32 %r337, %r338, %r354, %r330, %r356;
	// end inline asm
	// begin inline asm
	shfl.sync.down.b32 %r342, %r343, %r354, %r330, %r356;
	// end inline asm
	mov.b64 	{%r348, %r353}, %rd439;
	// begin inline asm
	shfl.sync.down.b32 %r347, %r348, %r354, %r330, %r356;
	// end inline asm
	// begin inline asm
	shfl.sync.down.b32 %r352, %r353, %r354, %r330, %r356;
	// end inline asm
	mov.b64 	%rd47, {%r347, %r352};
	cvt.u16.u32 	%rs34, %r337;
	add.s32 	%r358, %r311, 2;
	setp.gt.s32 	%p240, %r358, %r330;
	@%p240 bra 	$L__BB12_49;
	and.b16  	%rs292, %rs385, 255;
	setp.eq.s16 	%p241, %rs292, 0;
	and.b16  	%rs293, %rs34, 255;
	setp.eq.s16 	%p242, %rs293, 0;
	or.pred  	%p243, %p241, %p242;
	@%p243 bra 	$L__BB12_48;
	min.s64 	%rd439, %rd47, %rd439;
	mov.b16 	%rs385, 1;
	bra.uni 	$L__BB12_49;
$L__BB12_48:
	setp.eq.s16 	%p244, %rs292, 0;
	selp.b16 	%rs385, %rs34, %rs385, %p244;
	selp.b64 	%rd439, %rd47, %rd439, %p244;
$L__BB12_49:
	cvt.u32.u16 	%r379, %rs385;
	and.b32  	%r360, %r379, 255;
	mov.b32 	%r376, 4;
	mov.b32 	%r378, -1;
	// begin inline asm
	shfl.sync.down.b32 %r359, %r360, %r376, %r330, %r378;
	// end inline asm
	// begin inline asm
	shfl.sync.down.b32 %r364, %r365, %r376, %r330, %r378;
	// end inline asm
	mov.b64 	{%r370, %r375}, %rd439;
	// begin inline asm
	shfl.sync.down.b32 %r369, %r370, %r376, %r330, %r378;
	// end inline asm
	// begin inline asm
	shfl.sync.down.b32 %r374, %r375, %r376, %r330, %r378;
	// end inline asm
	mov.b64 	%rd51, {%r369, %r374};
	cvt.u16.u32 	%rs37, %r359;
	add.s32 	%r380, %r311, 4;
	setp.gt.s32 	%p245, %r380, %r330;
	@%p245 bra 	$L__BB12_53;
	and.b16  	%rs296, %rs385, 255;
	setp.eq.s16 	%p246, %rs296, 0;
	and.b16  	%rs297, %rs37, 255;
	setp.eq.s16 	%p247, %rs297, 0;
	or.pred  	%p248, %p246, %p247;
	@%p248 bra 	$L__BB12_52;
	min.s64 	%rd439, %rd51, %rd439;
	mov.b16 	%rs385, 1;
	bra.uni 	$L__BB12_53;
$L__BB12_52:
	setp.eq.s16 	%p249, %rs296, 0;
	selp.b16 	%rs385, %rs37, %rs385, %p249;
	selp.b64 	%rd439, %rd51, %rd439, %p249;
$L__BB12_53:
	cvt.u32.u16 	%r401, %rs385;
	and.b32  	%r382, %r401, 255;
	mov.b32 	%r398, 8;
	mov.b32 	%r400, -1;
	// begin inline asm
	shfl.sync.down.b32 %r381, %r382, %r398, %r330, %r400;
	// end inline asm
	// begin inline asm
	shfl.sync.down.b32 %r386, %r387, %r398, %r330, %r400;
	// end inline asm
	mov.b64 	{%r392, %r397}, %rd439;
	// begin inline asm
	shfl.sync.down.b32 %r391, %r392, %r398, %r330, %r400;
	// end inline asm
	// begin inline asm
	shfl.sync.down.b32 %r396, %r397, %r398, %r330, %r400;
	// end inline asm
	mov.b64 	%rd55, {%r391, %r396};
	cvt.u16.u32 	%rs40, %r381;
	add.s32 	%r402, %r311, 8;
	setp.gt.s32 	%p250, %r402, %r330;
	@%p250 bra 	$L__BB12_57;
	and.b16  	%rs300, %rs385, 255;
	setp.eq.s16 	%p251, %rs300, 0;
	and.b16  	%rs301, %rs40, 255;
	setp.eq.s16 	%p252, %rs301, 0;
	or.pred  	%p253, %p251, %p252;
	@%p253 bra 	$L__BB12_56;
	min.s64 	%rd439, %rd55, %rd439;
	mov.b16 	%rs385, 1;
	bra.uni 	$L__BB12_57;
$L__BB12_56:
	setp.eq.s16 	%p254, %rs300, 0;
	selp.b16 	%rs385, %rs40, %rs385, %p254;
	selp.b64 	%rd439, %rd55, %rd439, %p254;
$L__BB12_57:
	cvt.u32.u16 	%r423, %rs385;
	and.b32  	%r404, %r423, 255;
	mov.b32 	%r420, 16;
	mov.b32 	%r422, -1;
	// begin inline asm
	shfl.sync.down.b32 %r403, %r404, %r420, %r330, %r422;
	// end inline asm
	// begin inline asm
	shfl.sync.down.b32 %r408, %r409, %r420, %r330, %r422;
	// end inline asm
	mov.b64 	{%r414, %r419}, %rd439;
	// begin inline asm
	shfl.sync.down.b32 %r413, %r414, %r420, %r330, %r422;
	// end inline asm
	// begin inline asm
	shfl.sync.down.b32 %r418, %r419, %r420, %r330, %r422;
	// end inline asm
	mov.b64 	%rd59, {%r413, %r418};
	cvt.u16.u32 	%rs43, %r403;
	add.s32 	%r424, %r311, 16;
	setp.gt.s32 	%p255, %r424, %r330;
	@%p255 bra 	$L__BB12_61;
	and.b16  	%rs304, %rs385, 255;
	setp.eq.s16 	%p256, %rs304, 0;
	and.b16  	%rs305, %rs43, 255;
	setp.eq.s16 	%p257, %rs305, 0;
	or.pred  	%p258, %p256, %p257;
	@%p258 bra 	$L__BB12_60;
	min.s64 	%rd439, %rd59, %rd439;
	mov.b16 	%rs385, 1;
	bra.uni 	$L__BB12_61;
$L__BB12_60:
	setp.eq.s16 	%p259, %rs304, 0;
	selp.b16 	%rs385, %rs43, %rs385, %p259;
	selp.b64 	%rd439, %rd59, %rd439, %p259;
$L__BB12_61:
	setp.ne.s32 	%p260, %r311, 0;
	@%p260 bra 	$L__BB12_63;
	shr.u32 	%r425, %r5, 1;
	and.b32  	%r426, %r425, 496;
	mov.u32 	%r427, _ZZN3cub18CUB_300001_SM_10006detail6reduce18DeviceReduceKernelINS2_10policy_hubIN4cuda3std3__45tupleIJblEEEyN6thrust24THRUST_300001_SM_1000_NS8cuda_cub9__find_if7functorIS9_EEE10Policy1000ENSB_12zip_iteratorINS8_IJNSD_26transform_input_iterator_tIbNSC_6detail35transform_pair_of_input_iterators_tIbNSB_6detail15normal_iteratorINSB_10device_ptrIiEEEESQ_NS7_8equal_toIiEEEENS7_10__not_fn_tINS7_10__identityEEEEENSB_17counting_iteratorIlNSB_11use_defaultESZ_SZ_EEEEEEEySF_S9_SV_EEvT0_PT3_T1_NS0_13GridEvenShareIS16_EET2_T4_E12temp_storage;
	add.s32 	%r428, %r427, %r426;
	st.shared.u8 	[%r428+8], %rs385;
	st.shared.u64 	[%r428+16], %rd439;
$L__BB12_63:
	bar.sync 	0;
	setp.ne.s32 	%p261, %r5, 0;
	@%p261 bra 	$L__BB12_118;
	setp.lt.s32 	%p262, %r4, 33;
	@%p262 bra 	$L__BB12_66;
	ld.shared.u8 	%rs308, [_ZZN3cub18CUB_300001_SM_10006detail6reduce18DeviceReduceKernelINS2_10policy_hubIN4cuda3std3__45tupleIJblEEEyN6thrust24THRUST_300001_SM_1000_NS8cuda_cub9__find_if7functorIS9_EEE10Policy1000ENSB_12zip_iteratorINS8_IJNSD_26transform_input_iterator_tIbNSC_6detail35transform_pair_of_input_iterators_tIbNSB_6detail15normal_iteratorINSB_10device_ptrIiEEEESQ_NS7_8equal_toIiEEEENS7_10__not_fn_tINS7_10__identityEEEEENSB_17counting_iteratorIlNSB_11use_defaultESZ_SZ_EEEEEEEySF_S9_SV_EEvT0_PT3_T1_NS0_13GridEvenShareIS16_EET2_T4_E12temp_storage+24];
	ld.shared.u64 	%rd378, [_ZZN3cub18CUB_300001_SM_10006detail6reduce18DeviceReduceKernelINS2_10policy_hubIN4cuda3std3__45tupleIJblEEEyN6thrust24THRUST_300001_SM_1000_NS8cuda_cub9__find_if7functorIS9_EEE10Policy1000ENSB_12zip_iteratorINS8_IJNSD_26transform_input_iterator_tIbNSC_6detail35transform_pair_of_input_iterators_tIbNSB_6detail15normal_iteratorINSB_10device_ptrIiEEEESQ_NS7_8equal_toIiEEEENS7_10__not_fn_tINS7_10__identityEEEEENSB_17counting_iteratorIlNSB_11use_defaultESZ_SZ_EEEEEEEySF_S9_SV_EEvT0_PT3_T1_NS0_13GridEvenShareIS16_EET2_T4_E12temp_storage+32];
	and.b16  	%rs309, %rs385, 255;
	setp.eq.s16 	%p263, %rs309, 0;
	setp.eq.s16 	%p264, %rs308, 0;
	min.s64 	%rd379, %rd378, %rd439;
	selp.b16 	%rs310, %rs385, 1, %p264;
	selp.b16 	%rs385, %rs308, %rs310, %p263;
	selp.b64 	%rd380, %rd439, %rd379, %p264;
	selp.b64 	%rd439, %rd378, %rd380, %p263;
$L__BB12_66:
	setp.lt.s32 	%p265, %r4, 65;
	@%p265 bra 	$L__BB12_68;
	ld.shared.u8 	%rs311, [_ZZN3cub18CUB_300001_SM_10006detail6reduce18DeviceReduceKernelINS2_10policy_hubIN4cuda3std3__45tupleIJblEEEyN6thrust24THRUST_300001_SM_1000_NS8cuda_cub9__find_if7functorIS9_EEE10Policy1000ENSB_12zip_iteratorINS8_IJNSD_26transform_input_iterator_tIbNSC_6detail35transform_pair_of_input_iterators_tIbNSB_6detail15normal_iteratorINSB_10device_ptrIiEEEESQ_NS7_8equal_toIiEEEENS7_10__not_fn_tINS7_10__identityEEEEENSB_17counting_iteratorIlNSB_11use_defaultESZ_SZ_EEEEEEEySF_S9_SV_EEvT0_PT3_T1_NS0_13GridEvenShareIS16_EET2_T4_E12temp_storage+40];
	ld.shared.u64 	%rd381, [_ZZN3cub18CUB_300001_SM_10006detail6reduce18DeviceReduceKernelINS2_10policy_hubIN4cuda3std3__45tupleIJblEEEyN6thrust24THRUST_300001_SM_1000_NS8cuda_cub9__find_if7functorIS9_EEE10Policy1000ENSB_12zip_iteratorINS8_IJNSD_26transform_input_iterator_tIbNSC_6detail35transform_pair_of_input_iterators_tIbNSB_6detail15normal_iteratorINSB_10device_ptrIiEEEESQ_NS7_8equal_toIiEEEENS7_10__not_fn_tINS7_10__identityEEEEENSB_17counting_iteratorIlNSB_11use_defaultESZ_SZ_EEEEEEEySF_S9_SV_EEvT0_PT3_T1_NS0_13GridEvenShareIS16_EET2_T4_E12temp_storage+48];
	and.b16  	%rs312, %rs385, 255;
	setp.eq.s16 	%p266, %rs312, 0;
	setp.eq.s16 	%p267, %rs311, 0;
	min.s64 	%rd382, %rd381, %rd439;
	selp.b16 	%rs313, %rs385, 1, %p267;
	selp.b16 	%rs385, %rs311, %rs313, %p266;
	selp.b64 	%rd383, %rd439, %rd382, %p267;
	selp.b64 	%rd439, %rd381, %rd383, %p266;
$L__BB12_68:
	setp.lt.s32 	%p268, %r4, 97;
	@%p268 bra 	$L__BB12_70;
	ld.shared.u8 	%rs314, [_ZZN3cub18CUB_300001_SM_10006detail6reduce18DeviceReduceKernelINS2_10policy_hubIN4cuda3std3__45tupleIJblEEEyN6thrust24THRUST_300001_SM_1000_NS8cuda_cub9__find_if7functorIS9_EEE10Policy1000ENSB_12zip_iteratorINS8_IJNSD_26transform_input_iterator_tIbNSC_6detail35transform_pair_of_input_iterators_tIbNSB_6detail15normal_iteratorINSB_10device_ptrIiEEEESQ_NS7_8equal_toIiEEEENS7_10__not_fn_tINS7_10__identityEEEEENSB_17counting_iteratorIlNSB_11use_defaultESZ_SZ_EEEEEEEySF_S9_SV_EEvT0_PT3_T1_NS0_13GridEvenShareIS16_EET2_T4_E12temp_storage+56];
	ld.shared.u64 	%rd384, [_ZZN3cub18CUB_300001_SM_10006detail6reduce18DeviceReduceKernelINS2_10policy_hubIN4cuda3std3__45tupleIJblEEEyN6thrust24THRUST_300001_SM_1000_NS8cuda_cub9__find_if7functorIS9_EEE10Policy1000ENSB_12zip_iteratorINS8_IJNSD_26transform_input_iterator_tIbNSC_6detail35transform_pair_of_input_iterators_tIbNSB_6detail15normal_iteratorINSB_10device_ptrIiEEEESQ_NS7_8equal_toIiEEEENS7_10__not_fn_tINS7_10__identityEEEEENSB_17counting_iteratorIlNSB_11use_defaultESZ_SZ_EEEEEEEySF_S9_SV_EEvT0_PT3_T1_NS0_13GridEvenShareIS16_EET2_T4_E12temp_storage+64];
	and.b16  	%rs315, %rs385, 255;
	setp.eq.s16 	%p269, %rs315, 0;
	setp.eq.s16 	%p270, %rs314, 0;
	min.s64 	%rd385, %rd384, %rd439;
	selp.b16 	%rs316, %rs385, 1, %p270;
	selp.b16 	%rs385, %rs314, %rs316, %p269;
	selp.b64 	%rd386, %rd439, %rd385, %p270;
	selp.b64 	%rd439, %rd384, %rd386, %p269;
$L__BB12_70:
	setp.lt.s32 	%p271, %r4, 129;
	@%p271 bra 	$L__BB12_72;
	ld.shared.u8 	%rs317, [_ZZN3cub18CUB_300001_SM_10006detail6reduce18DeviceReduceKernelINS2_10policy_hubIN4cuda3std3__45tupleIJblEEEyN6thrust24THRUST_300001_SM_1000_NS8cuda_cub9__find_if7functorIS9_EEE10Policy1000ENSB_12zip_iteratorINS8_IJNSD_26transform_input_iterator_tIbNSC_6detail35transform_pair_of_input_iterators_tIbNSB_6detail15normal_iteratorINSB_10device_ptrIiEEEESQ_NS7_8equal_toIiEEEENS7_10__not_fn_tINS7_10__identityEEEEENSB_17counting_iteratorIlNSB_11use_defaultESZ_SZ_EEEEEEEySF_S9_SV_EEvT0_PT3_T1_NS0_13GridEvenShareIS16_EET2_T4_E12temp_storage+72];
	ld.shared.u64 	%rd387, [_ZZN3cub18CUB_300001_SM_10006detail6reduce18DeviceReduceKernelINS2_10policy_hubIN4cuda3std3__45tupleIJblEEEyN6thrust24THRUST_300001_SM_1000_NS8cuda_cub9__find_if7functorIS9_EEE10Policy1000ENSB_12zip_iteratorINS8_IJNSD_26transform_input_iterator_tIbNSC_6detail35transform_pair_of_input_iterators_tIbNSB_6detail15normal_iteratorINSB_10device_ptrIiEEEESQ_NS7_8equal_toIiEEEENS7_10__not_fn_tINS7_10__identityEEEEENSB_17counting_iteratorIlNSB_11use_defaultESZ_SZ_EEEEEEEySF_S9_SV_EEvT0_PT3_T1_NS0_13GridEvenShareIS16_EET2_T4_E12temp_storage+80];
	and.b16  	%rs318, %rs385, 255;
	setp.eq.s16 	%p272, %rs318, 0;
	setp.eq.s16 	%p273, %rs317, 0;
	min.s64 	%rd388, %rd387, %rd439;
	selp.b16 	%rs319, %rs385, 1, %p273;
	selp.b16 	%rs385, %rs317, %rs319, %p272;
	selp.b64 	%rd389, %rd439, %rd388, %p273;
	selp.b64 	%rd439, %rd387, %rd389, %p272;
$L__BB12_72:
	setp.lt.s32 	%p274, %r4, 161;
	@%p274 bra 	$L__BB12_74;
	ld.shared.u8 	%rs320, [_ZZN3cub18CUB_300001_SM_10006detail6reduce18DeviceReduceKernelINS2_10policy_hubIN4cuda3std3__45tupleIJblEEEyN6thrust24THRUST_300001_SM_1000_NS8cuda_cub9__find_if7functorIS9_EEE10Policy1000ENSB_12zip_iteratorINS8_IJNSD_26transform_input_iterator_tIbNSC_6detail35transform_pair_of_input_iterators_tIbNSB_6detail15normal_iteratorINSB_10device_ptrIiEEEESQ_NS7_8equal_toIiEEEENS7_10__not_fn_tINS7_10__identityEEEEENSB_17counting_iteratorIlNSB_11use_defaultESZ_SZ_EEEEEEEySF_S9_SV_EEvT0_PT3_T1_NS0_13GridEvenShareIS16_EET2_T4_E12temp_storage+88];
	ld.shared.u64 	%rd390, [_ZZN3cub18CUB_300001_SM_10006detail6reduce18DeviceReduceKernelINS2_10policy_hubIN4cuda3std3__45tupleIJblEEEyN6thrust24THRUST_300001_SM_1000_NS8cuda_cub9__find_if7functorIS9_EEE10Policy1000ENSB_12zip_iteratorINS8_IJNSD_26transform_input_iterator_tIbNSC_6detail35transform_pair_of_input_iterators_tIbNSB_6detail15normal_iteratorINSB_10device_ptrIiEEEESQ_NS7_8equal_toIiEEEENS7_10__not_fn_tINS7_10__identityEEEEENSB_17counting_iteratorIlNSB_11use_defaultESZ_SZ_EEEEEEEySF_S9_SV_EEvT0_PT3_T1_NS0_13GridEvenShareIS16_EET2_T4_E12temp_storage+96];
	and.b16  	%rs321, %rs385, 255;
	setp.eq.s16 	%p275, %rs321, 0;
	setp.eq.s16 	%p276, %rs320, 0;
	min.s64 	%rd391, %rd390, %rd439;
	selp.b16 	%rs322, %rs385, 1, %p276;
	selp.b16 	%rs385, %rs320, %rs322, %p275;
	selp.b64 	%rd392, %rd439, %rd391, %p276;
	selp.b64 	%rd439, %rd390, %rd392, %p275;
$L__BB12_74:
	setp.lt.s32 	%p277, %r4, 193;
	@%p277 bra 	$L__BB12_76;
	ld.shared.u8 	%rs323, [_ZZN3cub18CUB_300001_SM_10006detail6reduce18DeviceReduceKernelINS2_10policy_hubIN4cuda3std3__45tupleIJblEEEyN6thrust24THRUST_300001_SM_1000_NS8cuda_cub9__find_if7functorIS9_EEE10Policy1000ENSB_12zip_iteratorINS8_IJNSD_26transform_input_iterator_tIbNSC_6detail35transform_pair_of_input_iterators_tIbNSB_6detail15normal_iteratorINSB_10device_ptrIiEEEESQ_NS7_8equal_toIiEEEENS7_10__not_fn_tINS7_10__identityEEEEENSB_17counting_iteratorIlNSB_11use_defaultESZ_SZ_EEEEEEEySF_S9_SV_EEvT0_PT3_T1_NS0_13GridEvenShareIS16_EET2_T4_E12temp_storage+104];
	ld.shared.u64 	%rd393, [_ZZN3cub18CUB_300001_SM_10006detail6reduce18DeviceReduceKernelINS2_10policy_hubIN4cuda3std3__45tupleIJblEEEyN6thrust24THRUST_300001_SM_1000_NS8cuda_cub9__find_if7functorIS9_EEE10Policy1000ENSB_12zip_iteratorINS8_IJNSD_26transform_input_iterator_tIbNSC_6detail35transform_pair_of_input_iterators_tIbNSB_6detail15normal_iteratorINSB_10device_ptrIiEEEESQ_NS7_8equal_toIiEEEENS7_10__not_fn_tINS7_10__identityEEEEENSB_17counting_iteratorIlNSB_11use_defaultESZ_SZ_EEEEEEEySF_S9_SV_EEvT0_PT3_T1_NS0_13GridEvenShareIS16_EET2_T4_E12temp_storage+112];
	and.b16  	%rs324, %rs385, 255;
	setp.eq.s16 	%p278, %rs324, 0;
	setp.eq.s16 	%p279, %rs323, 0;
	min.s64 	%rd394, %rd393, %rd439;
	selp.b16 	%rs325, %rs385, 1, %p279;
	selp.b16 	%rs385, %rs323, %rs325, %p278;
	selp.b64 	%rd395, %rd439, %rd394, %p279;
	selp.b64 	%rd439, %rd393, %rd395, %p278;
$L__BB12_76:
	setp.lt.s32 	%p280, %r4, 225;
	@%p280 bra 	$L__BB12_118;
	ld.shared.u8 	%rs326, [_ZZN3cub18CUB_300001_SM_10006detail6reduce18DeviceReduceKernelINS2_10policy_hubIN4cuda3std3__45tupleIJblEEEyN6thrust24THRUST_300001_SM_1000_NS8cuda_cub9__find_if7functorIS9_EEE10Policy1000ENSB_12zip_iteratorINS8_IJNSD_26transform_input_iterator_tIbNSC_6detail35transform_pair_of_input_iterators_tIbNSB_6detail15normal_iteratorINSB_10device_ptrIiEEEESQ_NS7_8equal_toIiEEEENS7_10__not_fn_tINS7_10__identityEEEEENSB_17counting_iteratorIlNSB_11use_defaultESZ_SZ_EEEEEEEySF_S9_SV_EEvT0_PT3_T1_NS0_13GridEvenShareIS16_EET2_T4_E12temp_storage+120];
	ld.shared.u64 	%rd396, [_ZZN3cub18CUB_300001_SM_10006detail6reduce18DeviceReduceKernelINS2_10policy_hubIN4cuda3std3__45tupleIJblEEEyN6thrust24THRUST_300001_SM_1000_NS8cuda_cub9__find_if7functorIS9_EEE10Policy1000ENSB_12zip_iteratorINS8_IJNSD_26transform_input_iterator_tIbNSC_6detail35transform_pair_of_input_iterators_tIbNSB_6detail15normal_iteratorINSB_10device_ptrIiEEEESQ_NS7_8equal_toIiEEEENS7_10__not_fn_tINS7_10__identityEEEEENSB_17counting_iteratorIlNSB_11use_defaultESZ_SZ_EEEEEEEySF_S9_SV_EEvT0_PT3_T1_NS0_13GridEvenShareIS16_EET2_T4_E12temp_storage+128];
	and.b16  	%rs327, %rs385, 255;
	setp.eq.s16 	%p281, %rs327, 0;
	setp.eq.s16 	%p282, %rs326, 0;
	min.s64 	%rd397, %rd396, %rd439;
	selp.b16 	%rs328, %rs385, 1, %p282;
	selp.b16 	%rs385, %rs326, %rs328, %p281;
	selp.b64 	%rd398, %rd439, %rd397, %p282;
	selp.b64 	%rd439, %rd396, %rd398, %p281;
	bra.uni 	$L__BB12_118;
$L__BB12_78:
	mov.u32 	%r26, %tid.x;
	add.s64 	%rd121, %rd119, %rd6;
	cvt.u64.u32 	%rd76, %r26;
	add.s64 	%rd122, %rd76, %rd6;
	shl.b64 	%rd123, %rd122, 2;
	add.s64 	%rd124, %rd2, %rd123;
	add.s64 	%rd125, %rd3, %rd123;
	ld.global.u32 	%r69, [%rd124];
	ld.global.u32 	%r70, [%rd125];
	setp.ne.s32 	%p2, %r69, %r70;
	add.s32 	%r71, %r26, 256;
	cvt.u64.u32 	%rd126, %r71;
	ld.global.u32 	%r72, [%rd124+1024];
	ld.global.u32 	%r74, [%rd125+1024];
	setp.ne.s32 	%p3, %r72, %r74;
	add.s32 	%r76, %r26, 512;
	cvt.u64.u32 	%rd127, %r76;
	add.s64 	%rd128, %rd121, %rd127;
	ld.global.u32 	%r77, [%rd124+2048];
	ld.global.u32 	%r78, [%rd125+2048];
	setp.ne.s32 	%p4, %r77, %r78;
	add.s64 	%rd129, %rd128, 256;
	ld.global.u32 	%r79, [%rd124+3072];
	ld.global.u32 	%r80, [%rd125+3072];
	setp.ne.s32 	%p6, %r79, %r80;
	or.pred  	%p8, %p2, %p3;
	selp.b64 	%rd130, %rd76, %rd126, %p2;
	add.s64 	%rd131, %rd121, %rd130;
	min.s64 	%rd132, %rd128, %rd131;
	selp.b64 	%rd133, %rd132, %rd131, %p4;
	or.pred  	%p9, %p8, %p4;
	selp.b64 	%rd134, %rd133, %rd128, %p8;
	min.s64 	%rd135, %rd129, %rd134;
	selp.b64 	%rd136, %rd135, %rd134, %p6;
	or.pred  	%p10, %p9, %p6;
	selp.u16 	%rs385, 1, 0, %p10;
	selp.b64 	%rd439, %rd136, %rd129, %p9;
	setp.lt.u64 	%p11, %rd7, %rd5;
	@%p11 bra 	$L__BB12_94;
	cvt.u32.u64 	%r82, %rd5;
	cvt.u32.u64 	%r83, %rd6;
	cvt.u32.u64 	%r27, %rd1;
	not.b32 	%r84, %r26;
	add.s32 	%r85, %r84, %r27;
	sub.s32 	%r86, %r85, %r82;
	sub.s32 	%r546, %r86, %r83;
	mov.b32 	%r547, 0;
	mov.u64 	%rd456, %rd6;
$L__BB12_80:
	add.s64 	%rd456, %rd456, %rd5;
	add.s64 	%rd137, %rd1, -1024;
	setp.gt.u64 	%p12, %rd456, %rd137;
	@%p12 bra 	$L__BB12_82;
	cvt.u32.u64 	%r87, %rd5;
	add.s64 	%rd138, %rd456, %rd76;
	shl.b64 	%rd139, %rd138, 2;
	add.s64 	%rd140, %rd2, %rd139;
	add.s64 	%rd141, %rd3, %rd139;
	add.s64 	%rd142, %rd138, %rd119;
	ld.global.u32 	%r88, [%rd140];
	ld.global.u32 	%r89, [%rd141];
	setp.ne.s32 	%p13, %r88, %r89;
	add.s64 	%rd143, %rd142, 256;
	ld.global.u32 	%r90, [%rd140+1024];
	ld.global.u32 	%r91, [%rd141+1024];
	setp.ne.s32 	%p14, %r90, %r91;
	selp.u16 	%rs107, 1, 0, %p14;
	add.s64 	%rd144, %rd142, 512;
	ld.global.u32 	%r92, [%rd140+2048];
	ld.global.u32 	%r93, [%rd141+2048];
	setp.ne.s32 	%p15, %r92, %r93;
	selp.u16 	%rs108, 1, 0, %p15;
	add.s64 	%rd145, %rd142, 768;
	ld.global.u32 	%r94, [%rd140+3072];
	ld.global.u32 	%r95, [%rd141+3072];
	setp.ne.s32 	%p16, %r94, %r95;
	selp.u16 	%rs109, 1, 0, %p16;
	and.b16  	%rs110, %rs385, 255;
	setp.eq.s16 	%p17, %rs110, 0;
	selp.u16 	%rs111, 1, 0, %p13;
	min.s64 	%rd146, %rd142, %rd439;
	selp.b16 	%rs112, 1, %rs385, %p13;
	selp.b64 	%rd147, %rd146, %rd439, %p13;
	selp.b16 	%rs113, %rs111, %rs112, %p17;
	and.b16  	%rs114, %rs113, 255;
	selp.b64 	%rd148, %rd142, %rd147, %p17;
	setp.eq.s16 	%p18, %rs114, 0;
	min.s64 	%rd149, %rd143, %rd148;
	selp.b16 	%rs115, 1, %rs113, %p14;
	selp.b64 	%rd150, %rd149, %rd148, %p14;
	selp.b16 	%rs116, %rs107, %rs115, %p18;
	and.b16  	%rs117, %rs116, 255;
	selp.b64 	%rd151, %rd143, %rd150, %p18;
	setp.eq.s16 	%p19, %rs117, 0;
	min.s64 	%rd152, %rd144, %rd151;
	selp.b16 	%rs118, 1, %rs116, %p15;
	selp.b64 	%rd153, %rd152, %rd151, %p15;
	selp.b16 	%rs119, %rs108, %rs118, %p19;
	and.b16  	%rs120, %rs119, 255;
	selp.b64 	%rd154, %rd144, %rd153, %p19;
	setp.eq.s16 	%p20, %rs120, 0;
	min.s64 	%rd155, %rd145, %rd154;
	selp.b16 	%rs121, 1, %rs119, %p16;
	selp.b64 	%rd156, %rd155, %rd154, %p16;
	selp.b16 	%rs385, %rs109, %rs121, %p20;
	selp.b64 	%rd439, %rd145, %rd156, %p20;
	sub.s64 	%rd157, %rd1, %rd456;
	setp.lt.u64 	%p21, %rd157, %rd5;
	add.s32 	%r547, %r547, 1;
	sub.s32 	%r546, %r546, %r87;
	@%p21 bra 	$L__BB12_94;
	bra.uni 	$L__BB12_80;
$L__BB12_82:
	setp.le.u64 	%p22, %rd1, %rd456;
	cvt.u32.u64 	%r96, %rd456;
	cvt.u32.u64 	%r97, %rd1;
	sub.s32 	%r98, %r97, %r96;
	setp.ge.s32 	%p23, %r26, %r98;
	or.pred  	%p24, %p22, %p23;
	@%p24 bra 	$L__BB12_94;
	cvt.u32.u64 	%r100, %rd5;
	cvt.u32.u64 	%r101, %rd6;
	not.b32 	%r102, %r26;
	add.s32 	%r33, %r102, %r27;
	add.s32 	%r103, %r100, %r101;
	sub.s32 	%r104, %r33, %r103;
	mul.lo.s32 	%r105, %r1, %r547;
	shl.b32 	%r106, %r105, 10;
	sub.s32 	%r107, %r104, %r106;
	shr.u32 	%r108, %r107, 8;
	add.s32 	%r34, %r108, 1;
	and.b32  	%r35, %r34, 7;
	setp.lt.u32 	%p25, %r107, 1792;
	mov.u32 	%r550, %r26;
	@%p25 bra 	$L__BB12_86;
	shr.u32 	%r109, %r546, 8;
	add.s32 	%r110, %r109, 1;
	and.b32  	%r111, %r110, 33554424;
	neg.s32 	%r548, %r111;
	mov.u32 	%r550, %r26;
$L__BB12_85:
	.pragma "nounroll";
	cvt.u64.u32 	%rd159, %r550;
	add.s64 	%rd160, %rd456, %rd159;
	shl.b64 	%rd161, %rd160, 2;
	add.s64 	%rd162, %rd2, %rd161;
	add.s64 	%rd163, %rd3, %rd161;
	add.s64 	%rd164, %rd160, %rd119;
	ld.global.u32 	%r112, [%rd162];
	ld.global.u32 	%r113, [%rd163];
	setp.ne.s32 	%p26, %r112, %r113;
	selp.u16 	%rs123, 1, 0, %p26;
	and.b16  	%rs124, %rs385, 255;
	setp.ne.s16 	%p28, %rs124, 0;
	and.pred  	%p29, %p28, %p26;
	min.s64 	%rd165, %rd164, %rd439;
	setp.eq.s16 	%p30, %rs124, 0;
	selp.b16 	%rs125, %rs123, %rs385, %p30;
	selp.b64 	%rd166, %rd164, %rd439, %p30;
	selp.b16 	%rs126, 1, %rs125, %p29;
	and.b16  	%rs127, %rs126, 255;
	selp.b64 	%rd167, %rd165, %rd166, %p29;
	add.s64 	%rd168, %rd164, 256;
	ld.global.u32 	%r114, [%rd162+1024];
	ld.global.u32 	%r115, [%rd163+1024];
	setp.ne.s32 	%p31, %r114, %r115;
	selp.u16 	%rs128, 1, 0, %p31;
	setp.ne.s16 	%p33, %rs127, 0;
	and.pred  	%p34, %p33, %p31;
	min.s64 	%rd169, %rd168, %rd167;
	setp.eq.s16 	%p35, %rs127, 0;
	selp.b16 	%rs129, %rs128, %rs126, %p35;
	selp.b64 	%rd170, %rd168, %rd167, %p35;
	selp.b16 	%rs130, 1, %rs129, %p34;
	and.b16  	%rs131, %rs130, 255;
	selp.b64 	%rd171, %rd169, %rd170, %p34;
	add.s64 	%rd172, %rd164, 512;
	ld.global.u32 	%r116, [%rd162+2048];
	ld.global.u32 	%r117, [%rd163+2048];
	setp.ne.s32 	%p36, %r116, %r117;
	selp.u16 	%rs132, 1, 0, %p36;
	setp.ne.s16 	%p38, %rs131, 0;
	and.pred  	%p39, %p38, %p36;
	min.s64 	%rd173, %rd172, %rd171;
	setp.eq.s16 	%p40, %rs131, 0;
	selp.b16 	%rs133, %rs132, %rs130, %p40;
	selp.b64 	%rd174, %rd172, %rd171, %p40;
	selp.b16 	%rs134, 1, %rs133, %p39;
	and.b16  	%rs135, %rs134, 255;
	selp.b64 	%rd175, %rd173, %rd174, %p39;
	add.s64 	%rd176, %rd164, 768;
	ld.global.u32 	%r118, [%rd162+3072];
	ld.global.u32 	%r119, [%rd163+3072];
	setp.ne.s32 	%p41, %r118, %r119;
	selp.u16 	%rs136, 1, 0, %p41;
	setp.ne.s16 	%p43, %rs135, 0;
	and.pred  	%p44, %p43, %p41;
	min.s64 	%rd177, %rd176, %rd175;
	setp.eq.s16 	%p45, %rs135, 0;
	selp.b16 	%rs137, %rs136, %rs134, %p45;
	selp.b64 	%rd178, %rd176, %rd175, %p45;
	selp.b16 	%rs138, 1, %rs137, %p44;
	and.b16  	%rs139, %rs138, 255;
	selp.b64 	%rd179, %rd177, %rd178, %p44;
	add.s64 	%rd180, %rd164, 1024;
	ld.global.u32 	%r120, [%rd162+4096];
	ld.global.u32 	%r121, [%rd163+4096];
	setp.ne.s32 	%p46, %r120, %r121;
	selp.u16 	%rs140, 1, 0, %p46;
	setp.ne.s16 	%p48, %rs139, 0;
	and.pred  	%p49, %p48, %p46;
	min.s64 	%rd181, %rd180, %rd179;
	setp.eq.s16 	%p50, %rs139, 0;
	selp.b16 	%rs141, %rs140, %rs138, %p50;
	selp.b64 	%rd182, %rd180, %rd179, %p50;
	selp.b16 	%rs142, 1, %rs141, %p49;
	and.b16  	%rs143, %rs142, 255;
	selp.b64 	%rd183, %rd181, %rd182, %p49;
	add.s64 	%rd184, %rd164, 1280;
	ld.global.u32 	%r122, [%rd162+5120];
	ld.global.u32 	%r123, [%rd163+5120];
	setp.ne.s32 	%p51, %r122, %r123;
	selp.u16 	%rs144, 1, 0, %p51;
	setp.ne.s16 	%p53, %rs143, 0;
	and.pred  	%p54, %p53, %p51;
	min.s64 	%rd185, %rd184, %rd183;
	setp.eq.s16 	%p55, %rs143, 0;
	selp.b16 	%rs145, %rs144, %rs142, %p55;
	selp.b64 	%rd186, %rd184, %rd183, %p55;
	selp.b16 	%rs146, 1, %rs145, %p54;
	and.b16  	%rs147, %rs146, 255;
	selp.b64 	%rd187, %rd185, %rd186, %p54;
	add.s64 	%rd188, %rd164, 1536;
	ld.global.u32 	%r124, [%rd162+6144];
	ld.global.u32 	%r125, [%rd163+6144];
	setp.ne.s32 	%p56, %r124, %r125;
	selp.u16 	%rs148, 1, 0, %p56;
	setp.ne.s16 	%p58, %rs147, 0;
	and.pred  	%p59, %p58, %p56;
	min.s64 	%rd189, %rd188, %rd187;
	setp.eq.s16 	%p60, %rs147, 0;
	selp.b16 	%rs149, %rs148, %rs146, %p60;
	selp.b64 	%rd190, %rd188, %rd187, %p60;
	selp.b16 	%rs150, 1, %rs149, %p59;
	and.b16  	%rs151, %rs150, 255;
	selp.b64 	%rd191, %rd189, %rd190, %p59;
	add.s64 	%rd192, %rd164, 1792;
	ld.global.u32 	%r126, [%rd162+7168];
	ld.global.u32 	%r127, [%rd163+7168];
	setp.ne.s32 	%p61, %r126, %r127;
	selp.u16 	%rs152, 1, 0, %p61;
	setp.ne.s16 	%p63, %rs151, 0;
	and.pred  	%p64, %p63, %p61;
	min.s64 	%rd193, %rd192, %rd191;
	setp.eq.s16 	%p65, %rs151, 0;
	selp.b16 	%rs153, %rs152, %rs150, %p65;
	selp.b64 	%rd194, %rd192, %rd191, %p65;
	selp.b16 	%rs385, 1, %rs153, %p64;
	selp.b64 	%rd439, %rd193, %rd194, %p64;
	add.s32 	%r550, %r550, 2048;
	add.s32 	%r548, %r548, 8;
	setp.ne.s32 	%p66, %r548, 0;
	@%p66 bra 	$L__BB12_85;
$L__BB12_86:
	setp.eq.s32 	%p67, %r35, 0;
	@%p67 bra 	$L__BB12_94;
	setp.lt.u32 	%p68, %r35, 4;
	@%p68 bra 	$L__BB12_89;
	cvt.u64.u32 	%rd196, %r550;
	add.s64 	%rd197, %rd456, %rd196;
	shl.b64 	%rd198, %rd197, 2;
	add.s64 	%rd199, %rd2, %rd198;
	add.s64 	%rd200, %rd3, %rd198;
	add.s64 	%rd201, %rd197, %rd119;
	ld.global.u32 	%r128, [%rd199];
	ld.global.u32 	%r129, [%rd200];
	setp.ne.s32 	%p69, %r128, %r129;
	selp.u16 	%rs155, 1, 0, %p69;
	and.b16  	%rs156, %rs385, 255;
	setp.ne.s16 	%p71, %rs156, 0;
	and.pred  	%p72, %p71, %p69;
	min.s64 	%rd202, %rd201, %rd439;
	setp.eq.s16 	%p73, %rs156, 0;
	selp.b16 	%rs157, %rs155, %rs385, %p73;
	selp.b64 	%rd203, %rd201, %rd439, %p73;
	selp.b16 	%rs158, 1, %rs157, %p72;
	and.b16  	%rs159, %rs158, 255;
	selp.b64 	%rd204, %rd202, %rd203, %p72;
	add.s32 	%r130, %r550, 256;
	cvt.u64.u32 	%rd205, %r130;
	add.s64 	%rd206, %rd456, %rd205;
	add.s64 	%rd207, %rd206, %rd119;
	ld.global.u32 	%r131, [%rd199+1024];
	ld.global.u32 	%r132, [%rd200+1024];
	setp.ne.s32 	%p74, %r131, %r132;
	selp.u16 	%rs160, 1, 0, %p74;
	setp.ne.s16 	%p76, %rs159, 0;
	and.pred  	%p77, %p76, %p74;
	min.s64 	%rd208, %rd207, %rd204;
	setp.eq.s16 	%p78, %rs159, 0;
	selp.b16 	%rs161, %rs160, %rs158, %p78;
	selp.b64 	%rd209, %rd207, %rd204, %p78;
	selp.b16 	%rs162, 1, %rs161, %p77;
	and.b16  	%rs163, %rs162, 255;
	selp.b64 	%rd210, %rd208, %rd209, %p77;
	add.s32 	%r133, %r550, 512;
	cvt.u64.u32 	%rd211, %r133;
	add.s64 	%rd212, %rd456, %rd211;
	add.s64 	%rd213, %rd212, %rd119;
	ld.global.u32 	%r134, [%rd199+2048];
	ld.global.u32 	%r135, [%rd200+2048];
	setp.ne.s32 	%p79, %r134, %r135;
	selp.u16 	%rs164, 1, 0, %p79;
	setp.ne.s16 	%p81, %rs163, 0;
	and.pred  	%p82, %p81, %p79;
	min.s64 	%rd214, %rd213, %rd210;
	setp.eq.s16 	%p83, %rs163, 0;
	selp.b16 	%rs165, %rs164, %rs162, %p83;
	selp.b64 	%rd215, %rd213, %rd210, %p83;
	selp.b16 	%rs166, 1, %rs165, %p82;
	and.b16  	%rs167, %rs166, 255;
	selp.b64 	%rd216, %rd214, %rd215, %p82;
	add.s32 	%r136, %r550, 768;
	cvt.u64.u32 	%rd217, %r136;
	add.s64 	%rd218, %rd456, %rd217;
	add.s64 	%rd219, %rd218, %rd119;
	ld.global.u32 	%r137, [%rd199+3072];
	ld.global.u32 	%r138, [%rd200+3072];
	setp.ne.s32 	%p84, %r137, %r138;
	selp.u16 	%rs168, 1, 0, %p84;
	setp.ne.s16 	%p86, %rs167, 0;
	and.pred  	%p87, %p86, %p84;
	min.s64 	%rd220, %rd219, %rd216;
	setp.eq.s16 	%p88, %rs167, 0;
	selp.b16 	%rs169, %rs168, %rs166, %p88;
	selp.b64 	%rd221, %rd219, %rd216, %p88;
	selp.b16 	%rs385, 1, %rs169, %p87;
	selp.b64 	%rd439, %rd220, %rd221, %p87;
	add.s32 	%r550, %r550, 1024;
$L__BB12_89:
	and.b32  	%r139, %r34, 3;
	setp.eq.s32 	%p89, %r139, 0;
	@%p89 bra 	$L__BB12_94;
	setp.eq.s32 	%p90, %r139, 1;
	@%p90 bra 	$L__BB12_92;
	cvt.u64.u32 	%rd223, %r550;
	add.s64 	%rd224, %rd456, %rd223;
	shl.b64 	%rd225, %rd224, 2;
	add.s64 	%rd226, %rd2, %rd225;
	add.s64 	%rd227, %rd3, %rd225;
	add.s64 	%rd228, %rd224, %rd119;
	ld.global.u32 	%r140, [%rd226];
	ld.global.u32 	%r141, [%rd227];
	setp.ne.s32 	%p91, %r140, %r141;
	selp.u16 	%rs171, 1, 0, %p91;
	and.b16  	%rs172, %rs385, 255;
	setp.ne.s16 	%p93, %rs172, 0;
	and.pred  	%p94, %p93, %p91;
	min.s64 	%rd229, %rd228, %rd439;
	setp.eq.s16 	%p95, %rs172, 0;
	selp.b16 	%rs173, %rs171, %rs385, %p95;
	selp.b64 	%rd230, %rd228, %rd439, %p95;
	selp.b16 	%rs174, 1, %rs173, %p94;
	and.b16  	%rs175, %rs174, 255;
	selp.b64 	%rd231, %rd229, %rd230, %p94;
	add.s32 	%r142, %r550, 256;
	cvt.u64.u32 	%rd232, %r142;
	add.s64 	%rd233, %rd456, %rd232;
	add.s64 	%rd234, %rd233, %rd119;
	ld.global.u32 	%r143, [%rd226+1024];
	ld.global.u32 	%r144, [%rd227+1024];
	setp.ne.s32 	%p96, %r143, %r144;
	selp.u16 	%rs176, 1, 0, %p96;
	setp.ne.s16 	%p98, %rs175, 0;
	and.pred  	%p99, %p98, %p96;
	min.s64 	%rd235, %rd234, %rd231;
	setp.eq.s16 	%p100, %rs175, 0;
	selp.b16 	%rs177, %rs176, %rs174, %p100;
	selp.b64 	%rd236, %rd234, %rd231, %p100;
	selp.b16 	%rs385, 1, %rs177, %p99;
	selp.b64 	%rd439, %rd235, %rd236, %p99;
	add.s32 	%r550, %r550, 512;
$L__BB12_92:
	and.b32  	%r145, %r33, 256;
	setp.ne.s32 	%p101, %r145, 0;
	@%p101 bra 	$L__BB12_94;
	cvt.u64.u32 	%rd237, %r550;
	add.s64 	%rd238, %rd456, %rd237;
	shl.b64 	%rd239, %rd238, 2;
	add.s64 	%rd240, %rd2, %rd239;
	add.s64 	%rd241, %rd3, %rd239;
	add.s64 	%rd242, %rd238, %rd119;
	ld.global.u32 	%r146, [%rd240];
	ld.global.u32 	%r147, [%rd241];
	setp.ne.s32 	%p102, %r146, %r147;
	selp.u16 	%rs178, 1, 0, %p102;
	and.b16  	%rs179, %rs385, 255;
	setp.ne.s16 	%p104, %rs179, 0;
	and.pred  	%p105, %p104, %p102;
	min.s64 	%rd243, %rd242, %rd439;
	setp.eq.s16 	%p106, %rs179, 0;
	selp.b16 	%rs180, %rs178, %rs385, %p106;
	selp.b64 	%rd244, %rd242, %rd439, %p106;
	selp.b16 	%rs385, 1, %rs180, %p105;
	selp.b64 	%rd439, %rd243, %rd244, %p105;
$L__BB12_94:
	// begin inline asm
	mov.u32 %r148, %laneid;
	// end inline asm
	cvt.u32.u16 	%r169, %rs385;
	and.b32  	%r150, %r169, 255;
	mov.b32 	%r166, 1;
	mov.b32 	%r167, 31;
	mov.b32 	%r168, -1;
	// begin inline asm
	shfl.sync.down.b32 %r149, %r150, %r166, %r167, %r168;
	// end inline asm
	// begin inline asm
	shfl.sync.down.b32 %r154, %r155, %r166, %r167, %r168;
	// end inline asm
	mov.b64 	{%r160, %r165}, %rd439;
	// begin inline asm
	shfl.sync.down.b32 %r159, %r160, %r166, %r167, %r168;
	// end inline asm
	// begin inline asm
	shfl.sync.down.b32 %r164, %r165, %r166, %r167, %r168;
	// end inline asm
	mov.b64 	%rd95, {%r159, %r164};
	cvt.u16.u32 	%rs74, %r149;
	setp.gt.s32 	%p107, %r148, 30;
	@%p107 bra 	$L__BB12_98;
	and.b16  	%rs181, %rs385, 255;
	setp.eq.s16 	%p108, %rs181, 0;
	and.b16  	%rs182, %rs74, 255;
	setp.eq.s16 	%p109, %rs182, 0;
	or.pred  	%p110, %p108, %p109;
	@%p110 bra 	$L__BB12_97;
	min.s64 	%rd439, %rd95, %rd439;
	mov.b16 	%rs385, 1;
	bra.uni 	$L__BB12_98;
$L__BB12_97:
	setp.eq.s16 	%p111, %rs181, 0;
	selp.b16 	%rs385, %rs74, %rs385, %p111;
	selp.b64 	%rd439, %rd95, %rd439, %p111;
$L__BB12_98:
	cvt.u32.u16 	%r190, %rs385;
	and.b32  	%r171, %r190, 255;
	mov.b32 	%r187, 2;
	mov.b32 	%r188, 31;
	mov.b32 	%r189, -1;
	// begin inline asm
	shfl.sync.down.b32 %r170, %r171, %r187, %r188, %r189;
	// end inline asm
	// begin inline asm
	shfl.sync.down.b32 %r175, %r176, %r187, %r188, %r189;
	// end inline asm
	mov.b64 	{%r181, %r186}, %rd439;
	// begin inline asm
	shfl.sync.down.b32 %r180, %r181, %r187, %r188, %r189;
	// end inline asm
	// begin inline asm
	shfl.sync.down.b32 %r185, %r186, %r187, %r188, %r189;
	// end inline asm
	mov.b64 	%rd99, {%r180, %r185};
	cvt.u16.u32 	%rs77, %r170;
	setp.gt.s32 	%p112, %r148, 29;
	@%p112 bra 	$L__BB12_102;
	and.b16  	%rs185, %rs385, 255;
	setp.eq.s16 	%p113, %rs185, 0;
	and.b16  	%rs186, %rs77, 255;
	setp.eq.s16 	%p114, %rs186, 0;
	or.pred  	%p115, %p113, %p114;
	@%p115 bra 	$L__BB12_101;
	min.s64 	%rd439, %rd99, %rd439;
	mov.b16 	%rs385, 1;
	bra.uni 	$L__BB12_102;
$L__BB12_101:
	setp.eq.s16 	%p116, %rs185, 0;
	selp.b16 	%rs385, %rs77, %rs385, %p116;
	selp.b64 	%rd439, %rd99, %rd439, %p116;
$L__BB12_102:
	cvt.u32.u16 	%r211, %rs385;
	and.b32  	%r192, %r211, 255;
	mov.b32 	%r208, 4;
	mov.b32 	%r209, 31;
	mov.b32 	%r210, -1;
	// begin inline asm
	shfl.sync.down.b32 %r191, %r192, %r208, %r209, %r210;
	// end inline asm
	// begin inline asm
	shfl.sync.down.b32 %r196, %r197, %r208, %r209, %r210;
	// end inline asm
	mov.b64 	{%r202, %r207}, %rd439;
	// begin inline asm
	shfl.sync.down.b32 %r201, %r202, %r208, %r209, %r210;
	// end inline asm
	// begin inline asm
	shfl.sync.down.b32 %r206, %r207, %r208, %r209, %r210;
	// end inline asm
	mov.b64 	%rd103, {%r201, %r206};
	cvt.u16.u32 	%rs80, %r191;
	setp.gt.s32 	%p117, %r148, 27;
	@%p117 bra 	$L__BB12_106;
	and.b16  	%rs189, %rs385, 255;
	setp.eq.s16 	%p118, %rs189, 0;
	and.b16  	%rs190, %rs80, 255;
	setp.eq.s16 	%p119, %rs190, 0;
	or.pred  	%p120, %p118, %p119;
	@%p120 bra 	$L__BB12_105;
	min.s64 	%rd439, %rd103, %rd439;
	mov.b16 	%rs385, 1;
	bra.uni 	$L__BB12_106;
$L__BB12_105:
	setp.eq.s16 	%p121, %rs189, 0;
	selp.b16 	%rs385, %rs80, %rs385, %p121;
	selp.b64 	%rd439, %rd103, %rd439, %p121;
$L__BB12_106:
	cvt.u32.u16 	%r232, %rs385;
	and.b32  	%r213, %r232, 255;
	mov.b32 	%r229, 8;
	mov.b32 	%r230, 31;
	mov.b32 	%r231, -1;
	// begin inline asm
	shfl.sync.down.b32 %r212, %r213, %r229, %r230, %r231;
	// end inline asm
	// begin inline asm
	shfl.sync.down.b32 %r217, %r218, %r229, %r230, %r231;
	// end inline asm
	mov.b64 	{%r223, %r228}, %rd439;
	// begin inline asm
	shfl.sync.down.b32 %r222, %r223, %r229, %r230, %r231;
	// end inline asm
	// begin inline asm
	shfl.sync.down.b32 %r227, %r228, %r229, %r230, %r231;
	// end inline asm
	mov.b64 	%rd107, {%r222, %r227};
	cvt.u16.u32 	%rs83, %r212;
	setp.gt.s32 	%p122, %r148, 23;
	@%p122 bra 	$L__BB12_110;
	and.b16  	%rs193, %rs385, 255;
	setp.eq.s16 	%p123, %rs193, 0;
	and.b16  	%rs194, %rs83, 255;
	setp.eq.s16 	%p124, %rs194, 0;
	or.pred  	%p125, %p123, %p124;
	@%p125 bra 	$L__BB12_109;
	min.s64 	%rd439, %rd107, %rd439;
	mov.b16 	%rs385, 1;
	bra.uni 	$L__BB12_110;
$L__BB12_109:
	setp.eq.s16 	%p126, %rs193, 0;
	selp.b16 	%rs385, %rs83, %rs385, %p126;
	selp.b64 	%rd439, %rd107, %rd439, %p126;
$L__BB12_110:
	cvt.u32.u16 	%r253, %rs385;
	and.b32  	%r234, %r253, 255;
	mov.b32 	%r250, 16;
	mov.b32 	%r251, 31;
	mov.b32 	%r252, -1;
	// begin inline asm
	shfl.sync.down.b32 %r233, %r234, %r250, %r251, %r252;
	// end inline asm
	// begin inline asm
	shfl.sync.down.b32 %r238, %r239, %r250, %r251, %r252;
	// end inline asm
	mov.b64 	{%r244, %r249}, %rd439;
	// begin inline asm
	shfl.sync.down.b32 %r243, %r244, %r250, %r251, %r252;
	// end inline asm
	// begin inline asm
	shfl.sync.down.b32 %r248, %r249, %r250, %r251, %r252;
	// end inline asm
	mov.b64 	%rd111, {%r243, %r248};
	cvt.u16.u32 	%rs86, %r233;
	setp.gt.s32 	%p127, %r148, 15;
	@%p127 bra 	$L__BB12_114;
	and.b16  	%rs197, %rs385, 255;
	setp.eq.s16 	%p128, %rs197, 0;
	and.b16  	%rs198, %rs86, 255;
	setp.eq.s16 	%p129, %rs198, 0;
	or.pred  	%p130, %p128, %p129;
	@%p130 bra 	$L__BB12_113;
	min.s64 	%rd439, %rd111, %rd439;
	mov.b16 	%rs385, 1;
	bra.uni 	$L__BB12_114;
$L__BB12_113:
	setp.eq.s16 	%p131, %rs197, 0;
	selp.b16 	%rs385, %rs86, %rs385, %p131;
	selp.b64 	%rd439, %rd111, %rd439, %p131;
$L__BB12_114:
	setp.ne.s32 	%p132, %r148, 0;
	@%p132 bra 	$L__BB12_116;
	shr.u32 	%r254, %r26, 1;
	and.b32  	%r255, %r254, 496;
	mov.u32 	%r256, _ZZN3cub18CUB_300001_SM_10006detail6reduce18DeviceReduceKernelINS2_10policy_hubIN4cuda3std3__45tupleIJblEEEyN6thrust24THRUST_300001_SM_1000_NS8cuda_cub9__find_if7functorIS9_EEE10Policy1000ENSB_12zip_iteratorINS8_IJNSD_26transform_input_iterator_tIbNSC_6detail35transform_pair_of_input_iterators_tIbNSB_6detail15normal_iteratorINSB_10device_ptrIiEEEESQ_NS7_8equal_toIiEEEENS7_10__not_fn_tINS7_10__identityEEEEENSB_17counting_iteratorIlNSB_11use_defaultESZ_SZ_EEEEEEEySF_S9_SV_EEvT0_PT3_T1_NS0_13GridEvenShareIS16_EET2_T4_E12temp_storage;
	add.s32 	%r257, %r256, %r255;
	st.shared.u8 	[%r257+8], %rs385;
	st.shared.u64 	[%r257+16], %rd439;
$L__BB12_116:
	bar.sync 	0;
	setp.ne.s32 	%p133, %r26, 0;
	@%p133 bra 	$L__BB12_118;
	ld.shared.u8 	%rs201, [_ZZN3cub18CUB_300001_SM_10006detail6reduce18DeviceReduceKernelINS2_10policy_hubIN4cuda3std3__45tupleIJblEEEyN6thrust24THRUST_300001_SM_1000_NS8cuda_cub9__find_if7functorIS9_EEE10Policy1000ENSB_12zip_iteratorINS8_IJNSD_26transform_input_iterator_tIbNSC_6detail35transform_pair_of_input_iterators_tIbNSB_6detail15normal_iteratorINSB_10device_ptrIiEEEESQ_NS7_8equal_toIiEEEENS7_10__not_fn_tINS7_10__identityEEEEENSB_17counting_iteratorIlNSB_11use_defaultESZ_SZ_EEEEEEEySF_S9_SV_EEvT0_PT3_T1_NS0_13GridEvenShareIS16_EET2_T4_E12temp_storage+24];
	ld.shared.u64 	%rd245, [_ZZN3cub18CUB_300001_SM_10006detail6reduce18DeviceReduceKernelINS2_10policy_hubIN4cuda3std3__45tupleIJblEEEyN6thrust24THRUST_300001_SM_1000_NS8cuda_cub9__find_if7functorIS9_EEE10Policy1000ENSB_12zip_iteratorINS8_IJNSD_26transform_input_iterator_tIbNSC_6detail35transform_pair_of_input_iterators_tIbNSB_6detail15normal_iteratorINSB_10device_ptrIiEEEESQ_NS7_8equal_toIiEEEENS7_10__not_fn_tINS7_10__identityEEEEENSB_17counting_iteratorIlNSB_11use_defaultESZ_SZ_EEEEEEEySF_S9_SV_EEvT0_PT3_T1_NS0_13GridEvenShareIS16_EET2_T4_E12temp_storage+32];
	and.b16  	%rs202, %rs385, 255;
	setp.eq.s16 	%p134, %rs202, 0;
	setp.eq.s16 	%p135, %rs201, 0;
	min.s64 	%rd246, %rd245, %rd439;
	selp.b16 	%rs203, %rs385, 1, %p135;
	selp.b16 	%rs204, %rs201, %rs203, %p134;
	and.b16  	%rs205, %rs204, 255;
	selp.b64 	%rd247, %rd439, %rd246, %p135;
	selp.b64 	%rd248, %rd245, %rd247, %p134;
	ld.shared.u8 	%rs206, [_ZZN3cub18CUB_300001_SM_10006detail6reduce18DeviceReduceKernelINS2_10policy_hubIN4cuda3std3__45tupleIJblEEEyN6thrust24THRUST_300001_SM_1000_NS8cuda_cub9__find_if7functorIS9_EEE10Policy1000ENSB_12zip_iteratorINS8_IJNSD_26transform_input_iterator_tIbNSC_6detail35transform_pair_of_input_iterators_tIbNSB_6detail15normal_iteratorINSB_10device_ptrIiEEEESQ_NS7_8equal_toIiEEEENS7_10__not_fn_tINS7_10__identityEEEEENSB_17counting_iteratorIlNSB_11use_defaultESZ_SZ_EEEEEEEySF_S9_SV_EEvT0_PT3_T1_NS0_13GridEvenShareIS16_EET2_T4_E12temp_storage+40];
	ld.shared.u64 	%rd249, [_ZZN3cub18CUB_300001_SM_10006detail6reduce18DeviceReduceKernelINS2_10policy_hubIN4cuda3std3__45tupleIJblEEEyN6thrust24THRUST_300001_SM_1000_NS8cuda_cub9__find_if7functorIS9_EEE10Policy1000ENSB_12zip_iteratorINS8_IJNSD_26transform_input_iterator_tIbNSC_6detail35transform_pair_of_input_iterators_tIbNSB_6detail15normal_iteratorINSB_10device_ptrIiEEEESQ_NS7_8equal_toIiEEEENS7_10__not_fn_tINS7_10__identityEEEEENSB_17counting_iteratorIlNSB_11use_defaultESZ_SZ_EEEEEEEySF_S9_SV_EEvT0_PT3_T1_NS0_13GridEvenShareIS16_EET2_T4_E12temp_storage+48];
	setp.eq.s16 	%p136, %rs205, 0;
	setp.eq.s16 	%p137, %rs206, 0;
	min.s64 	%rd250, %rd249, %rd248;
	selp.b16 	%rs207, %rs204, 1, %p137;
	selp.b16 	%rs208, %rs206, %rs207, %p136;
	and.b16  	%rs209, %rs208, 255;
	selp.b64 	%rd251, %rd248, %rd250, %p137;
	selp.b64 	%rd252, %rd249, %rd251, %p136;
	ld.shared.u8 	%rs210, [_ZZN3cub18CUB_300001_SM_10006detail6reduce18DeviceReduceKernelINS2_10policy_hubIN4cuda3std3__45tupleIJblEEEyN6thrust24THRUST_300001_SM_1000_NS8cuda_cub9__find_if7functorIS9_EEE10Policy1000ENSB_12zip_iteratorINS8_IJNSD_26transform_input_iterator_tIbNSC_6detail35transform_pair_of_input_iterators_tIbNSB_6detail15normal_iteratorINSB_10device_ptrIiEEEESQ_NS7_8equal_toIiEEEENS7_10__not_fn_tINS7_10__identityEEEEENSB_17counting_iteratorIlNSB_11use_defaultESZ_SZ_EEEEEEEySF_S9_SV_EEvT0_PT3_T1_NS0_13GridEvenShareIS16_EET2_T4_E12temp_storage+56];
	ld.shared.u64 	%rd253, [_ZZN3cub18CUB_300001_SM_10006detail6reduce18DeviceReduceKernelINS2_10policy_hubIN4cuda3std3__45tupleIJblEEEyN6thrust24THRUST_300001_SM_1000_NS8cuda_cub9__find_if7functorIS9_EEE10Policy1000ENSB_12zip_iteratorINS8_IJNSD_26transform_input_iterator_tIbNSC_6detail35transform_pair_of_input_iterators_tIbNSB_6detail15normal_iteratorINSB_10device_ptrIiEEEESQ_NS7_8equal_toIiEEEENS7_10__not_fn_tINS7_10__identityEEEEENSB_17counting_iteratorIlNSB_11use_defaultESZ_SZ_EEEEEEEySF_S9_SV_EEvT0_PT3_T1_NS0_13GridEvenShareIS16_EET2_T4_E12temp_storage+64];
	setp.eq.s16 	%p138, %rs209, 0;
	setp.eq.s16 	%p139, %rs210, 0;
	min.s64 	%rd254, %rd253, %rd252;
	selp.b16 	%rs211, %rs208, 1, %p139;
	selp.b16 	%rs212, %rs210, %rs211, %p138;
	and.b16  	%rs213, %rs212, 255;
	selp.b64 	%rd255, %rd252, %rd254, %p139;
	selp.b64 	%rd256, %rd253, %rd255, %p138;
	ld.shared.u8 	%rs214, [_ZZN3cub18CUB_300001_SM_10006detail6reduce18DeviceReduceKernelINS2_10policy_hubIN4cuda3std3__45tupleIJblEEEyN6thrust24THRUST_300001_SM_1000_NS8cuda_cub9__find_if7functorIS9_EEE10Policy1000ENSB_12zip_iteratorINS8_IJNSD_26transform_input_iterator_tIbNSC_6detail35transform_pair_of_input_iterators_tIbNSB_6detail15normal_iteratorINSB_10device_ptrIiEEEESQ_NS7_8equal_toIiEEEENS7_10__not_fn_tINS7_10__identityEEEEENSB_17counting_iteratorIlNSB_11use_defaultESZ_SZ_EEEEEEEySF_S9_SV_EEvT0_PT3_T1_NS0_13GridEvenShareIS16_EET2_T4_E12temp_storage+72];
	ld.shared.u64 	%rd257, [_ZZN3cub18CUB_300001_SM_10006detail6reduce18DeviceReduceKernelINS2_10policy_hubIN4cuda3std3__45tupleIJblEEEyN6thrust24THRUST_300001_SM_1000_NS8cuda_cub9__find_if7functorIS9_EEE10Policy1000ENSB_12zip_iteratorINS8_IJNSD_26transform_input_iterator_tIbNSC_6detail35transform_pair_of_input_iterators_tIbNSB_6detail15normal_iteratorINSB_10device_ptrIiEEEESQ_NS7_8equal_toIiEEEENS7_10__not_fn_tINS7_10__identityEEEEENSB_17counting_iteratorIlNSB_11use_defaultESZ_SZ_EEEEEEEySF_S9_SV_EEvT0_PT3_T1_NS0_13GridEvenShareIS16_EET2_T4_E12temp_storage+80];
	setp.eq.s16 	%p140, %rs213, 0;
	setp.eq.s16 	%p141, %rs214, 0;
	min.s64 	%rd258, %rd257, %rd256;
	selp.b16 	%rs215, %rs212, 1, %p141;
	selp.b16 	%rs216, %rs214, %rs215, %p140;
	and.b16  	%rs217, %rs216, 255;
	selp.b64 	%rd259, %rd256, %rd258, %p141;
	selp.b64 	%rd260, %rd257, %rd259, %p140;
	ld.shared.u8 	%rs218, [_ZZN3cub18CUB_300001_SM_10006detail6reduce18DeviceReduceKernelINS2_10policy_hubIN4cuda3std3__45tupleIJblEEEyN6thrust24THRUST_300001_SM_1000_NS8cuda_cub9__find_if7functorIS9_EEE10Policy1000ENSB_12zip_iteratorINS8_IJNSD_26transform_input_iterator_tIbNSC_6detail35transform_pair_of_input_iterators_tIbNSB_6detail15normal_iteratorINSB_10device_ptrIiEEEESQ_NS7_8equal_toIiEEEENS7_10__not_fn_tINS7_10__identityEEEEENSB_17counting_iteratorIlNSB_11use_defaultESZ_SZ_EEEEEEEySF_S9_SV_EEvT0_PT3_T1_NS0_13GridEvenShareIS16_EET2_T4_E12temp_storage+88];
	ld.shared.u64 	%rd261, [_ZZN3cub18CUB_300001_SM_10006detail6reduce18DeviceReduceKernelINS2_10policy_hubIN4cuda3std3__45tupleIJblEEEyN6thrust24THRUST_300001_SM_1000_NS8cuda_cub9__find_if7functorIS9_EEE10Policy1000ENSB_12zip_iteratorINS8_IJNSD_26transform_input_iterator_tIbNSC_6detail35transform_pair_of_input_iterators_tIbNSB_6detail15normal_iteratorINSB_10device_ptrIiEEEESQ_NS7_8equal_toIiEEEENS7_10__not_fn_tINS7_10__identityEEEEENSB_17counting_iteratorIlNSB_11use_defaultESZ_SZ_EEEEEEEySF_S9_SV_EEvT0_PT3_T1_NS0_13GridEvenShareIS16_EET2_T4_E12temp_storage+96];
	setp.eq.s16 	%p142, %rs217, 0;
	setp.eq.s16 	%p143, %rs218, 0;
	min.s64 	%rd262, %rd261, %rd260;
	selp.b16 	%rs219, %rs216, 1, %p143;
	selp.b16 	%rs220, %rs218, %rs219, %p142;
	and.b16  	%rs221, %rs220, 255;
	selp.b64 	%rd263, %rd260, %rd262, %p143;
	selp.b64 	%rd264, %rd261, %rd263, %p142;
	ld.shared.u8 	%rs222, [_ZZN3cub18CUB_300001_SM_10006detail6reduce18DeviceReduceKernelINS2_10policy_hubIN4cuda3std3__45tupleIJblEEEyN6thrust24THRUST_300001_SM_1000_NS8cuda_cub9__find_if7functorIS9_EEE10Policy1000ENSB_12zip_iteratorINS8_IJNSD_26transform_input_iterator_tIbNSC_6detail35transform_pair_of_input_iterators_tIbNSB_6detail15normal_iteratorINSB_10device_ptrIiEEEESQ_NS7_8equal_toIiEEEENS7_10__not_fn_tINS7_10__identityEEEEENSB_17counting_iteratorIlNSB_11use_defaultESZ_SZ_EEEEEEEySF_S9_SV_EEvT0_PT3_T1_NS0_13GridEvenShareIS16_EET2_T4_E12temp_storage+104];
	ld.shared.u64 	%rd265, [_ZZN3cub18CUB_300001_SM_10006detail6reduce18DeviceReduceKernelINS2_10policy_hubIN4cuda3std3__45tupleIJblEEEyN6thrust24THRUST_300001_SM_1000_NS8cuda_cub9__find_if7functorIS9_EEE10Policy1000ENSB_12zip_iteratorINS8_IJNSD_26transform_input_iterator_tIbNSC_6detail35transform_pair_of_input_iterators_tIbNSB_6detail15normal_iteratorINSB_10device_ptrIiEEEESQ_NS7_8equal_toIiEEEENS7_10__not_fn_tINS7_10__identityEEEEENSB_17counting_iteratorIlNSB_11use_defaultESZ_SZ_EEEEEEEySF_S9_SV_EEvT0_PT3_T1_NS0_13GridEvenShareIS16_EET2_T4_E12temp_storage+112];
	setp.eq.s16 	%p144, %rs221, 0;
	setp.eq.s16 	%p145, %rs222, 0;
	min.s64 	%rd266, %rd265, %rd264;
	selp.b16 	%rs223, %rs220, 1, %p145;
	selp.b16 	%rs224, %rs222, %rs223, %p144;
	and.b16  	%rs225, %rs224, 255;
	selp.b64 	%rd267, %rd264, %rd266, %p145;
	selp.b64 	%rd268, %rd265, %rd267, %p144;
	ld.shared.u8 	%rs226, [_ZZN3cub18CUB_300001_SM_10006detail6reduce18DeviceReduceKernelINS2_10policy_hubIN4cuda3std3__45tupleIJblEEEyN6thrust24THRUST_300001_SM_1000_NS8cuda_cub9__find_if7functorIS9_EEE10Policy1000ENSB_12zip_iteratorINS8_IJNSD_26transform_input_iterator_tIbNSC_6detail35transform_pair_of_input_iterators_tIbNSB_6detail15normal_iteratorINSB_10device_ptrIiEEEESQ_NS7_8equal_toIiEEEENS7_10__not_fn_tINS7_10__identityEEEEENSB_17counting_iteratorIlNSB_11use_defaultESZ_SZ_EEEEEEEySF_S9_SV_EEvT0_PT3_T1_NS0_13GridEvenShareIS16_EET2_T4_E12temp_storage+120];
	ld.shared.u64 	%rd269, [_ZZN3cub18CUB_300001_SM_10006detail6reduce18DeviceReduceKernelINS2_10policy_hubIN4cuda3std3__45tupleIJblEEEyN6thrust24THRUST_300001_SM_1000_NS8cuda_cub9__find_if7functorIS9_EEE10Policy1000ENSB_12zip_iteratorINS8_IJNSD_26transform_input_iterator_tIbNSC_6detail35transform_pair_of_input_iterators_tIbNSB_6detail15normal_iteratorINSB_10device_ptrIiEEEESQ_NS7_8equal_toIiEEEENS7_10__not_fn_tINS7_10__identityEEEEENSB_17counting_iteratorIlNSB_11use_defaultESZ_SZ_EEEEEEEySF_S9_SV_EEvT0_PT3_T1_NS0_13GridEvenShareIS16_EET2_T4_E12temp_storage+128];
	setp.eq.s16 	%p146, %rs225, 0;
	setp.eq.s16 	%p147, %rs226, 0;
	min.s64 	%rd270, %rd269, %rd268;
	selp.b16 	%rs227, %rs224, 1, %p147;
	selp.b16 	%rs385, %rs226, %rs227, %p146;
	selp.b64 	%rd271, %rd268, %rd270, %p147;
	selp.b64 	%rd439, %rd269, %rd271, %p146;
$L__BB12_118:
	mov.u32 	%r539, %tid.x;
	setp.ne.s32 	%p324, %r539, 0;
	@%p324 bra 	$L__BB12_120;
	ld.param.u64 	%rd429, [_ZN3cub18CUB_300001_SM_10006detail6reduce18DeviceReduceKernelINS2_10policy_hubIN4cuda3std3__45tupleIJblEEEyN6thrust24THRUST_300001_SM_1000_NS8cuda_cub9__find_if7functorIS9_EEE10Policy1000ENSB_12zip_iteratorINS8_IJNSD_26transform_input_iterator_tIbNSC_6detail35transform_pair_of_input_iterators_tIbNSB_6detail15normal_iteratorINSB_10device_ptrIiEEEESQ_NS7_8equal_toIiEEEENS7_10__not_fn_tINS7_10__identityEEEEENSB_17counting_iteratorIlNSB_11use_defaultESZ_SZ_EEEEEEEySF_S9_SV_EEvT0_PT3_T1_NS0_13GridEvenShareIS16_EET2_T4__param_1];
	cvta.to.global.u64 	%rd426, %rd429;
	mul.wide.u32 	%rd427, %r2, 16;
	add.s64 	%rd428, %rd426, %rd427;
	st.global.u8 	[%rd428], %rs385;
	st.global.u64 	[%rd428+8], %rd439;
$L__BB12_120:
	ret;

}
	// .globl	_ZN3cub18CUB_300001_SM_10006detail6reduce28DeviceReduceSingleTileKernelINS2_10policy_hubIN4cuda3std3__45tupleIJblEEEyN6thrust24THRUST_300001_SM_1000_NS8cuda_cub9__find_if7functorIS9_EEE10Policy1000EPS9_SI_iSF_S9_S9_NS7_10__identityEEEvT0_T1_T2_T3_T4_T6_
.visible .entry _ZN3cub18CUB_300001_SM_10006detail6reduce28DeviceReduceSingleTileKernelINS2_10policy_hubIN4cuda3std3__45tupleIJblEEEyN6thrust24THRUST_300001_SM_1000_NS8cuda_cub9__find_if7functorIS9_EEE10Policy1000EPS9_SI_iSF_S9_S9_NS7_10__identityEEEvT0_T1_T2_T3_T4_T6_(
	.param .u64 .ptr .align 1 _ZN3cub18CUB_300001_SM_10006detail6reduce28DeviceReduceSingleTileKernelINS2_10policy_hubIN4cuda3std3__45tupleIJblEEEyN6thrust24THRUST_300001_SM_1000_NS8cuda_cub9__find_if7functorIS9_EEE10Policy1000EPS9_SI_iSF_S9_S9_NS7_10__identityEEEvT0_T1_T2_T3_T4_T6__param_0,
	.param .u64 .ptr .align 1 _ZN3cub18CUB_300001_SM_10006detail6reduce28DeviceReduceSingleTileKernelINS2_10policy_hubIN4cuda3std3__45tupleIJblEEEyN6thrust24THRUST_300001_SM_1000_NS8cuda_cub9__find_if7functorIS9_EEE10Policy1000EPS9_SI_iSF_S9_S9_NS7_10__identityEEEvT0_T1_T2_T3_T4_T6__param_1,
	.param .u32 _ZN3cub18CUB_300001_SM_10006detail6reduce28DeviceReduceSingleTileKernelINS2_10policy_hubIN4cuda3std3__45tupleIJblEEEyN6thrust24THRUST_300001_SM_1000_NS8cuda_cub9__find_if7functorIS9_EEE10Policy1000EPS9_SI_iSF_S9_S9_NS7_10__identityEEEvT0_T1_T2_T3_T4_T6__param_2,
	.param .align 1 .b8 _ZN3cub18CUB_300001_SM_10006detail6reduce28DeviceReduceSingleTileKernelINS2_10policy_hubIN4cuda3std3__45tupleIJblEEEyN6thrust24THRUST_300001_SM_1000_NS8cuda_cub9__find_if7functorIS9_EEE10Policy1000EPS9_SI_iSF_S9_S9_NS7_10__identityEEEvT0_T1_T2_T3_T4_T6__param_3[1],
	.param .align 8 .b8 _ZN3cub18CUB_300001_SM_10006detail6reduce28DeviceReduceSingleTileKernelINS2_10policy_hubIN4cuda3std3__45tupleIJblEEEyN6thrust24THRUST_300001_SM_1000_NS8cuda_cub9__find_if7functorIS9_EEE10Policy1000EPS9_SI_iSF_S9_S9_NS7_10__identityEEEvT0_T1_T2_T3_T4_T6__param_4[16],
	.param .align 1 .b8 _ZN3cub18CUB_300001_SM_10006detail6reduce28DeviceReduceSingleTileKernelINS2_10policy_hubIN4cuda3std3__45tupleIJblEEEyN6thrust24THRUST_300001_SM_1000_NS8cuda_cub9__find_if7functorIS9_EEE10Policy1000EPS9_SI_iSF_S9_S9_NS7_10__identityEEEvT0_T1_T2_T3_T4_T6__param_5[1]
)
.maxntid 256
.minnctapersm 1
{
	.reg .pred 	%p<188>;
	.reg .b16 	%rs<340>;
	.reg .b32 	%r<406>;
	.reg .b64 	%rd<359>;
	// demoted variable
	.shared .align 8 .b8 _ZZN3cub18CUB_300001_SM_10006detail6reduce28DeviceReduceSingleTileKernelINS2_10policy_hubIN4cuda3std3__45tupleIJblEEEyN6thrust24THRUST_300001_SM_1000_NS8cuda_cub9__find_if7functorIS9_EEE10Policy1000EPS9_SI_iSF_S9_S9_NS7_10__identityEEEvT0_T1_T2_T3_T4_T6_E12temp_storage[152];
	ld.param.u64 	%rd106, [_ZN3cub18CUB_300001_SM_10006detail6reduce28DeviceReduceSingleTileKernelINS2_10policy_hubIN4cuda3std3__45tupleIJblEEEyN6thrust24THRUST_300001_SM_1000_NS8cuda_cub9__find_if7functorIS9_EEE10Policy1000EPS9_SI_iSF_S9_S9_NS7_10__identityEEEvT0_T1_T2_T3_T4_T6__param_4+8];
	ld.param.u64 	%rd105, [_ZN3cub18CUB_300001_SM_10006detail6reduce28DeviceReduceSingleTileKernelINS2_10policy_hubIN4cuda3std3__45tupleIJblEEEyN6thrust24THRUST_300001_SM_1000_NS8cuda_cub9__find_if7functorIS9_EEE10Policy1000EPS9_SI_iSF_S9_S9_NS7_10__identityEEEvT0_T1_T2_T3_T4_T6__param_0];
	ld.param.u64 	%rd107, [_ZN3cub18CUB_300001_SM_10006detail6reduce28DeviceReduceSingleTileKernelINS2_10policy_hubIN4cuda3std3__45tupleIJblEEEyN6thrust24THRUST_300001_SM_1000_NS8cuda_cub9__find_if7functorIS9_EEE10Policy1000EPS9_SI_iSF_S9_S9_NS7_10__identityEEEvT0_T1_T2_T3_T4_T6__param_1];
	ld.param.u32 	%r38, [_ZN3cub18CUB_300001_SM_10006detail6reduce28DeviceReduceSingleTileKernelINS2_10policy_hubIN4cuda3std3__45tupleIJblEEEyN6thrust24THRUST_300001_SM_1000_NS8cuda_cub9__find_if7functorIS9_EEE10Policy1000EPS9_SI_iSF_S9_S9_NS7_10__identityEEEvT0_T1_T2_T3_T4_T6__param_2];
	ld.param.u8 	%rs82, [_ZN3cub18CUB_300001_SM_10006detail6reduce28DeviceReduceSingleTileKernelINS2_10policy_hubIN4cuda3std3__45tupleIJblEEEyN6thrust24THRUST_300001_SM_1000_NS8cuda_cub9__find_if7functorIS9_EEE10Policy1000EPS9_SI_iSF_S9_S9_NS7_10__identityEEEvT0_T1_T2_T3_T4_T6__param_4];
	cvta.to.global.u64 	%rd1, %rd107;
	setp.ne.s32 	%p1, %r38, 0;
	@%p1 bra 	$L__BB13_3;
	mov.u32 	%r392, %tid.x;
	setp.ne.s32 	%p187, %r392, 0;
	@%p187 bra 	$L__BB13_112;
	st.global.u8 	[%rd1], %rs82;
	st.global.u64 	[%rd1+8], %rd106;
	bra.uni 	$L__BB13_112;
$L__BB13_3:
	setp.gt.s32 	%p2, %r38, 1023;
	@%p2 bra 	$L__BB13_74;
	mov.u32 	%r1, %tid.x;
	setp.ge.s32 	%p77, %r1, %r38;
	mov.b16 	%rs311, 0;
	mov.b64 	%rd329, 0;
	mov.u32 	%r396, %r1;
	@%p77 bra 	$L__BB13_6;
	mul.wide.u32 	%rd234, %r1, 16;
	add.s64 	%rd231, %rd105, %rd234;
	// begin inline asm
	ld.global.nc.u64 %rd230, [%rd231];
	// end inline asm
	add.s64 	%rd233, %rd231, 8;
	// begin inline asm
	ld.global.nc.u64 %rd329, [%rd233];
	// end inline asm
	cvt.u16.u64 	%rs311, %rd230;
	add.s32 	%r396, %r1, 256;
$L__BB13_6:
	setp.ge.s32 	%p78, %r396, %r38;
	@%p78 bra 	$L__BB13_12;
	not.b32 	%r158, %r396;
	add.s32 	%r4, %r38, %r158;
	and.b32  	%r159, %r4, 768;
	setp.eq.s32 	%p79, %r159, 768;
	@%p79 bra 	$L__BB13_10;
	mul.wide.u32 	%rd236, %r396, 16;
	add.s64 	%rd323, %rd105, %rd236;
	shr.u32 	%r160, %r4, 8;
	add.s32 	%r161, %r160, 1;
	and.b32  	%r162, %r161, 3;
	neg.s32 	%r394, %r162;
$L__BB13_9:
	.pragma "nounroll";
	// begin inline asm
	ld.global.nc.u64 %rd237, [%rd323];
	// end inline asm
	add.s64 	%rd240, %rd323, 8;
	// begin inline asm
	ld.global.nc.u64 %rd239, [%rd240];
	// end inline asm
	cvt.u16.u64 	%rs190, %rd237;
	and.b16  	%rs191, %rs190, 255;
	and.b16  	%rs192, %rs311, 255;
	setp.eq.s16 	%p80, %rs192, 0;
	setp.eq.s16 	%p81, %rs191, 0;
	min.s64 	%rd241, %rd239, %rd329;
	selp.b64 	%rd242, %rd329, %rd241, %p81;
	selp.b64 	%rd329, %rd239, %rd242, %p80;
	selp.b16 	%rs193, %rs311, 1, %p81;
	selp.b16 	%rs311, %rs190, %rs193, %p80;
	add.s32 	%r396, %r396, 256;
	add.s64 	%rd323, %rd323, 4096;
	add.s32 	%r394, %r394, 1;
	setp.ne.s32 	%p82, %r394, 0;
	@%p82 bra 	$L__BB13_9;
$L__BB13_10:
	setp.lt.u32 	%p83, %r4, 768;
	@%p83 bra 	$L__BB13_12;
$L__BB13_11:
	mul.wide.s32 	%rd259, %r396, 16;
	add.s64 	%rd244, %rd105, %rd259;
	// begin inline asm
	ld.global.nc.u64 %rd243, [%rd244];
	// end inline asm
	add.s64 	%rd246, %rd244, 8;
	// begin inline asm
	ld.global.nc.u64 %rd245, [%rd246];
	// end inline asm
	cvt.u16.u64 	%rs194, %rd243;
	and.b16  	%rs195, %rs194, 255;
	and.b16  	%rs196, %rs311, 255;
	setp.eq.s16 	%p84, %rs196, 0;
	setp.eq.s16 	%p85, %rs195, 0;
	min.s64 	%rd260, %rd245, %rd329;
	selp.b64 	%rd261, %rd329, %rd260, %p85;
	selp.b64 	%rd262, %rd245, %rd261, %p84;
	selp.b16 	%rs197, %rs311, 1, %p85;
	selp.b16 	%rs198, %rs194, %rs197, %p84;
	and.b16  	%rs199, %rs198, 255;
	add.s64 	%rd248, %rd244, 4096;
	// begin inline asm
	ld.global.nc.u64 %rd247, [%rd248];
	// end inline asm
	add.s64 	%rd250, %rd244, 4104;
	// begin inline asm
	ld.global.nc.u64 %rd249, [%rd250];
	// end inline asm
	cvt.u16.u64 	%rs200, %rd247;
	and.b16  	%rs201, %rs200, 255;
	setp.eq.s16 	%p86, %rs199, 0;
	setp.eq.s16 	%p87, %rs201, 0;
	min.s64 	%rd263, %rd249, %rd262;
	selp.b64 	%rd264, %rd262, %rd263, %p87;
	selp.b64 	%rd265, %rd249, %rd264, %p86;
	selp.b16 	%rs202, %rs198, 1, %p87;
	selp.b16 	%rs203, %rs200, %rs202, %p86;
	and.b16  	%rs204, %rs203, 255;
	add.s64 	%rd252, %rd244, 8192;
	// begin inline asm
	ld.global.nc.u64 %rd251, [%rd252];
	// end inline asm
	add.s64 	%rd254, %rd244, 8200;
	// begin inline asm
	ld.global.nc.u64 %rd253, [%rd254];
	// end inline asm
	cvt.u16.u64 	%rs205, %rd251;
	and.b16  	%rs206, %rs205, 255;
	setp.eq.s16 	%p88, %rs204, 0;
	setp.eq.s16 	%p89, %rs206, 0;
	min.s64 	%rd266, %rd253, %rd265;
	selp.b64 	%rd267, %rd265, %rd266, %p89;
	selp.b64 	%rd268, %rd253, %rd267, %p88;
	selp.b16 	%rs207, %rs203, 1, %p89;
	selp.b16 	%rs208, %rs205, %rs207, %p88;
	and.b16  	%rs209, %rs208, 255;
	add.s64 	%rd256, %rd244, 12288;
	// begin inline asm
	ld.global.nc.u64 %rd255, [%rd256];
	// end inline asm
	add.s64 	%rd258, %rd244, 12296;
	// begin inline asm
	ld.global.nc.u64 %rd257, [%rd258];
	// end inline asm
	cvt.u16.u64 	%rs210, %rd255;
	and.b16  	%rs211, %rs210, 255;
	setp.eq.s16 	%p90, %rs209, 0;
	setp.eq.s16 	%p91, %rs211, 0;
	min.s64 	%rd269, %rd257, %rd268;
	selp.b64 	%rd270, %rd268, %rd269, %p91;
	selp.b64 	%rd329, %rd257, %rd270, %p90;
	selp.b16 	%rs212, %rs208, 1, %p91;
	selp.b16 	%rs311, %rs210, %rs212, %p90;
	add.s32 	%r396, %r396, 1024;
	setp.lt.s32 	%p92, %r396, %r38;
	@%p92 bra 	$L__BB13_11;
$L__BB13_12:
	setp.lt.s32 	%p93, %r38, 256;
	@%p93 bra 	$L__BB13_37;
	// begin inline asm
	mov.u32 %r281, %laneid;
	// end inline asm
	cvt.u32.u16 	%r302, %rs311;
	and.b32  	%r283, %r302, 255;
	mov.b32 	%r299, 1;
	mov.b32 	%r300, 31;
	mov.b32 	%r301, -1;
	// begin inline asm
	shfl.sync.down.b32 %r282, %r283, %r299, %r300, %r301;
	// end inline asm
	// begin inline asm
	shfl.sync.down.b32 %r287, %r288, %r299, %r300, %r301;
	// end inline asm
	mov.b64 	{%r293, %r298}, %rd329;
	// begin inline asm
	shfl.sync.down.b32 %r292, %r293, %r299, %r300, %r301;
	// end inline asm
	// begin inline asm
	shfl.sync.down.b32 %r297, %r298, %r299, %r300, %r301;
	// end inline asm
	mov.b64 	%rd14, {%r292, %r297};
	cvt.u16.u32 	%rs10, %r282;
	setp.gt.s32 	%p143, %r281, 30;
	@%p143 bra 	$L__BB13_17;
	and.b16  	%rs254, %rs311, 255;
	setp.eq.s16 	%p144, %rs254, 0;
	and.b16  	%rs255, %rs10, 255;
	setp.eq.s16 	%p145, %rs255, 0;
	or.pred  	%p146, %p144, %p145;
	@%p146 bra 	$L__BB13_16;
	min.s64 	%rd329, %rd14, %rd329;
	mov.b16 	%rs311, 1;
	bra.uni 	$L__BB13_17;
$L__BB13_16:
	setp.eq.s16 	%p147, %rs254, 0;
	selp.b64 	%rd329, %rd14, %rd329, %p147;
	selp.b16 	%rs311, %rs10, %rs311, %p147;
$L__BB13_17:
	cvt.u32.u16 	%r323, %rs311;
	and.b32  	%r304, %r323, 255;
	mov.b32 	%r320, 2;
	mov.b32 	%r321, 31;
	mov.b32 	%r322, -1;
	// begin inline asm
	shfl.sync.down.b32 %r303, %r304, %r320, %r321, %r322;
	// end inline asm
	// begin inline asm
	shfl.sync.down.b32 %r308, %r309, %r320, %r321, %r322;
	// end inline asm
	mov.b64 	{%r314, %r319}, %rd329;
	// begin inline asm
	shfl.sync.down.b32 %r313, %r314, %r320, %r321, %r322;
	// end inline asm
	// begin inline asm
	shfl.sync.down.b32 %r318, %r319, %r320, %r321, %r322;
	// end inline asm
	mov.b64 	%rd18, {%r313, %r318};
	cvt.u16.u32 	%rs13, %r303;
	setp.gt.s32 	%p148, %r281, 29;
	@%p148 bra 	$L__BB13_21;
	and.b16  	%rs258, %rs311, 255;
	setp.eq.s16 	%p149, %rs258, 0;
	and.b16  	%rs259, %rs13, 255;
	setp.eq.s16 	%p150, %rs259, 0;
	or.pred  	%p151, %p149, %p150;
	@%p151 bra 	$L__BB13_20;
	min.s64 	%rd329, %rd18, %rd329;
	mov.b16 	%rs311, 1;
	bra.uni 	$L__BB13_21;
$L__BB13_20:
	setp.eq.s16 	%p152, %rs258, 0;
	selp.b64 	%rd329, %rd18, %rd329, %p152;
	selp.b16 	%rs311, %rs13, %rs311, %p152;
$L__BB13_21:
	cvt.u32.u16 	%r344, %rs311;
	and.b32  	%r325, %r344, 255;
	mov.b32 	%r341, 4;
	mov.b32 	%r342, 31;
	mov.b32 	%r343, -1;
	// begin inline asm
	shfl.sync.down.b32 %r324, %r325, %r341, %r342, %r343;
	// end inline asm
	// begin inline asm
	shfl.sync.down.b32 %r329, %r330, %r341, %r342, %r343;
	// end inline asm
	mov.b64 	{%r335, %r340}, %rd329;
	// begin inline asm
	shfl.sync.down.b32 %r334, %r335, %r341, %r342, %r343;
	// end inline asm
	// begin inline asm
	shfl.sync.down.b32 %r339, %r340, %r341, %r342, %r343;
	// end inline asm
	mov.b64 	%rd22, {%r334, %r339};
	cvt.u16.u32 	%rs16, %r324;
	setp.gt.s32 	%p153, %r281, 27;
	@%p153 bra 	$L__BB13_25;
	and.b16  	%rs262, %rs311, 255;
	setp.eq.s16 	%p154, %rs262, 0;
	and.b16  	%rs263, %rs16, 255;
	setp.eq.s16 	%p155, %rs263, 0;
	or.pred  	%p156, %p154, %p155;
	@%p156 bra 	$L__BB13_24;
	min.s64 	%rd329, %rd22, %rd329;
	mov.b16 	%rs311, 1;
	bra.uni 	$L__BB13_25;
$L__BB13_24:
	setp.eq.s16 	%p157, %rs262, 0;
	selp.b64 	%rd329, %rd22, %rd329, %p157;
	selp.b16 	%rs311, %rs16, %rs311, %p157;
$L__BB13_25:
	cvt.u32.u16 	%r365, %rs311;
	and.b32  	%r346, %r365, 255;
	mov.b32 	%r362, 8;
	mov.b32 	%r363, 31;
	mov.b32 	%r364, -1;
	// begin inline asm
	shfl.sync.down.b32 %r345, %r346, %r362, %r363, %r364;
	// end inline asm
	// begin inline asm
	shfl.sync.down.b32 %r350, %r351, %r362, %r363, %r364;
	// end inline asm
	mov.b64 	{%r356, %r361}, %rd329;
	// begin inline asm
	shfl.sync.down.b32 %r355, %r356, %r362, %r363, %r364;
	// end inline asm
	// begin inline asm
	shfl.sync.down.b32 %r360, %r361, %r362, %r363, %r364;
	// end inline asm
	mov.b64 	%rd26, {%r355, %r360};
	cvt.u16.u32 	%rs19, %r345;
	setp.gt.s32 	%p158, %r281, 23;
	@%p158 bra 	$L__BB13_29;
	and.b16  	%rs266, %rs311, 255;
	setp.eq.s16 	%p159, %rs266, 0;
	and.b16  	%rs267, %rs19, 255;
	setp.eq.s16 	%p160, %rs267, 0;
	or.pred  	%p161, %p159, %p160;
	@%p161 bra 	$L__BB13_28;
	min.s64 	%rd329, %rd26, %rd329;
	mov.b16 	%rs311, 1;
	bra.uni 	$L__BB13_29;
$L__BB13_28:
	setp.eq.s16 	%p162, %rs266, 0;
	selp.b64 	%rd329, %rd26, %rd329, %p162;
	selp.b16 	%rs311, %rs19, %rs311, %p162;
$L__BB13_29:
	cvt.u32.u16 	%r386, %rs311;
	and.b32  	%r367, %r386, 255;
	mov.b32 	%r383, 16;
	mov.b32 	%r384, 31;
	mov.b32 	%r385, -1;
	// begin inline asm
	shfl.sync.down.b32 %r366, %r367, %r383, %r384, %r385;
	// end inline asm
	// begin inline asm
	shfl.sync.down.b32 %r371, %r372, %r383, %r384, %r385;
	// end inline asm
	mov.b64 	{%r377, %r382}, %rd329;
	// begin inline asm
	shfl.sync.down.b32 %r376, %r377, %r383, %r384, %r385;
	// end inline asm
	// begin inline asm
	shfl.sync.down.b32 %r381, %r382, %r383, %r384, %r385;
	// end inline asm
	mov.b64 	%rd30, {%r376, %r381};
	cvt.u16.u32 	%rs22, %r366;
	setp.gt.s32 	%p163, %r281, 15;
	@%p163 bra 	$L__BB13_33;
	and.b16  	%rs270, %rs311, 255;
	setp.eq.s16 	%p164, %rs270, 0;
	and.b16  	%rs271, %rs22, 255;
	setp.eq.s16 	%p165, %rs271, 0;
	or.pred  	%p166, %p164, %p165;
	@%p166 bra 	$L__BB13_32;
	min.s64 	%rd329, %rd30, %rd329;
	mov.b16 	%rs311, 1;
	bra.uni 	$L__BB13_33;
$L__BB13_32:
	setp.eq.s16 	%p167, %rs270, 0;
	selp.b64 	%rd329, %rd30, %rd329, %p167;
	selp.b16 	%rs311, %rs22, %rs311, %p167;
$L__BB13_33:
	setp.ne.s32 	%p168, %r281, 0;
	@%p168 bra 	$L__BB13_35;
	shr.u32 	%r387, %r1, 1;
	and.b32  	%r388, %r387, 496;
	mov.u32 	%r389, _ZZN3cub18CUB_300001_SM_10006detail6reduce28DeviceReduceSingleTileKernelINS2_10policy_hubIN4cuda3std3__45tupleIJblEEEyN6thrust24THRUST_300001_SM_1000_NS8cuda_cub9__find_if7functorIS9_EEE10Policy1000EPS9_SI_iSF_S9_S9_NS7_10__identityEEEvT0_T1_T2_T3_T4_T6_E12temp_storage;
	add.s32 	%r390, %r389, %r388;
	st.shared.u8 	[%r390+8], %rs311;
	st.shared.u64 	[%r390+16], %rd329;
$L__BB13_35:
	bar.sync 	0;
	setp.ne.s32 	%p169, %r1, 0;
	@%p169 bra 	$L__BB13_110;
	ld.shared.u8 	%rs274, [_ZZN3cub18CUB_300001_SM_10006detail6reduce28DeviceReduceSingleTileKernelINS2_10policy_hubIN4cuda3std3__45tupleIJblEEEyN6thrust24THRUST_300001_SM_1000_NS8cuda_cub9__find_if7functorIS9_EEE10Policy1000EPS9_SI_iSF_S9_S9_NS7_10__identityEEEvT0_T1_T2_T3_T4_T6_E12temp_storage+24];
	ld.shared.u64 	%rd292, [_ZZN3cub18CUB_300001_SM_10006detail6reduce28DeviceReduceSingleTileKernelINS2_10policy_hubIN4cuda3std3__45tupleIJblEEEyN6thrust24THRUST_300001_SM_1000_NS8cuda_cub9__find_if7functorIS9_EEE10Policy1000EPS9_SI_iSF_S9_S9_NS7_10__identityEEEvT0_T1_T2_T3_T4_T6_E12temp_storage+32];
	and.b16  	%rs275, %rs311, 255;
	setp.eq.s16 	%p170, %rs275, 0;
	setp.eq.s16 	%p171, %rs274, 0;
	min.s64 	%rd293, %rd292, %rd329;
	selp.b64 	%rd294, %rd329, %rd293, %p171;
	selp.b64 	%rd295, %rd292, %rd294, %p170;
	selp.b16 	%rs276, %rs311, 1, %p171;
	selp.b16 	%rs277, %rs274, %rs276, %p170;
	and.b16  	%rs278, %rs277, 255;
	ld.shared.u8 	%rs279, [_ZZN3cub18CUB_300001_SM_10006detail6reduce28DeviceReduceSingleTileKernelINS2_10policy_hubIN4cuda3std3__45tupleIJblEEEyN6thrust24THRUST_300001_SM_1000_NS8cuda_cub9__find_if7functorIS9_EEE10Policy1000EPS9_SI_iSF_S9_S9_NS7_10__identityEEEvT0_T1_T2_T3_T4_T6_E12temp_storage+40];
	ld.shared.u64 	%rd296, [_ZZN3cub18CUB_300001_SM_10006detail6reduce28DeviceReduceSingleTileKernelINS2_10policy_hubIN4cuda3std3__45tupleIJblEEEyN6thrust24THRUST_300001_SM_1000_NS8cuda_cub9__find_if7functorIS9_EEE10Policy1000EPS9_SI_iSF_S9_S9_NS7_10__identityEEEvT0_T1_T2_T3_T4_T6_E12temp_storage+48];
	setp.eq.s16 	%p172, %rs278, 0;
	setp.eq.s16 	%p173, %rs279, 0;
	min.s64 	%rd297, %rd296, %rd295;
	selp.b64 	%rd298, %rd295, %rd297, %p173;
	selp.b64 	%rd299, %rd296, %rd298, %p172;
	selp.b16 	%rs280, %rs277, 1, %p173;
	selp.b16 	%rs281, %rs279, %rs280, %p172;
	and.b16  	%rs282, %rs281, 255;
	ld.shared.u8 	%rs283, [_ZZN3cub18CUB_300001_SM_10006detail6reduce28DeviceReduceSingleTileKernelINS2_10policy_hubIN4cuda3std3__45tupleIJblEEEyN6thrust24THRUST_300001_SM_1000_NS8cuda_cub9__find_if7functorIS9_EEE10Policy1000EPS9_SI_iSF_S9_S9_NS7_10__identityEEEvT0_T1_T2_T3_T4_T6_E12temp_storage+56];
	ld.shared.u64 	%rd300, [_ZZN3cub18CUB_300001_SM_10006detail6reduce28DeviceReduceSingleTileKernelINS2_10policy_hubIN4cuda3std3__45tupleIJblEEEyN6thrust24THRUST_300001_SM_1000_NS8cuda_cub9__find_if7functorIS9_EEE10Policy1000EPS9_SI_iSF_S9_S9_NS7_10__identityEEEvT0_T1_T2_T3_T4_T6_E12temp_storage+64];
	setp.eq.s16 	%p174, %rs282, 0;
	setp.eq.s16 	%p175, %rs283, 0;
	min.s64 	%rd301, %rd300, %rd299;
	selp.b16 	%rs284, %rs281, 1, %p175;
	selp.b16 	%rs285, %rs283, %rs284, %p174;
	and.b16  	%rs286, %rs285, 255;
	selp.b64 	%rd302, %rd299, %rd301, %p175;
	selp.b64 	%rd303, %rd300, %rd302, %p174;
	ld.shared.u8 	%rs287, [_ZZN3cub18CUB_300001_SM_10006detail6reduce28DeviceReduceSingleTileKernelINS2_10policy_hubIN4cuda3std3__45tupleIJblEEEyN6thrust24THRUST_300001_SM_1000_NS8cuda_cub9__find_if7functorIS9_EEE10Policy1000EPS9_SI_iSF_S9_S9_NS7_10__identityEEEvT0_T1_T2_T3_T4_T6_E12temp_storage+72];
	ld.shared.u64 	%rd304, [_ZZN3cub18CUB_300001_SM_10006detail6reduce28DeviceReduceSingleTileKernelINS2_10policy_hubIN4cuda3std3__45tupleIJblEEEyN6thrust24THRUST_300001_SM_1000_NS8cuda_cub9__find_if7functorIS9_EEE10Policy1000EPS9_SI_iSF_S9_S9_NS7_10__identityEEEvT0_T1_T2_T3_T4_T6_E12temp_storage+80];
	setp.eq.s16 	%p176, %rs286, 0;
	setp.eq.s16 	%p177, %rs287, 0;
	min.s64 	%rd305, %rd304, %rd303;
	selp.b16 	%rs288, %rs285, 1, %p177;
	selp.b16 	%rs289, %rs287, %rs288, %p176;
	and.b16  	%rs290, %rs289, 255;
	selp.b64 	%rd306, %rd303, %rd305, %p177;
	selp.b64 	%rd307, %rd304, %rd306, %p176;
	ld.shared.u8 	%rs291, [_ZZN3cub18CUB_300001_SM_10006detail6reduce28DeviceReduceSingleTileKernelINS2_10policy_hubIN4cuda3std3__45tupleIJblEEEyN6thrust24THRUST_300001_SM_1000_NS8cuda_cub9__find_if7functorIS9_EEE10Policy1000EPS9_SI_iSF_S9_S9_NS7_10__identityEEEvT0_T1_T2_T3_T4_T6_E12temp_storage+88];
	ld.shared.u64 	%rd308, [_ZZN3cub18CUB_300001_SM_10006detail6reduce28DeviceReduceSingleTileKernelINS2_10policy_hubIN4cuda3std3__45tupleIJblEEEyN6thrust24THRUST_300001_SM_1000_NS8cuda_cub9__find_if7functorIS9_EEE10Policy1000EPS9_SI_iSF_S9_S9_NS7_10__identityEEEvT0_T1_T2_T3_T4_T6_E12temp_storage+96];
	setp.eq.s16 	%p178, %rs290, 0;
	setp.eq.s16 	%p179, %rs291, 0;
	min.s64 	%rd309, %rd308, %rd307;
	selp.b16 	%rs292, %rs289, 1, %p179;
	selp.b16 	%rs293, %rs291, %rs292, %p178;
	and.b16  	%rs294, %rs293, 255;
	selp.b64 	%rd310, %rd307, %rd309, %p179;
	selp.b64 	%rd311, %rd308, %rd310, %p178;
	ld.shared.u8 	%rs295, [_ZZN3cub18CUB_300001_SM_10006detail6reduce28DeviceReduceSingleTileKernelINS2_10policy_hubIN4cuda3std3__45tupleIJblEEEyN6thrust24THRUST_300001_SM_1000_NS8cuda_cub9__find_if7functorIS9_EEE10Policy1000EPS9_SI_iSF_S9_S9_NS7_10__identityEEEvT0_T1_T2_T3_T4_T6_E12temp_storage+104];
	ld.shared.u64 	%rd312, [_ZZN3cub18CUB_300001_SM_10006detail6reduce28DeviceReduceSingleTileKernelINS2_10policy_hubIN4cuda3std3__45tupleIJblEEEyN6thrust24THRUST_300001_SM_1000_NS8cuda_cub9__find_if7functorIS9_EEE10Policy1000EPS9_SI_iSF_S9_S9_NS7_10__identityEEEvT0_T1_T2_T3_T4_T6_E12temp_storage+112];
	setp.eq.s16 	%p180, %rs294, 0;
	setp.eq.s16 	%p181, %rs295, 0;
	min.s64 	%rd313, %rd312, %rd311;
	selp.b16 	%rs296, %rs293, 1, %p181;
	selp.b16 	%rs297, %rs295, %rs296, %p180;
	and.b16  	%rs298, %rs297, 255;
	selp.b64 	%rd314, %rd311, %rd313, %p181;
	selp.b64 	%rd315, %rd312, %rd314, %p180;
	ld.shared.u8 	%rs299, [_ZZN3cub18CUB_300001_SM_10006detail6reduce28DeviceReduceSingleTileKernelINS2_10policy_hubIN4cuda3std3__45tupleIJblEEEyN6thrust24THRUST_300001_SM_1000_NS8cuda_cub9__find_if7functorIS9_EEE10Policy1000EPS9_SI_iSF_S9_S9_NS7_10__identityEEEvT0_T1_T2_T3_T4_T6_E12temp_storage+120];
	ld.shared.u64 	%rd316, [_ZZN3cub18CUB_300001_SM_10006detail6reduce28DeviceReduceSingleTileKernelINS2_10policy_hubIN4cuda3std3__45tupleIJblEEEyN6thrust24THRUST_300001_SM_1000_NS8cuda_cub9__find_if7functorIS9_EEE10Policy1000EPS9_SI_iSF_S9_S9_NS7_10__identityEEEvT0_T1_T2_T3_T4_T6_E12temp_storage+128];
	setp.eq.s16 	%p182, %rs298, 0;
	setp.eq.s16 	%p183, %rs299, 0;
	min.s64 	%rd317, %rd316, %rd315;
	selp.b16 	%rs300, %rs297, 1, %p183;
	selp.b16 	%rs311, %rs299, %rs300, %p182;
	selp.b64 	%rd318, %rd315, %rd317, %p183;
	selp.b64 	%rd329, %rd316, %rd318, %p182;
	bra.uni 	$L__BB13_110;
$L__BB13_37:
	// begin inline asm
	mov.u32 %r163, %laneid;
	// end inline asm
	and.b32  	%r184, %r1, 992;
	add.s32 	%r185, %r184, 32;
	setp.gt.s32 	%p94, %r185, %r38;
	not.b32 	%r186, %r184;
	add.s32 	%r187, %r38, %r186;
	selp.b32 	%r182, %r187, 31, %p94;
	cvt.u32.u16 	%r188, %rs311;
	and.b32  	%r165, %r188, 255;
	mov.b32 	%r181, 1;
	mov.b32 	%r183, -1;
	// begin inline asm
	shfl.sync.down.b32 %r164, %r165, %r181, %r182, %r183;
	// end inline asm
	// begin inline asm
	shfl.sync.down.b32 %r169, %r170, %r181, %r182, %r183;
	// end inline asm
	mov.b64 	{%r175, %r180}, %rd329;
	// begin inline asm
	shfl.sync.down.b32 %r174, %r175, %r181, %r182, %r183;
	// end inline asm
	// begin inline asm
	shfl.sync.down.b32 %r179, %r180, %r181, %r182, %r183;
	// end inline asm
	mov.b64 	%rd35, {%r174, %r179};
	cvt.u16.u32 	%rs26, %r164;
	setp.ge.s32 	%p95, %r163, %r182;
	@%p95 bra 	$L__BB13_41;
	and.b16  	%rs213, %rs311, 255;
	setp.eq.s16 	%p96, %rs213, 0;
	and.b16  	%rs214, %rs26, 255;
	setp.eq.s16 	%p97, %rs214, 0;
	or.pred  	%p98, %p96, %p97;
	@%p98 bra 	$L__BB13_40;
	min.s64 	%rd329, %rd35, %rd329;
	mov.b16 	%rs311, 1;
	bra.uni 	$L__BB13_41;
$L__BB13_40:
	setp.eq.s16 	%p99, %rs213, 0;
	selp.b16 	%rs311, %rs26, %rs311, %p99;
	selp.b64 	%rd329, %rd35, %rd329, %p99;
$L__BB13_41:
	cvt.u32.u16 	%r209, %rs311;
	and.b32  	%r190, %r209, 255;
	mov.b32 	%r206, 2;
	mov.b32 	%r208, -1;
	// begin inline asm
	shfl.sync.down.b32 %r189, %r190, %r206, %r182, %r208;
	// end inline asm
	// begin inline asm
	shfl.sync.down.b32 %r194, %r195, %r206, %r182, %r208;
	// end inline asm
	mov.b64 	{%r200, %r205}, %rd329;
	// begin inline asm
	shfl.sync.down.b32 %r199, %r200, %r206, %r182, %r208;
	// end inline asm
	// begin inline asm
	shfl.sync.down.b32 %r204, %r205, %r206, %r182, %r208;
	// end inline asm
	mov.b64 	%rd39, {%r199, %r204};
	cvt.u16.u32 	%rs29, %r189;
	add.s32 	%r210, %r163, 2;
	setp.gt.s32 	%p100, %r210, %r182;
	@%p100 bra 	$L__BB13_45;
	and.b16  	%rs217, %rs311, 255;
	setp.eq.s16 	%p101, %rs217, 0;
	and.b16  	%rs218, %rs29, 255;
	setp.eq.s16 	%p102, %rs218, 0;
	or.pred  	%p103, %p101, %p102;
	@%p103 bra 	$L__BB13_44;
	min.s64 	%rd329, %rd39, %rd329;
	mov.b16 	%rs311, 1;
	bra.uni 	$L__BB13_45;
$L__BB13_44:
	setp.eq.s16 	%p104, %rs217, 0;
	selp.b16 	%rs311, %rs29, %rs311, %p104;
	selp.b64 	%rd329, %rd39, %rd329, %p104;
$L__BB13_45:
	cvt.u32.u16 	%r231, %rs311;
	and.b32  	%r212, %r231, 255;
	mov.b32 	%r228, 4;
	mov.b32 	%r230, -1;
	// begin inline asm
	shfl.sync.down.b32 %r211, %r212, %r228, %r182, %r230;
	// end inline asm
	// begin inline asm
	shfl.sync.down.b32 %r216, %r217, %r228, %r182, %r230;
	// end inline asm
	mov.b64 	{%r222, %r227}, %rd329;
	// begin inline asm
	shfl.sync.down.b32 %r221, %r222, %r228, %r182, %r230;
	// end inline asm
	// begin inline asm
	shfl.sync.down.b32 %r226, %r227, %r228, %r182, %r230;
	// end inline asm
	mov.b64 	%rd43, {%r221, %r226};
	cvt.u16.u32 	%rs32, %r211;
	add.s32 	%r232, %r163, 4;
	setp.gt.s32 	%p105, %r232, %r182;
	@%p105 bra 	$L__BB13_49;
	and.b16  	%rs221, %rs311, 255;
	setp.eq.s16 	%p106, %rs221, 0;
	and.b16  	%rs222, %rs32, 255;
	setp.eq.s16 	%p107, %rs222, 0;
	or.pred  	%p108, %p106, %p107;
	@%p108 bra 	$L__BB13_48;
	min.s64 	%rd329, %rd43, %rd329;
	mov.b16 	%rs311, 1;
	bra.uni 	$L__BB13_49;
$L__BB13_48:
	setp.eq.s16 	%p109, %rs221, 0;
	selp.b16 	%rs311, %rs32, %rs311, %p109;
	selp.b64 	%rd329, %rd43, %rd329, %p109;
$L__BB13_49:
	cvt.u32.u16 	%r253, %rs311;
	and.b32  	%r234, %r253, 255;
	mov.b32 	%r250, 8;
	mov.b32 	%r252, -1;
	// begin inline asm
	shfl.sync.down.b32 %r233, %r234, %r250, %r182, %r252;
	// end inline asm
	// begin inline asm
	shfl.sync.down.b32 %r238, %r239, %r250, %r182, %r252;
	// end inline asm
	mov.b64 	{%r244, %r249}, %rd329;
	// begin inline asm
	shfl.sync.down.b32 %r243, %r244, %r250, %r182, %r252;
	// end inline asm
	// begin inline asm
	shfl.sync.down.b32 %r248, %r249, %r250, %r182, %r252;
	// end inline asm
	mov.b64 	%rd47, {%r243, %r248};
	cvt.u16.u32 	%rs35, %r233;
	add.s32 	%r254, %r163, 8;
	setp.gt.s32 	%p110, %r254, %r182;
	@%p110 bra 	$L__BB13_53;
	and.b16  	%rs225, %rs311, 255;
	setp.eq.s16 	%p111, %rs225, 0;
	and.b16  	%rs226, %rs35, 255;
	setp.eq.s16 	%p112, %rs226, 0;
	or.pred  	%p113, %p111, %p112;
	@%p113 bra 	$L__BB13_52;
	min.s64 	%rd329, %rd47, %rd329;
	mov.b16 	%rs311, 1;
	bra.uni 	$L__BB13_53;
$L__BB13_52:
	setp.eq.s16 	%p114, %rs225, 0;
	selp.b16 	%rs311, %rs35, %rs311, %p114;
	selp.b64 	%rd329, %rd47, %rd329, %p114;
$L__BB13_53:
	cvt.u32.u16 	%r275, %rs311;
	and.b32  	%r256, %r275, 255;
	mov.b32 	%r272, 16;
	mov.b32 	%r274, -1;
	// begin inline asm
	shfl.sync.down.b32 %r255, %r256, %r272, %r182, %r274;
	// end inline asm
	// begin inline asm
	shfl.sync.down.b32 %r260, %r261, %r272, %r182, %r274;
	// end inline asm
	mov.b64 	{%r266, %r271}, %rd329;
	// begin inline asm
	shfl.sync.down.b32 %r265, %r266, %r272, %r182, %r274;
	// end inline asm
	// begin inline asm
	shfl.sync.down.b32 %r270, %r271, %r272, %r182, %r274;
	// end inline asm
	mov.b64 	%rd51, {%r265, %r270};
	cvt.u16.u32 	%rs38, %r255;
	add.s32 	%r276, %r163, 16;
	setp.gt.s32 	%p115, %r276, %r182;
	@%p115 bra 	$L__BB13_57;
	and.b16  	%rs229, %rs311, 255;
	setp.eq.s16 	%p116, %rs229, 0;
	and.b16  	%rs230, %rs38, 255;
	setp.eq.s16 	%p117, %rs230, 0;
	or.pred  	%p118, %p116, %p117;
	@%p118 bra 	$L__BB13_56;
	min.s64 	%rd329, %rd51, %rd329;
	mov.b16 	%rs311, 1;
	bra.uni 	$L__BB13_57;
$L__BB13_56:
	setp.eq.s16 	%p119, %rs229, 0;
	selp.b16 	%rs311, %rs38, %rs311, %p119;
	selp.b64 	%rd329, %rd51, %rd329, %p119;
$L__BB13_57:
	setp.ne.s32 	%p120, %r163, 0;
	@%p120 bra 	$L__BB13_59;
	shr.u32 	%r277, %r1, 1;
	and.b32  	%r278, %r277, 496;
	mov.u32 	%r279, _ZZN3cub18CUB_300001_SM_10006detail6reduce28DeviceReduceSingleTileKernelINS2_10policy_hubIN4cuda3std3__45tupleIJblEEEyN6thrust24THRUST_300001_SM_1000_NS8cuda_cub9__find_if7functorIS9_EEE10Policy1000EPS9_SI_iSF_S9_S9_NS7_10__identityEEEvT0_T1_T2_T3_T4_T6_E12temp_storage;
	add.s32 	%r280, %r279, %r278;
	st.shared.u8 	[%r280+8], %rs311;
	st.shared.u64 	[%r280+16], %rd329;
$L__BB13_59:
	bar.sync 	0;
	setp.ne.s32 	%p121, %r1, 0;
	@%p121 bra 	$L__BB13_110;
	setp.lt.s32 	%p122, %r38, 33;
	@%p122 bra 	$L__BB13_62;
	ld.shared.u8 	%rs233, [_ZZN3cub18CUB_300001_SM_10006detail6reduce28DeviceReduceSingleTileKernelINS2_10policy_hubIN4cuda3std3__45tupleIJblEEEyN6thrust24THRUST_300001_SM_1000_NS8cuda_cub9__find_if7functorIS9_EEE10Policy1000EPS9_SI_iSF_S9_S9_NS7_10__identityEEEvT0_T1_T2_T3_T4_T6_E12temp_storage+24];
	ld.shared.u64 	%rd271, [_ZZN3cub18CUB_300001_SM_10006detail6reduce28DeviceReduceSingleTileKernelINS2_10policy_hubIN4cuda3std3__45tupleIJblEEEyN6thrust24THRUST_300001_SM_1000_NS8cuda_cub9__find_if7functorIS9_EEE10Policy1000EPS9_SI_iSF_S9_S9_NS7_10__identityEEEvT0_T1_T2_T3_T4_T6_E12temp_storage+32];
	and.b16  	%rs234, %rs311, 255;
	setp.eq.s16 	%p123, %rs234, 0;
	setp.eq.s16 	%p124, %rs233, 0;
	min.s64 	%rd272, %rd271, %rd329;
	selp.b16 	%rs235, %rs311, 1, %p124;
	selp.b16 	%rs311, %rs233, %rs235, %p123;
	selp.b64 	%rd273, %rd329, %rd272, %p124;
	selp.b64 	%rd329, %rd271, %rd273, %p123;
$L__BB13_62:
	setp.lt.s32 	%p125, %r38, 65;
	@%p125 bra 	$L__BB13_64;
	ld.shared.u8 	%rs236, [_ZZN3cub18CUB_300001_SM_10006detail6reduce28DeviceReduceSingleTileKernelINS2_10policy_hubIN4cuda3std3__45tupleIJblEEEyN6thrust24THRUST_300001_SM_1000_NS8cuda_cub9__find_if7functorIS9_EEE10Policy1000EPS9_SI_iSF_S9_S9_NS7_10__identityEEEvT0_T1_T2_T3_T4_T6_E12temp_storage+40];
	ld.shared.u64 	%rd274, [_ZZN3cub18CUB_300001_SM_10006detail6reduce28DeviceReduceSingleTileKernelINS2_10policy_hubIN4cuda3std3__45tupleIJblEEEyN6thrust24THRUST_300001_SM_1000_NS8cuda_cub9__find_if7functorIS9_EEE10Policy1000EPS9_SI_iSF_S9_S9_NS7_10__identityEEEvT0_T1_T2_T3_T4_T6_E12temp_storage+48];
	and.b16  	%rs237, %rs311, 255;
	setp.eq.s16 	%p126, %rs237, 0;
	setp.eq.s16 	%p127, %rs236, 0;
	min.s64 	%rd275, %rd274, %rd329;
	selp.b16 	%rs238, %rs311, 1, %p127;
	selp.b16 	%rs311, %rs236, %rs238, %p126;
	selp.b64 	%rd276, %rd329, %rd275, %p127;
	selp.b64 	%rd329, %rd274, %rd276, %p126;
$L__BB13_64:
	setp.lt.s32 	%p128, %r38, 97;
	@%p128 bra 	$L__BB13_66;
	ld.shared.u8 	%rs239, [_ZZN3cub18CUB_300001_SM_10006detail6reduce28DeviceReduceSingleTileKernelINS2_10policy_hubIN4cuda3std3__45tupleIJblEEEyN6thrust24THRUST_300001_SM_1000_NS8cuda_cub9__find_if7functorIS9_EEE10Policy1000EPS9_SI_iSF_S9_S9_NS7_10__identityEEEvT0_T1_T2_T3_T4_T6_E12temp_storage+56];
	ld.shared.u64 	%rd277, [_ZZN3cub18CUB_300001_SM_10006detail6reduce28DeviceReduceSingleTileKernelINS2_10policy_hubIN4cuda3std3__45tupleIJblEEEyN6thrust24THRUST_300001_SM_1000_NS8cuda_cub9__find_if7functorIS9_EEE10Policy1000EPS9_SI_iSF_S9_S9_NS7_10__identityEEEvT0_T1_T2_T3_T4_T6_E12temp_storage+64];
	and.b16  	%rs240, %rs311, 255;
	setp.eq.s16 	%p129, %rs240, 0;
	setp.eq.s16 	%p130, %rs239, 0;
	min.s64 	%rd278, %rd277, %rd329;
	selp.b16 	%rs241, %rs311, 1, %p130;
	selp.b16 	%rs311, %rs239, %rs241, %p129;
	selp.b64 	%rd279, %rd329, %rd278, %p130;
	selp.b64 	%rd329, %rd277, %rd279, %p129;
$L__BB13_66:
	setp.lt.s32 	%p131, %r38, 129;
	@%p131 bra 	$L__BB13_68;
	ld.shared.u8 	%rs242, [_ZZN3cub18CUB_300001_SM_10006detail6reduce28DeviceReduceSingleTileKernelINS2_10policy_hubIN4cuda3std3__45tupleIJblEEEyN6thrust24THRUST_300001_SM_1000_NS8cuda_cub9__find_if7functorIS9_EEE10Policy1000EPS9_SI_iSF_S9_S9_NS7_10__identityEEEvT0_T1_T2_T3_T4_T6_E12temp_storage+72];
	ld.shared.u64 	%rd280, [_ZZN3cub18CUB_300001_SM_10006detail6reduce28DeviceReduceSingleTileKernelINS2_10policy_hubIN4cuda3std3__45tupleIJblEEEyN6thrust24THRUST_300001_SM_1000_NS8cuda_cub9__find_if7functorIS9_EEE10Policy1000EPS9_SI_iSF_S9_S9_NS7_10__identityEEEvT0_T1_T2_T3_T4_T6_E12temp_storage+80];
	and.b16  	%rs243, %rs311, 255;
	setp.eq.s16 	%p132, %rs243, 0;
	setp.eq.s16 	%p133, %rs242, 0;
	min.s64 	%rd281, %rd280, %rd329;
	selp.b16 	%rs244, %rs311, 1, %p133;
	selp.b16 	%rs311, %rs242, %rs244, %p132;
	selp.b64 	%rd282, %rd329, %rd281, %p133;
	selp.b64 	%rd329, %rd280, %rd282, %p132;
$L__BB13_68:
	setp.lt.s32 	%p134, %r38, 161;
	@%p134 bra 	$L__BB13_70;
	ld.shared.u8 	%rs245, [_ZZN3cub18CUB_300001_SM_10006detail6reduce28DeviceReduceSingleTileKernelINS2_10policy_hubIN4cuda3std3__45tupleIJblEEEyN6thrust24THRUST_300001_SM_1000_NS8cuda_cub9__find_if7functorIS9_EEE10Policy1000EPS9_SI_iSF_S9_S9_NS7_10__identityEEEvT0_T1_T2_T3_T4_T6_E12temp_storage+88];
	ld.shared.u64 	%rd283, [_ZZN3cub18CUB_300001_SM_10006detail6reduce28DeviceReduceSingleTileKernelINS2_10policy_hubIN4cuda3std3__45tupleIJblEEEyN6thrust24THRUST_300001_SM_1000_NS8cuda_cub9__find_if7functorIS9_EEE10Policy1000EPS9_SI_iSF_S9_S9_NS7_10__identityEEEvT0_T1_T2_T3_T4_T6_E12temp_storage+96];
	and.b16  	%rs246, %rs311, 255;
	setp.eq.s16 	%p135, %rs246, 0;
	setp.eq.s16 	%p136, %rs245, 0;
	min.s64 	%rd284, %rd283, %rd329;
	selp.b16 	%rs247, %rs311, 1, %p136;
	selp.b16 	%rs311, %rs245, %rs247, %p135;
	selp.b64 	%rd285, %rd329, %rd284, %p136;
	selp.b64 	%rd329, %rd283, %rd285, %p135;
$L__BB13_70:
	setp.lt.s32 	%p137, %r38, 193;
	@%p137 bra 	$L__BB13_72;
	ld.shared.u8 	%rs248, [_ZZN3cub18CUB_300001_SM_10006detail6reduce28DeviceReduceSingleTileKernelINS2_10policy_hubIN4cuda3std3__45tupleIJblEEEyN6thrust24THRUST_300001_SM_1000_NS8cuda_cub9__find_if7functorIS9_EEE10Policy1000EPS9_SI_iSF_S9_S9_NS7_10__identityEEEvT0_T1_T2_T3_T4_T6_E12temp_storage+104];
	ld.shared.u64 	%rd286, [_ZZN3cub18CUB_300001_SM_10006detail6reduce28DeviceReduceSingleTileKernelINS2_10policy_hubIN4cuda3std3__45tupleIJblEEEyN6thrust24THRUST_300001_SM_1000_NS8cuda_cub9__find_if7functorIS9_EEE10Policy1000EPS9_SI_iSF_S9_S9_NS7_10__identityEEEvT0_T1_T2_T3_T4_T6_E12temp_storage+112];
	and.b16  	%rs249, %rs311, 255;
	setp.eq.s16 	%p138, %rs249, 0;
	setp.eq.s16 	%p139, %rs248, 0;
	min.s64 	%rd287, %rd286, %rd329;
	selp.b16 	%rs250, %rs311, 1, %p139;
	selp.b16 	%rs311, %rs248, %rs250, %p138;
	selp.b64 	%rd288, %rd329, %rd287, %p139;
	selp.b64 	%rd329, %rd286, %rd288, %p138;
$L__BB13_72:
	setp.lt.s32 	%p140, %r38, 225;
	@%p140 bra 	$L__BB13_110;
	ld.shared.u8 	%rs251, [_ZZN3cub18CUB_300001_SM_10006detail6reduce28DeviceReduceSingleTileKernelINS2_10policy_hubIN4cuda3std3__45tupleIJblEEEyN6thrust24THRUST_300001_SM_1000_NS8cuda_cub9__find_if7functorIS9_EEE10Policy1000EPS9_SI_iSF_S9_S9_NS7_10__identityEEEvT0_T1_T2_T3_T4_T6_E12temp_storage+120];
	ld.shared.u64 	%rd289, [_ZZN3cub18CUB_300001_SM_10006detail6reduce28DeviceReduceSingleTileKernelINS2_10policy_hubIN4cuda3std3__45tupleIJblEEEyN6thrust24THRUST_300001_SM_1000_NS8cuda_cub9__find_if7functorIS9_EEE10Policy1000EPS9_SI_iSF_S9_S9_NS7_10__identityEEEvT0_T1_T2_T3_T4_T6_E12temp_storage+128];
	and.b16  	%rs252, %rs311, 255;
	setp.eq.s16 	%p141, %rs252, 0;
	setp.eq.s16 	%p142, %rs251, 0;
	min.s64 	%rd290, %rd289, %rd329;
	selp.b16 	%rs253, %rs311, 1, %p142;
	selp.b16 	%rs311, %rs251, %rs253, %p141;
	selp.b64 	%rd291, %rd329, %rd290, %p142;
	selp.b64 	%rd329, %rd289, %rd291, %p141;
	bra.uni 	$L__BB13_110;
$L__BB13_74:
	mov.u32 	%r16, %tid.x;
	mul.wide.u32 	%rd124, %r16, 16;
	add.s64 	%rd109, %rd105, %rd124;
	// begin inline asm
	ld.global.nc.u64 %rd108, [%rd109];
	// end inline asm
	add.s64 	%rd111, %rd109, 8;
	// begin inline asm
	ld.global.nc.u64 %rd110, [%rd111];
	// end inline asm
	cvt.u16.u64 	%rs83, %rd108;
	and.b16  	%rs84, %rs83, 255;
	add.s64 	%rd113, %rd109, 4096;
	// begin inline asm
	ld.global.nc.u64 %rd112, [%rd113];
	// end inline asm
	add.s64 	%rd115, %rd109, 4104;
	// begin inline asm
	ld.global.nc.u64 %rd114, [%rd115];
	// end inline asm
	cvt.u16.u64 	%rs85, %rd112;
	and.b16  	%rs86, %rs85, 255;
	add.s64 	%rd117, %rd109, 8192;
	// begin inline asm
	ld.global.nc.u64 %rd116, [%rd117];
	// end inline asm
	add.s64 	%rd119, %rd109, 8200;
	// begin inline asm
	ld.global.nc.u64 %rd118, [%rd119];
	// end inline asm
	cvt.u16.u64 	%rs87, %rd116;
	and.b16  	%rs88, %rs87, 255;
	add.s64 	%rd121, %rd109, 12288;
	// begin inline asm
	ld.global.nc.u64 %rd120, [%rd121];
	// end inline asm
	add.s64 	%rd123, %rd109, 12296;
	// begin inline asm
	ld.global.nc.u64 %rd122, [%rd123];
	// end inline asm
	cvt.u16.u64 	%rs89, %rd120;
	and.b16  	%rs90, %rs89, 255;
	setp.eq.s16 	%p3, %rs84, 0;
	setp.eq.s16 	%p4, %rs86, 0;
	min.s64 	%rd125, %rd114, %rd110;
	selp.b16 	%rs91, %rs83, 1, %p4;
	selp.b64 	%rd126, %rd110, %rd125, %p4;
	selp.b16 	%rs92, %rs85, %rs91, %p3;
	and.b16  	%rs93, %rs92, 255;
	selp.b64 	%rd127, %rd114, %rd126, %p3;
	setp.eq.s16 	%p5, %rs93, 0;
	setp.eq.s16 	%p6, %rs88, 0;
	min.s64 	%rd128, %rd118, %rd127;
	selp.b16 	%rs94, %rs92, 1, %p6;
	selp.b64 	%rd129, %rd127, %rd128, %p6;
	selp.b16 	%rs95, %rs87, %rs94, %p5;
	and.b16  	%rs96, %rs95, 255;
	selp.b64 	%rd130, %rd118, %rd129, %p5;
	setp.eq.s16 	%p7, %rs96, 0;
	setp.eq.s16 	%p8, %rs90, 0;
	min.s64 	%rd131, %rd122, %rd130;
	selp.b16 	%rs97, %rs95, 1, %p8;
	selp.b64 	%rd132, %rd130, %rd131, %p8;
	selp.b16 	%rs311, %rs89, %rs97, %p7;
	selp.b64 	%rd329, %rd122, %rd132, %p7;
	setp.lt.u32 	%p9, %r38, 2048;
	mov.b32 	%r399, 1024;
	@%p9 bra 	$L__BB13_78;
	add.s32 	%r17, %r38, -1024;
	mov.b32 	%r399, 1024;
$L__BB13_76:
	mul.wide.s32 	%rd149, %r399, 16;
	add.s64 	%rd134, %rd109, %rd149;
	// begin inline asm
	ld.global.nc.u64 %rd133, [%rd134];
	// end inline asm
	add.s64 	%rd136, %rd134, 8;
	// begin inline asm
	ld.global.nc.u64 %rd135, [%rd136];
	// end inline asm
	cvt.u16.u64 	%rs98, %rd133;
	and.b16  	%rs99, %rs98, 255;
	add.s64 	%rd138, %rd134, 4096;
	// begin inline asm
	ld.global.nc.u64 %rd137, [%rd138];
	// end inline asm
	add.s64 	%rd140, %rd134, 4104;
	// begin inline asm
	ld.global.nc.u64 %rd139, [%rd140];
	// end inline asm
	cvt.u16.u64 	%rs100, %rd137;
	and.b16  	%rs101, %rs100, 255;
	add.s64 	%rd142, %rd134, 8192;
	// begin inline asm
	ld.global.nc.u64 %rd141, [%rd142];
	// end inline asm
	add.s64 	%rd144, %rd134, 8200;
	// begin inline asm
	ld.global.nc.u64 %rd143, [%rd144];
	// end inline asm
	cvt.u16.u64 	%rs102, %rd141;
	and.b16  	%rs103, %rs102, 255;
	add.s64 	%rd146, %rd134, 12288;
	// begin inline asm
	ld.global.nc.u64 %rd145, [%rd146];
	// end inline asm
	add.s64 	%rd148, %rd134, 12296;
	// begin inline asm
	ld.global.nc.u64 %rd147, [%rd148];
	// end inline asm
	cvt.u16.u64 	%rs104, %rd145;
	and.b16  	%rs105, %rs104, 255;
	and.b16  	%rs106, %rs311, 255;
	setp.eq.s16 	%p10, %rs106, 0;
	setp.eq.s16 	%p11, %rs99, 0;
	min.s64 	%rd150, %rd135, %rd329;
	selp.b16 	%rs107, %rs311, 1, %p11;
	selp.b64 	%rd151, %rd329, %rd150, %p11;
	selp.b16 	%rs108, %rs98, %rs107, %p10;
	and.b16  	%rs109, %rs108, 255;
	selp.b64 	%rd152, %rd135, %rd151, %p10;
	setp.eq.s16 	%p12, %rs109, 0;
	setp.eq.s16 	%p13, %rs101, 0;
	min.s64 	%rd153, %rd139, %rd152;
	selp.b16 	%rs110, %rs108, 1, %p13;
	selp.b64 	%rd154, %rd152, %rd153, %p13;
	selp.b16 	%rs111, %rs100, %rs110, %p12;
	and.b16  	%rs112, %rs111, 255;
	selp.b64 	%rd155, %rd139, %rd154, %p12;
	setp.eq.s16 	%p14, %rs112, 0;
	setp.eq.s16 	%p15, %rs103, 0;
	min.s64 	%rd156, %rd143, %rd155;
	selp.b16 	%rs113, %rs111, 1, %p15;
	selp.b64 	%rd157, %rd155, %rd156, %p15;
	selp.b16 	%rs114, %rs102, %rs113, %p14;
	and.b16  	%rs115, %rs114, 255;
	selp.b64 	%rd158, %rd143, %rd157, %p14;
	setp.eq.s16 	%p16, %rs115, 0;
	setp.eq.s16 	%p17, %rs105, 0;
	min.s64 	%rd159, %rd147, %rd158;
	selp.b16 	%rs116, %rs114, 1, %p17;
	selp.b64 	%rd160, %rd158, %rd159, %p17;
	selp.b16 	%rs311, %rs104, %rs116, %p16;
	selp.b64 	%rd329, %rd147, %rd160, %p16;
	sub.s32 	%r41, %r38, %r399;
	setp.lt.s32 	%p18, %r41, 1024;
	@%p18 bra 	$L__BB13_86;
	add.s32 	%r399, %r399, 1024;
	setp.le.s32 	%p19, %r399, %r17;
	@%p19 bra 	$L__BB13_76;
$L__BB13_78:
	setp.le.s32 	%p20, %r38, %r399;
	@%p20 bra 	$L__BB13_86;
	sub.s32 	%r21, %r38, %r399;
	setp.ge.s32 	%p21, %r16, %r21;
	@%p21 bra 	$L__BB13_86;
	not.b32 	%r42, %r16;
	add.s32 	%r43, %r38, %r42;
	sub.s32 	%r22, %r43, %r399;
	and.b32  	%r44, %r22, 768;
	setp.eq.s32 	%p22, %r44, 768;
	mov.u32 	%r403, %r16;
	@%p22 bra 	$L__BB13_83;
	add.s32 	%r401, %r16, %r399;
	shr.u32 	%r45, %r22, 8;
	add.s32 	%r46, %r45, 1;
	and.b32  	%r47, %r46, 3;
	neg.s32 	%r400, %r47;
	mov.u32 	%r403, %r16;
$L__BB13_82:
	.pragma "nounroll";
	mul.wide.u32 	%rd166, %r401, 16;
	add.s64 	%rd163, %rd105, %rd166;
	// begin inline asm
	ld.global.nc.u64 %rd162, [%rd163];
	// end inline asm
	add.s64 	%rd165, %rd163, 8;
	// begin inline asm
	ld.global.nc.u64 %rd164, [%rd165];
	// end inline asm
	cvt.u16.u64 	%rs118, %rd162;
	and.b16  	%rs119, %rs118, 255;
	and.b16  	%rs120, %rs311, 255;
	setp.eq.s16 	%p23, %rs120, 0;
	setp.eq.s16 	%p24, %rs119, 0;
	min.s64 	%rd167, %rd164, %rd329;
	selp.b16 	%rs121, %rs311, 1, %p24;
	selp.b16 	%rs311, %rs118, %rs121, %p23;
	selp.b64 	%rd168, %rd329, %rd167, %p24;
	selp.b64 	%rd329, %rd164, %rd168, %p23;
	add.s32 	%r403, %r403, 256;
	add.s32 	%r401, %r401, 256;
	add.s32 	%r400, %r400, 1;
	setp.ne.s32 	%p25, %r400, 0;
	@%p25 bra 	$L__BB13_82;
$L__BB13_83:
	setp.lt.u32 	%p26, %r22, 768;
	@%p26 bra 	$L__BB13_86;
	cvt.u64.u32 	%rd169, %r403;
	cvt.u64.u32 	%rd170, %r399;
	add.s64 	%rd171, %rd169, %rd170;
	shl.b64 	%rd172, %rd171, 4;
	add.s64 	%rd173, %rd172, %rd105;
	add.s64 	%rd350, %rd173, 12296;
	add.s32 	%r404, %r403, %r399;
$L__BB13_85:
	mul.wide.u32 	%rd190, %r404, 16;
	add.s64 	%rd175, %rd105, %rd190;
	// begin inline asm
	ld.global.nc.u64 %rd174, [%rd175];
	// end inline asm
	add.s64 	%rd177, %rd175, 8;
	// begin inline asm
	ld.global.nc.u64 %rd176, [%rd177];
	// end inline asm
	cvt.u16.u64 	%rs122, %rd174;
	and.b16  	%rs123, %rs122, 255;
	and.b16  	%rs124, %rs311, 255;
	setp.eq.s16 	%p27, %rs124, 0;
	setp.eq.s16 	%p28, %rs123, 0;
	min.s64 	%rd191, %rd176, %rd329;
	selp.b16 	%rs125, %rs311, 1, %p28;
	selp.b16 	%rs126, %rs122, %rs125, %p27;
	and.b16  	%rs127, %rs126, 255;
	selp.b64 	%rd192, %rd329, %rd191, %p28;
	selp.b64 	%rd193, %rd176, %rd192, %p27;
	add.s64 	%rd179, %rd350, -8200;
	// begin inline asm
	ld.global.nc.u64 %rd178, [%rd179];
	// end inline asm
	add.s64 	%rd181, %rd350, -8192;
	// begin inline asm
	ld.global.nc.u64 %rd180, [%rd181];
	// end inline asm
	cvt.u16.u64 	%rs128, %rd178;
	and.b16  	%rs129, %rs128, 255;
	setp.eq.s16 	%p29, %rs127, 0;
	setp.eq.s16 	%p30, %rs129, 0;
	min.s64 	%rd194, %rd180, %rd193;
	selp.b16 	%rs130, %rs126, 1, %p30;
	selp.b16 	%rs131, %rs128, %rs130, %p29;
	and.b16  	%rs132, %rs131, 255;
	selp.b64 	%rd195, %rd193, %rd194, %p30;
	selp.b64 	%rd196, %rd180, %rd195, %p29;
	add.s64 	%rd183, %rd350, -4104;
	// begin inline asm
	ld.global.nc.u64 %rd182, [%rd183];
	// end inline asm
	add.s64 	%rd185, %rd350, -4096;
	// begin inline asm
	ld.global.nc.u64 %rd184, [%rd185];
	// end inline asm
	cvt.u16.u64 	%rs133, %rd182;
	and.b16  	%rs134, %rs133, 255;
	setp.eq.s16 	%p31, %rs132, 0;
	setp.eq.s16 	%p32, %rs134, 0;
	min.s64 	%rd197, %rd184, %rd196;
	selp.b16 	%rs135, %rs131, 1, %p32;
	selp.b16 	%rs136, %rs133, %rs135, %p31;
	and.b16  	%rs137, %rs136, 255;
	selp.b64 	%rd198, %rd196, %rd197, %p32;
	selp.b64 	%rd199, %rd184, %rd198, %p31;
	add.s64 	%rd187, %rd350, -8;
	// begin inline asm
	ld.global.nc.u64 %rd186, [%rd187];
	// end inline asm
	// begin inline asm
	ld.global.nc.u64 %rd188, [%rd350];
	// end inline asm
	cvt.u16.u64 	%rs138, %rd186;
	and.b16  	%rs139, %rs138, 255;
	setp.eq.s16 	%p33, %rs137, 0;
	setp.eq.s16 	%p34, %rs139, 0;
	min.s64 	%rd200, %rd188, %rd199;
	selp.b16 	%rs140, %rs136, 1, %p34;
	selp.b16 	%rs311, %rs138, %rs140, %p33;
	selp.b64 	%rd201, %rd199, %rd200, %p34;
	selp.b64 	%rd329, %rd188, %rd201, %p33;
	add.s32 	%r403, %r403, 1024;
	add.s64 	%rd350, %rd350, 16384;
	add.s32 	%r404, %r404, 1024;
	setp.lt.s32 	%p35, %r403, %r21;
	@%p35 bra 	$L__BB13_85;
$L__BB13_86:
	// begin inline asm
	mov.u32 %r48, %laneid;
	// end inline asm
	cvt.u32.u16 	%r69, %rs311;
	and.b32  	%r50, %r69, 255;
	mov.b32 	%r66, 1;
	mov.b32 	%r67, 31;
	mov.b32 	%r68, -1;
	// begin inline asm
	shfl.sync.down.b32 %r49, %r50, %r66, %r67, %r68;
	// end inline asm
	// begin inline asm
	shfl.sync.down.b32 %r54, %r55, %r66, %r67, %r68;
	// end inline asm
	mov.b64 	{%r60, %r65}, %rd329;
	// begin inline asm
	shfl.sync.down.b32 %r59, %r60, %r66, %r67, %r68;
	// end inline asm
	// begin inline asm
	shfl.sync.down.b32 %r64, %r65, %r66, %r67, %r68;
	// end inline asm
	mov.b64 	%rd83, {%r59, %r64};
	cvt.u16.u32 	%rs65, %r49;
	setp.gt.s32 	%p36, %r48, 30;
	@%p36 bra 	$L__BB13_90;
	and.b16  	%rs141, %rs311, 255;
	setp.eq.s16 	%p37, %rs141, 0;
	and.b16  	%rs142, %rs65, 255;
	setp.eq.s16 	%p38, %rs142, 0;
	or.pred  	%p39, %p37, %p38;
	@%p39 bra 	$L__BB13_89;
	min.s64 	%rd329, %rd83, %rd329;
	mov.b16 	%rs311, 1;
	bra.uni 	$L__BB13_90;
$L__BB13_89:
	setp.eq.s16 	%p40, %rs141, 0;
	selp.b16 	%rs311, %rs65, %rs311, %p40;
	selp.b64 	%rd329, %rd83, %rd329, %p40;
$L__BB13_90:
	cvt.u32.u16 	%r90, %rs311;
	and.b32  	%r71, %r90, 255;
	mov.b32 	%r87, 2;
	mov.b32 	%r88, 31;
	mov.b32 	%r89, -1;
	// begin inline asm
	shfl.sync.down.b32 %r70, %r71, %r87, %r88, %r89;
	// end inline asm
	// begin inline asm
	shfl.sync.down.b32 %r75, %r76, %r87, %r88, %r89;
	// end inline asm
	mov.b64 	{%r81, %r86}, %rd329;
	// begin inline asm
	shfl.sync.down.b32 %r80, %r81, %r87, %r88, %r89;
	// end inline asm
	// begin inline asm
	shfl.sync.down.b32 %r85, %r86, %r87, %r88, %r89;
	// end inline asm
	mov.b64 	%rd87, {%r80, %r85};
	cvt.u16.u32 	%rs68, %r70;
	setp.gt.s32 	%p41, %r48, 29;
	@%p41 bra 	$L__BB13_94;
	and.b16  	%rs145, %rs311, 255;
	setp.eq.s16 	%p42, %rs145, 0;
	and.b16  	%rs146, %rs68, 255;
	setp.eq.s16 	%p43, %rs146, 0;
	or.pred  	%p44, %p42, %p43;
	@%p44 bra 	$L__BB13_93;
	min.s64 	%rd329, %rd87, %rd329;
	mov.b16 	%rs311, 1;
	bra.uni 	$L__BB13_94;
$L__BB13_93:
	setp.eq.s16 	%p45, %rs145, 0;
	selp.b16 	%rs311, %rs68, %rs311, %p45;
	selp.b64 	%rd329, %rd87, %rd329, %p45;
$L__BB13_94:
	cvt.u32.u16 	%r111, %rs311;
	and.b32  	%r92, %r111, 255;
	mov.b32 	%r108, 4;
	mov.b32 	%r109, 31;
	mov.b32 	%r110, -1;
	// begin inline asm
	shfl.sync.down.b32 %r91, %r92, %r108, %r109, %r110;
	// end inline asm
	// begin inline asm
	shfl.sync.down.b32 %r96, %r97, %r108, %r109, %r110;
	// end inline asm
	mov.b64 	{%r102, %r107}, %rd329;
	// begin inline asm
	shfl.sync.down.b32 %r101, %r102, %r108, %r109, %r110;
	// end inline asm
	// begin inline asm
	shfl.sync.down.b32 %r106, %r107, %r108, %r109, %r110;
	// end inline asm
	mov.b64 	%rd91, {%r101, %r106};
	cvt.u16.u32 	%rs71, %r91;
	setp.gt.s32 	%p46, %r48, 27;
	@%p46 bra 	$L__BB13_98;
	and.b16  	%rs149, %rs311, 255;
	setp.eq.s16 	%p47, %rs149, 0;
	and.b16  	%rs150, %rs71, 255;
	setp.eq.s16 	%p48, %rs150, 0;
	or.pred  	%p49, %p47, %p48;
	@%p49 bra 	$L__BB13_97;
	min.s64 	%rd329, %rd91, %rd329;
	mov.b16 	%rs311, 1;
	bra.uni 	$L__BB13_98;
$L__BB13_97:
	setp.eq.s16 	%p50, %rs149, 0;
	selp.b16 	%rs311, %rs71, %rs311, %p50;
	selp.b64 	%rd329, %rd91, %rd329, %p50;
$L__BB13_98:
	cvt.u32.u16 	%r132, %rs311;
	and.b32  	%r113, %r132, 255;
	mov.b32 	%r129, 8;
	mov.b32 	%r130, 31;
	mov.b32 	%r131, -1;
	// begin inline asm
	shfl.sync.down.b32 %r112, %r113, %r129, %r130, %r131;
	// end inline asm
	// begin inline asm
	shfl.sync.down.b32 %r117, %r118, %r129, %r130, %r131;
	// end inline asm
	mov.b64 	{%r123, %r128}, %rd329;
	// begin inline asm
	shfl.sync.down.b32 %r122, %r123, %r129, %r130, %r131;
	// end inline asm
	// begin inline asm
	shfl.sync.down.b32 %r127, %r128, %r129, %r130, %r131;
	// end inline asm
	mov.b64 	%rd95, {%r122, %r127};
	cvt.u16.u32 	%rs74, %r112;
	setp.gt.s32 	%p51, %r48, 23;
	@%p51 bra 	$L__BB13_102;
	and.b16  	%rs153, %rs311, 255;
	setp.eq.s16 	%p52, %rs153, 0;
	and.b16  	%rs154, %rs74, 255;
	setp.eq.s16 	%p53, %rs154, 0;
	or.pred  	%p54, %p52, %p53;
	@%p54 bra 	$L__BB13_101;
	min.s64 	%rd329, %rd95, %rd329;
	mov.b16 	%rs311, 1;
	bra.uni 	$L__BB13_102;
$L__BB13_101:
	setp.eq.s16 	%p55, %rs153, 0;
	selp.b16 	%rs311, %rs74, %rs311, %p55;
	selp.b64 	%rd329, %rd95, %rd329, %p55;
$L__BB13_102:
	cvt.u32.u16 	%r153, %rs311;
	and.b32  	%r134, %r153, 255;
	mov.b32 	%r150, 16;
	mov.b32 	%r151, 31;
	mov.b32 	%r152, -1;
	// begin inline asm
	shfl.sync.down.b32 %r133, %r134, %r150, %r151, %r152;
	// end inline asm
	// begin inline asm
	shfl.sync.down.b32 %r138, %r139, %r150, %r151, %r152;
	// end inline asm
	mov.b64 	{%r144, %r149}, %rd329;
	// begin inline asm
	shfl.sync.down.b32 %r143, %r144, %r150, %r151, %r152;
	// end inline asm
	// begin inline asm
	shfl.sync.down.b32 %r148, %r149, %r150, %r151, %r152;
	// end inline asm
	mov.b64 	%rd99, {%r143, %r148};
	cvt.u16.u32 	%rs77, %r133;
	setp.gt.s32 	%p56, %r48, 15;
	@%p56 bra 	$L__BB13_106;
	and.b16  	%rs157, %rs311, 255;
	setp.eq.s16 	%p57, %rs157, 0;
	and.b16  	%rs158, %rs77, 255;
	setp.eq.s16 	%p58, %rs158, 0;
	or.pred  	%p59, %p57, %p58;
	@%p59 bra 	$L__BB13_105;
	min.s64 	%rd329, %rd99, %rd329;
	mov.b16 	%rs311, 1;
	bra.uni 	$L__BB13_106;
$L__BB13_105:
	setp.eq.s16 	%p60, %rs157, 0;
	selp.b16 	%rs311, %rs77, %rs311, %p60;
	selp.b64 	%rd329, %rd99, %rd329, %p60;
$L__BB13_106:
	setp.ne.s32 	%p61, %r48, 0;
	@%p61 bra 	$L__BB13_108;
	shr.u32 	%r154, %r16, 1;
	and.b32  	%r155, %r154, 496;
	mov.u32 	%r156, _ZZN3cub18CUB_300001_SM_10006detail6reduce28DeviceReduceSingleTileKernelINS2_10policy_hubIN4cuda3std3__45tupleIJblEEEyN6thrust24THRUST_300001_SM_1000_NS8cuda_cub9__find_if7functorIS9_EEE10Policy1000EPS9_SI_iSF_S9_S9_NS7_10__identityEEEvT0_T1_T2_T3_T4_T6_E12temp_storage;
	add.s32 	%r157, %r156, %r155;
	st.shared.u8 	[%r157+8], %rs311;
	st.shared.u64 	[%r157+16], %rd329;
$L__BB13_108:
	bar.sync 	0;
	setp.ne.s32 	%p62, %r16, 0;
	@%p62 bra 	$L__BB13_110;
	ld.shared.u8 	%rs161, [_ZZN3cub18CUB_300001_SM_10006detail6reduce28DeviceReduceSingleTileKernelINS2_10policy_hubIN4cuda3std3__45tupleIJblEEEyN6thrust24THRUST_300001_SM_1000_NS8cuda_cub9__find_if7functorIS9_EEE10Policy1000EPS9_SI_iSF_S9_S9_NS7_10__identityEEEvT0_T1_T2_T3_T4_T6_E12temp_storage+24];
	ld.shared.u64 	%rd202, [_ZZN3cub18CUB_300001_SM_10006detail6reduce28DeviceReduceSingleTileKernelINS2_10policy_hubIN4cuda3std3__45tupleIJblEEEyN6thrust24THRUST_300001_SM_1000_NS8cuda_cub9__find_if7functorIS9_EEE10Policy1000EPS9_SI_iSF_S9_S9_NS7_10__identityEEEvT0_T1_T2_T3_T4_T6_E12temp_storage+32];
	and.b16  	%rs162, %rs311, 255;
	setp.eq.s16 	%p63, %rs162, 0;
	setp.eq.s16 	%p64, %rs161, 0;
	min.s64 	%rd203, %rd202, %rd329;
	selp.b16 	%rs163, %rs311, 1, %p64;
	selp.b16 	%rs164, %rs161, %rs163, %p63;
	and.b16  	%rs165, %rs164, 255;
	selp.b64 	%rd204, %rd329, %rd203, %p64;
	selp.b64 	%rd205, %rd202, %rd204, %p63;
	ld.shared.u8 	%rs166, [_ZZN3cub18CUB_300001_SM_10006detail6reduce28DeviceReduceSingleTileKernelINS2_10policy_hubIN4cuda3std3__45tupleIJblEEEyN6thrust24THRUST_300001_SM_1000_NS8cuda_cub9__find_if7functorIS9_EEE10Policy1000EPS9_SI_iSF_S9_S9_NS7_10__identityEEEvT0_T1_T2_T3_T4_T6_E12temp_storage+40];
	ld.shared.u64 	%rd206, [_ZZN3cub18CUB_300001_SM_10006detail6reduce28DeviceReduceSingleTileKernelINS2_10policy_hubIN4cuda3std3__45tupleIJblEEEyN6thrust24THRUST_300001_SM_1000_NS8cuda_cub9__find_if7functorIS9_EEE10Policy1000EPS9_SI_iSF_S9_S9_NS7_10__identityEEEvT0_T1_T2_T3_T4_T6_E12temp_storage+48];
	setp.eq.s16 	%p65, %rs165, 0;
	setp.eq.s16 	%p66, %rs166, 0;
	min.s64 	%rd207, %rd206, %rd205;
	selp.b16 	%rs167, %rs164, 1, %p66;
	selp.b16 	%rs168, %rs166, %rs167, %p65;
	and.b16  	%rs169, %rs168, 255;
	selp.b64 	%rd208, %rd205, %rd207, %p66;
	selp.b64 	%rd209, %rd206, %rd208, %p65;
	ld.shared.u8 	%rs170, [_ZZN3cub18CUB_300001_SM_10006detail6reduce28DeviceReduceSingleTileKernelINS2_10policy_hubIN4cuda3std3__45tupleIJblEEEyN6thrust24THRUST_300001_SM_1000_NS8cuda_cub9__find_if7functorIS9_EEE10Policy1000EPS9_SI_iSF_S9_S9_NS7_10__identityEEEvT0_T1_T2_T3_T4_T6_E12temp_storage+56];
	ld.shared.u64 	%rd210, [_ZZN3cub18CUB_300001_SM_10006detail6reduce28DeviceReduceSingleTileKernelINS2_10policy_hubIN4cuda3std3__45tupleIJblEEEyN6thrust24THRUST_300001_SM_1000_NS8cuda_cub9__find_if7functorIS9_EEE10Policy1000EPS9_SI_iSF_S9_S9_NS7_10__identityEEEvT0_T1_T2_T3_T4_T6_E12temp_storage+64];
	setp.eq.s16 	%p67, %rs169, 0;
	setp.eq.s16 	%p68, %rs170, 0;
	min.s64 	%rd211, %rd210, %rd209;
	selp.b16 	%rs171, %rs168, 1, %p68;
	selp.b16 	%rs172, %rs170, %rs171, %p67;
	and.b16  	%rs173, %rs172, 255;
	selp.b64 	%rd212, %rd209, %rd211, %p68;
	selp.b64 	%rd213, %rd210, %rd212, %p67;
	ld.shared.u8 	%rs174, [_ZZN3cub18CUB_300001_SM_10006detail6reduce28DeviceReduceSingleTileKernelINS2_10policy_hubIN4cuda3std3__45tupleIJblEEEyN6thrust24THRUST_300001_SM_1000_NS8cuda_cub9__find_if7functorIS9_EEE10Policy1000EPS9_SI_iSF_S9_S9_NS7_10__identityEEEvT0_T1_T2_T3_T4_T6_E12temp_storage+72];
	ld.shared.u64 	%rd214, [_ZZN3cub18CUB_300001_SM_10006detail6reduce28DeviceReduceSingleTileKernelINS2_10policy_hubIN4cuda3std3__45tupleIJblEEEyN6thrust24THRUST_300001_SM_1000_NS8cuda_cub9__find_if7functorIS9_EEE10Policy1000EPS9_SI_iSF_S9_S9_NS7_10__identityEEEvT0_T1_T2_T3_T4_T6_E12temp_storage+80];
	setp.eq.s16 	%p69, %rs173, 0;
	setp.eq.s16 	%p70, %rs174, 0;
	min.s64 	%rd215, %rd214, %rd213;
	selp.b16 	%rs175, %rs172, 1, %p70;
	selp.b16 	%rs176, %rs174, %rs175, %p69;
	and.b16  	%rs177, %rs176, 255;
	selp.b64 	%rd216, %rd213, %rd215, %p70;
	selp.b64 	%rd217, %rd214, %rd216, %p69;
	ld.shared.u8 	%rs178, [_ZZN3cub18CUB_300001_SM_10006detail6reduce28DeviceReduceSingleTileKernelINS2_10policy_hubIN4cuda3std3__45tupleIJblEEEyN6thrust24THRUST_300001_SM_1000_NS8cuda_cub9__find_if7functorIS9_EEE10Policy1000EPS9_SI_iSF_S9_S9_NS7_10__identityEEEvT0_T1_T2_T3_T4_T6_E12temp_storage+88];
	ld.shared.u64 	%rd218, [_ZZN3cub18CUB_300001_SM_10006detail6reduce28DeviceReduceSingleTileKernelINS2_10policy_hubIN4cuda3std3__45tupleIJblEEEyN6thrust24THRUST_300001_SM_1000_NS8cuda_cub9__find_if7functorIS9_EEE10Policy1000EPS9_SI_iSF_S9_S9_NS7_10__identityEEEvT0_T1_T2_T3_T4_T6_E12temp_storage+96];
	setp.eq.s16 	%p71, %rs177, 0;
	setp.eq.s16 	%p72, %rs178, 0;
	min.s64 	%rd219, %rd218, %rd217;
	selp.b16 	%rs179, %rs176, 1, %p72;
	selp.b16 	%rs180, %rs178, %rs179, %p71;
	and.b16  	%rs181, %rs180, 255;
	selp.b64 	%rd220, %rd217, %rd219, %p72;
	selp.b64 	%rd221, %rd218, %rd220, %p71;
	ld.shared.u8 	%rs182, [_ZZN3cub18CUB_300001_SM_10006detail6reduce28DeviceReduceSingleTileKernelINS2_10policy_hubIN4cuda3std3__45tupleIJblEEEyN6thrust24THRUST_300001_SM_1000_NS8cuda_cub9__find_if7functorIS9_EEE10Policy1000EPS9_SI_iSF_S9_S9_NS7_10__identityEEEvT0_T1_T2_T3_T4_T6_E12temp_storage+104];
	ld.shared.u64 	%rd222, [_ZZN3cub18CUB_300001_SM_10006detail6reduce28DeviceReduceSingleTileKernelINS2_10policy_hubIN4cuda3std3__45tupleIJblEEEyN6thrust24THRUST_300001_SM_1000_NS8cuda_cub9__find_if7functorIS9_EEE10Policy1000EPS9_SI_iSF_S9_S9_NS7_10__identityEEEvT0_T1_T2_T3_T4_T6_E12temp_storage+112];
	setp.eq.s16 	%p73, %rs181, 0;
	setp.eq.s16 	%p74, %rs182, 0;
	min.s64 	%rd223, %rd222, %rd221;
	selp.b16 	%rs183, %rs180, 1, %p74;
	selp.b16 	%rs184, %rs182, %rs183, %p73;
	and.b16  	%rs185, %rs184, 255;
	selp.b64 	%rd224, %rd221, %rd223, %p74;
	selp.b64 	%rd225, %rd222, %rd224, %p73;
	ld.shared.u8 	%rs186, [_ZZN3cub18CUB_300001_SM_10006detail6reduce28DeviceReduceSingleTileKernelINS2_10policy_hubIN4cuda3std3__45tupleIJblEEEyN6thrust24THRUST_300001_SM_1000_NS8cuda_cub9__find_if7functorIS9_EEE10Policy1000EPS9_SI_iSF_S9_S9_NS7_10__identityEEEvT0_T1_T2_T3_T4_T6_E12temp_storage+120];
	ld.shared.u64 	%rd226, [_ZZN3cub18CUB_300001_SM_10006detail6reduce28DeviceReduceSingleTileKernelINS2_10policy_hubIN4cuda3std3__45tupleIJblEEEyN6thrust24THRUST_300001_SM_1000_NS8cuda_cub9__find_if7functorIS9_EEE10Policy1000EPS9_SI_iSF_S9_S9_NS7_10__identityEEEvT0_T1_T2_T3_T4_T6_E12temp_storage+128];
	setp.eq.s16 	%p75, %rs185, 0;
	setp.eq.s16 	%p76, %rs186, 0;
	min.s64 	%rd227, %rd226, %rd225;
	selp.b16 	%rs187, %rs184, 1, %p76;
	selp.b16 	%rs311, %rs186, %rs187, %p75;
	selp.b64 	%rd228, %rd225, %rd227, %p76;
	selp.b64 	%rd329, %rd226, %rd228, %p75;
$L__BB13_110:
	mov.u32 	%r391, %tid.x;
	setp.ne.s32 	%p184, %r391, 0;
	@%p184 bra 	$L__BB13_112;
	setp.eq.s16 	%p185, %rs82, 0;
	and.b16  	%rs302, %rs311, 255;
	setp.eq.s16 	%p186, %rs302, 0;
	min.s64 	%rd319, %rd329, %rd106;
	selp.b16 	%rs303, %rs82, 1, %p186;
	selp.b16 	%rs304, %rs311, %rs303, %p185;
	selp.b64 	%rd320, %rd106, %rd319, %p186;
	selp.b64 	%rd321, %rd329, %rd320, %p185;
	st.global.u8 	[%rd1], %rs304;
	st.global.u64 	[%rd1+8], %rd321;
$L__BB13_112:
	ret;

}


// ===== COMPILED SASS (sm_100) =====

	.target	sm_100

	.elftype	@"ET_EXEC"


//--------------------- .note.nv.tkinfo           --------------------------
	.section	.note.nv.tkinfo,"",@"SHT_NOTE"
	.sectionflags	@"SHF_NOTE_NV_TKINFO"
	.tkinfo
        /*0018*/ 	.word	0x00000002
        /*0030*/ 	.string	""
        /*0030*/ 	.string	"ptxas"
        /*0030*/ 	.string	"Cuda compilation tools, release 13.0, V13.0.88"
        /*0030*/ 	.string	"Build cuda_13.0.r13.0/compiler.36424714_0"
        /*0030*/ 	.string	"-arch sm_100 -m 64 "



//--------------------- .note.nv.cuinfo           --------------------------
	.section	.note.nv.cuinfo,"",@"SHT_NOTE"
	.sectionflags	@"SHF_NOTE_NV_CUINFO"
        /*0018*/ 	.short	0x0002
        /*001a*/ 	.short	0x0064
        /*001c*/ 	.short	0x0082
	.zero		2


//--------------------- .nv.info                  --------------------------
	.section	.nv.info,"",@"SHT_CUDA_INFO"
	.align	4


	//----- nvinfo : EIATTR_REGCOUNT
	.align		4
        /*0000*/ 	.byte	0x04, 0x2f
        /*0002*/ 	.short	(.L_53 - .L_52)
	.align		4
.L_52:
        /*0004*/ 	.word	index@(_Z12setup_kernelP17curandStateXORWOW)
        /*0008*/ 	.word	0x0000001f


	//----- nvinfo : EIATTR_FRAME_SIZE
	.align		4
.L_53:
        /*000c*/ 	.byte	0x04, 0x11
        /*000e*/ 	.short	(.L_55 - .L_54)
	.align		4
.L_54:
        /*0010*/ 	.word	index@(_Z12setup_kernelP17curandStateXORWOW)
        /*0014*/ 	.word	0x00000000


	//----- nvinfo : EIATTR_REGCOUNT
	.align		4
.L_55:
        /*0018*/ 	.byte	0x04, 0x2f
        /*001a*/ 	.short	(.L_57 - .L_56)
	.align		4
.L_56:
        /*001c*/ 	.word	index@(_Z22generate_normal_kernelP17curandStateXORWOWPfS1_)
        /*0020*/ 	.word	0x0000001e


	//----- nvinfo : EIATTR_FRAME_SIZE
	.align		4
.L_57:
        /*0024*/ 	.byte	0x04, 0x11
        /*0026*/ 	.short	(.L_59 - .L_58)
	.align		4
.L_58:
        /*0028*/ 	.word	index@($__internal_2_$__cuda_sm20_sqrt_rn_f32_slowpath)
        /*002c*/ 	.word	0x00000000


	//----- nvinfo : EIATTR_FRAME_SIZE
	.align		4
.L_59:
        /*0030*/ 	.byte	0x04, 0x11
        /*0032*/ 	.short	(.L_61 - .L_60)
	.align		4
.L_60:
        /*0034*/ 	.word	index@(_Z22generate_normal_kernelP17curandStateXORWOWPfS1_)
        /*0038*/ 	.word	0x00000000


	//----- nvinfo : EIATTR_REGCOUNT
	.align		4
.L_61:
        /*003c*/ 	.byte	0x04, 0x2f
        /*003e*/ 	.short	(.L_63 - .L_62)
	.align		4
.L_62:
        /*0040*/ 	.word	index@(_Z11mapFunctionPiPfS0_S0_S0_i)
        /*0044*/ 	.word	0x00000019


	//----- nvinfo : EIATTR_FRAME_SIZE
	.align		4
.L_63:
        /*0048*/ 	.byte	0x04, 0x11
        /*004a*/ 	.short	(.L_65 - .L_64)
	.align		4
.L_64:
        /*004c*/ 	.word	index@($__internal_1_$__cuda_sm20_sqrt_rn_f32_slowpath)
        /*0050*/ 	.word	0x00000000


	//----- nvinfo : EIATTR_FRAME_SIZE
	.align		4
.L_65:
        /*0054*/ 	.byte	0x04, 0x11
        /*0056*/ 	.short	(.L_67 - .L_66)
	.align		4
.L_66:
        /*0058*/ 	.word	index@(_Z11mapFunctionPiPfS0_S0_S0_i)
        /*005c*/ 	.word	0x00000000


	//----- nvinfo : EIATTR_REGCOUNT
	.align		4
.L_67:
        /*0060*/ 	.byte	0x04, 0x2f
        /*0062*/ 	.short	(.L_69 - .L_68)
	.align		4
.L_68:
        /*0064*/ 	.word	index@(_Z6reducePiPfS0_S0_S0_S_S_)
        /*0068*/ 	.word	0x00000018


	//----- nvinfo : EIATTR_FRAME_SIZE
	.align		4
.L_69:
        /*006c*/ 	.byte	0x04, 0x11
        /*006e*/ 	.short	(.L_71 - .L_70)
	.align		4
.L_70:
        /*0070*/ 	.word	index@(_Z6reducePiPfS0_S0_S0_S_S_)
        /*0074*/ 	.word	0x00000000


	//----- nvinfo : EIATTR_REGCOUNT
	.align		4
.L_71:
        /*0078*/ 	.byte	0x04, 0x2f
        /*007a*/ 	.short	(.L_73 - .L_72)
	.align		4
.L_72:
        /*007c*/ 	.word	index@(_Z21calculateNewCentroidsPfS_S_S_PiS0_)
        /*0080*/ 	.word	0x00000010


	//----- nvinfo : EIATTR_FRAME_SIZE
	.align		4
.L_73:
        /*0084*/ 	.byte	0x04, 0x11
        /*0086*/ 	.short	(.L_75 - .L_74)
	.align		4
.L_74:
        /*0088*/ 	.word	index@($__internal_0_$__cuda_sm3x_div_rn_noftz_f32_slowpath)
        /*008c*/ 	.word	0x00000000


	//----- nvinfo : EIATTR_FRAME_SIZE
	.align		4
.L_75:
        /*0090*/ 	.byte	0x04, 0x11
        /*0092*/ 	.short	(.L_77 - .L_76)
	.align		4
.L_76:
        /*0094*/ 	.word	index@(_Z21calculateNewCentroidsPfS_S_S_PiS0_)
        /*0098*/ 	.word	0x00000000


	//----- nvinfo : EIATTR_REGCOUNT
	.align		4
.L_77:
        /*009c*/ 	.byte	0x04, 0x2f
        /*009e*/ 	.short	(.L_79 - .L_78)
	.align		4
.L_78:
        /*00a0*/ 	.word	index@(_ZN3cub18CUB_300001_SM_10006detail11EmptyKernelIvEEvv)
        /*00a4*/ 	.word	0x00000004


	//----- nvinfo : EIATTR_FRAME_SIZE
	.align		4
.L_79:
        /*00a8*/ 	.byte	0x04, 0x11
        /*00aa*/ 	.short	(.L_81 - .L_80)
	.align		4
.L_80:
        /*00ac*/ 	.word	index@(_ZN3cub18CUB_300001_SM_10006detail11EmptyKernelIvEEvv)
        /*00b0*/ 	.word	0x00000000


	//----- nvinfo : EIATTR_REGCOUNT
	.align		4
.L_81:
        /*00b4*/ 	.byte	0x04, 0x2f
        /*00b6*/ 	.short	(.L_83 - .L_82)
	.align		4
.L_82:
        /*00b8*/ 	.word	index@(_ZN3cub18CUB_300001_SM_10006detail8for_each13static_kernelINS2_12policy_hub_t12policy_500_tEmN6thrust24THRUST_300001_SM_1000_NS8cuda_cub20__uninitialized_fill7functorINS7_10device_ptrIfEEfEEEEvT0_T1_)
        /*00bc*/ 	.word	0x00000008


	//----- nvinfo : EIATTR_FRAME_SIZE
	.align		4
.L_83:
        /*00c0*/ 	.byte	0x04, 0x11
        /*00c2*/ 	.short	(.L_85 - .L_84)
	.align		4
.L_84:
        /*00c4*/ 	.word	index@(_ZN3cub18CUB_300001_SM_10006detail8for_each13static_kernelINS2_12policy_hub_t12policy_500_tEmN6thrust24THRUST_300001_SM_1000_NS8cuda_cub20__uninitialized_fill7functorINS7_10device_ptrIfEEfEEEEvT0_T1_)
        /*00c8*/ 	.word	0x00000000


	//----- nvinfo : EIATTR_REGCOUNT
	.align		4
.L_85:
        /*00cc*/ 	.byte	0x04, 0x2f
        /*00ce*/ 	.short	(.L_87 - .L_86)
	.align		4
.L_86:
        /*00d0*/ 	.word	index@(_ZN3cub18CUB_300001_SM_10006detail8for_each13static_kernelINS2_12policy_hub_t12policy_500_tEmN6thrust24THRUST_300001_SM_1000_NS8cuda_cub20__uninitialized_fill7functorINS7_10device_ptrIiEEiEEEEvT0_T1_)
        /*00d4*/ 	.word	0x00000008


	//----- nvinfo : EIATTR_FRAME_SIZE
	.align		4
.L_87:
        /*00d8*/ 	.byte	0x04, 0x11
        /*00da*/ 	.short	(.L_89 - .L_88)
	.align		4
.L_88:
        /*00dc*/ 	.word	index@(_ZN3cub18CUB_300001_SM_10006detail8for_each13static_kernelINS2_12policy_hub_t12policy_500_tEmN6thrust24THRUST_300001_SM_1000_NS8cuda_cub20__uninitialized_fill7functorINS7_10device_ptrIiEEiEEEEvT0_T1_)
        /*00e0*/ 	.word	0x00000000


	//----- nvinfo : EIATTR_REGCOUNT
	.align		4
.L_89:
        /*00e4*/ 	.byte	0x04, 0x2f
        /*00e6*/ 	.short	(.L_91 - .L_90)
	.align		4
.L_90:
        /*00e8*/ 	.word	index@(_ZN3cub18CUB_300001_SM_10006detail6reduce28DeviceReduceSingleTileKernelINS2_10policy_hubIN4cuda3std3__45tupleIJblEEEjN6thrust24THRUST_300001_SM_1000_NS8cuda_cub9__find_if7functorIS9_EEE10Policy1000ENSB_12zip_iteratorINS8_IJNSD_26transform_input_iterator_tIbNSC_6detail35transform_pair_of_input_iterators_tIbNSB_6detail15normal_iteratorINSB_10device_ptrIiEEEESQ_NS7_8equal_toIiEEEENS7_10__not_fn_tINS7_10__identityEEEEENSB_17counting_iteratorIlNSB_11use_defaultESZ_SZ_EEEEEEEPS9_jSF_S9_S9_SV_EEvT0_T1_T2_T3_T4_T6_)
        /*00ec*/ 	.word	0x00000030


	//----- nvinfo : EIATTR_FRAME_SIZE
	.align		4
.L_91:
        /*00f0*/ 	.byte	0x04, 0x11
        /*00f2*/ 	.short	(.L_93 - .L_92)
	.align		4
.L_92:
        /*00f4*/ 	.word	index@(_ZN3cub18CUB_300001_SM_10006detail6reduce28DeviceReduceSingleTileKernelINS2_10policy_hubIN4cuda3std3__45tupleIJblEEEjN6thrust24THRUST_300001_SM_1000_NS8cuda_cub9__find_if7functorIS9_EEE10Policy1000ENSB_12zip_iteratorINS8_IJNSD_26transform_input_iterator_tIbNSC_6detail35transform_pair_of_input_iterators_tIbNSB_6detail15normal_iteratorINSB_10device_ptrIiEEEESQ_NS7_8equal_toIiEEEENS7_10__not_fn_tINS7_10__identityEEEEENSB_17counting_iteratorIlNSB_11use_defaultESZ_SZ_EEEEEEEPS9_jSF_S9_S9_SV_EEvT0_T1_T2_T3_T4_T6_)
        /*00f8*/ 	.word	0x00000000


	//----- nvinfo : EIATTR_REGCOUNT
	.align		4
.L_93:
        /*00fc*/ 	.byte	0x04, 0x2f
        /*00fe*/ 	.short	(.L_95 - .L_94)
	.align		4
.L_94:
        /*0100*/ 	.word	index@(_ZN3cub18CUB_300001_SM_10006detail6reduce18DeviceReduceKernelINS2_10policy_hubIN4cuda3std3__45tupleIJblEEEjN6thrust24THRUST_300001_SM_1000_NS8cuda_cub9__find_if7functorIS9_EEE10Policy1000ENSB_12zip_iteratorINS8_IJNSD_26transform_input_iterator_tIbNSC_6detail35transform_pair_of_input_iterators_tIbNSB_6detail15normal_iteratorINSB_10device_ptrIiEEEESQ_NS7_8equal_toIiEEEENS7_10__not_fn_tINS7_10__identityEEEEENSB_17counting_iteratorIlNSB_11use_defaultESZ_SZ_EEEEEEEjSF_S9_SV_EEvT0_PT3_T1_NS0_13GridEvenShareIS16_EET2_T4_)
        /*0104*/ 	.word	0x00000020


	//----- nvinfo : EIATTR_FRAME_SIZE
	.align		4
.L_95:
        /*0108*/ 	.byte	0x04, 0x11
        /*010a*/ 	.short	(.L_97 - .L_96)
	.align		4
.L_96:
        /*010c*/ 	.word	index@(_ZN3cub18CUB_300001_SM_10006detail6reduce18DeviceReduceKernelINS2_10policy_hubIN4cuda3std3__45tupleIJblEEEjN6thrust24THRUST_300001_SM_1000_NS8cuda_cub9__find_if7functorIS9_EEE10Policy1000ENSB_12zip_iteratorINS8_IJNSD_26transform_input_iterator_tIbNSC_6detail35transform_pair_of_input_iterators_tIbNSB_6detail15normal_iteratorINSB_10device_ptrIiEEEESQ_NS7_8equal_toIiEEEENS7_10__not_fn_tINS7_10__identityEEEEENSB_17counting_iteratorIlNSB_11use_defaultESZ_SZ_EEEEEEEjSF_S9_SV_EEvT0_PT3_T1_NS0_13GridEvenShareIS16_EET2_T4_)
        /*0110*/ 	.word	0x00000000


	//----- nvinfo : EIATTR_REGCOUNT
	.align		4
.L_97:
        /*0114*/ 	.byte	0x04, 0x2f
        /*0116*/ 	.short	(.L_99 - .L_98)
	.align		4
.L_98:
        /*0118*/ 	.word	index@(_ZN3cub18CUB_300001_SM_10006detail6reduce28DeviceReduceSingleTileKernelINS2_10policy_hubIN4cuda3std3__45tupleIJblEEEjN6thrust24THRUST_300001_SM_1000_NS8cuda_cub9__find_if7functorIS9_EEE10Policy1000EPS9_SI_iSF_S9_S9_NS7_10__identityEEEvT0_T1_T2_T3_T4_T6_)
        /*011c*/ 	.word	0x0000001c


	//----- nvinfo : EIATTR_FRAME_SIZE
	.align		4
.L_99:
        /*0120*/ 	.byte	0x04, 0x11
        /*0122*/ 	.short	(.L_101 - .L_100)
	.align		4
.L_100:
        /*0124*/ 	.word	index@(_ZN3cub18CUB_300001_SM_10006detail6reduce28DeviceReduceSingleTileKernelINS2_10policy_hubIN4cuda3std3__45tupleIJblEEEjN6thrust24THRUST_300001_SM_1000_NS8cuda_cub9__find_if7functorIS9_EEE10Policy1000EPS9_SI_iSF_S9_S9_NS7_10__identityEEEvT0_T1_T2_T3_T4_T6_)
        /*0128*/ 	.word	0x00000000


	//----- nvinfo : EIATTR_REGCOUNT
	.align		4
.L_101:
        /*012c*/ 	.byte	0x04, 0x2f
        /*012e*/ 	.short	(.L_103 - .L_102)
	.align		4
.L_102:
        /*0130*/ 	.word	index@(_ZN3cub18CUB_300001_SM_10006detail6reduce28DeviceReduceSingleTileKernelINS2_10policy_hubIN4cuda3std3__45tupleIJblEEEyN6thrust24THRUST_300001_SM_1000_NS8cuda_cub9__find_if7functorIS9_EEE10Policy1000ENSB_12zip_iteratorINS8_IJNSD_26transform_input_iterator_tIbNSC_6detail35transform_pair_of_input_iterators_tIbNSB_6detail15normal_iteratorINSB_10device_ptrIiEEEESQ_NS7_8equal_toIiEEEENS7_10__not_fn_tINS7_10__identityEEEEENSB_17counting_iteratorIlNSB_11use_defaultESZ_SZ_EEEEEEEPS9_ySF_S9_S9_SV_EEvT0_T1_T2_T3_T4_T6_)
        /*0134*/ 	.word	0x00000027


	//----- nvinfo : EIATTR_FRAME_SIZE
	.align		4
.L_103:
        /*0138*/ 	.byte	0x04, 0x11
        /*013a*/ 	.short	(.L_105 - .L_104)
	.align		4
.L_104:
        /*013c*/ 	.word	index@(_ZN3cub18CUB_300001_SM_10006detail6reduce28DeviceReduceSingleTileKernelINS2_10policy_hubIN4cuda3std3__45tupleIJblEEEyN6thrust24THRUST_300001_SM_1000_NS8cuda_cub9__find_if7functorIS9_EEE10Policy1000ENSB_12zip_iteratorINS8_IJNSD_26transform_input_iterator_tIbNSC_6detail35transform_pair_of_input_iterators_tIbNSB_6detail15normal_iteratorINSB_10device_ptrIiEEEESQ_NS7_8equal_toIiEEEENS7_10__not_fn_tINS7_10__identityEEEEENSB_17counting_iteratorIlNSB_11use_defaultESZ_SZ_EEEEEEEPS9_ySF_S9_S9_SV_EEvT0_T1_T2_T3_T4_T6_)
        /*0140*/ 	.word	0x00000000


	//----- nvinfo : EIATTR_REGCOUNT
	.align		4
.L_105:
        /*0144*/ 	.byte	0x04, 0x2f
        /*0146*/ 	.short	(.L_107 - .L_106)
	.align		4
.L_106:
        /*0148*/ 	.word	index@(_ZN3cub18CUB_300001_SM_10006detail6reduce18DeviceReduceKernelINS2_10policy_hubIN4cuda3std3__45tupleIJblEEEyN6thrust24THRUST_300001_SM_1000_NS8cuda_cub9__find_if7functorIS9_EEE10Policy1000ENSB_12zip_iteratorINS8_IJNSD_26transform_input_iterator_tIbNSC_6detail35transform_pair_of_input_iterators_tIbNSB_6detail15normal_iteratorINSB_10device_ptrIiEEEESQ_NS7_8equal_toIiEEEENS7_10__not_fn_tINS7_10__identityEEEEENSB_17counting_iteratorIlNSB_11use_defaultESZ_SZ_EEEEEEEySF_S9_SV_EEvT0_PT3_T1_NS0_13GridEvenShareIS16_EET2_T4_)
        /*014c*/ 	.word	0x0000001f


	//----- nvinfo : EIATTR_FRAME_SIZE
	.align		4
.L_107:
        /*0150*/ 	.byte	0x04, 0x11
        /*0152*/ 	.short	(.L_109 - .L_108)
	.align		4
.L_108:
        /*0154*/ 	.word	index@(_ZN3cub18CUB_300001_SM_10006detail6reduce18DeviceReduceKernelINS2_10policy_hubIN4cuda3std3__45tupleIJblEEEyN6thrust24THRUST_300001_SM_1000_NS8cuda_cub9__find_if7functorIS9_EEE10Policy1000ENSB_12zip_iteratorINS8_IJNSD_26transform_input_iterator_tIbNSC_6detail35transform_pair_of_input_iterators_tIbNSB_6detail15normal_iteratorINSB_10device_ptrIiEEEESQ_NS7_8equal_toIiEEEENS7_10__not_fn_tINS7_10__identityEEEEENSB_17counting_iteratorIlNSB_11use_defaultESZ_SZ_EEEEEEEySF_S9_SV_EEvT0_PT3_T1_NS0_13GridEvenShareIS16_EET2_T4_)
        /*0158*/ 	.word	0x00000000


	//----- nvinfo : EIATTR_REGCOUNT
	.align		4
.L_109:
        /*015c*/ 	.byte	0x04, 0x2f
        /*015e*/ 	.short	(.L_111 - .L_110)
	.align		4
.L_110:
        /*0160*/ 	.word	index@(_ZN3cub18CUB_300001_SM_10006detail6reduce28DeviceReduceSingleTileKernelINS2_10policy_hubIN4cuda3std3__45tupleIJblEEEyN6thrust24THRUST_300001_SM_1000_NS8cuda_cub9__find_if7functorIS9_EEE10Policy1000EPS9_SI_iSF_S9_S9_NS7_10__identityEEEvT0_T1_T2_T3_T4_T6_)
        /*0164*/ 	.word	0x0000001c


	//----- nvinfo : EIATTR_FRAME_SIZE
	.align		4
.L_111:
        /*0168*/ 	.byte	0x04, 0x11
        /*016a*/ 	.short	(.L_113 - .L_112)
	.align		4
.L_112:
        /*016c*/ 	.word	index@(_ZN3cub18CUB_300001_SM_10006detail6reduce28DeviceReduceSingleTileKernelINS2_10policy_hubIN4cuda3std3__45tupleIJblEEEyN6thrust24THRUST_300001_SM_1000_NS8cuda_cub9__find_if7functorIS9_EEE10Policy1000EPS9_SI_iSF_S9_S9_NS7_10__identityEEEvT0_T1_T2_T3_T4_T6_)
        /*0170*/ 	.word	0x00000000


	//----- nvinfo : EIATTR_MIN_STACK_SIZE
	.align		4
.L_113:
        /*0174*/ 	.byte	0x04, 0x12
        /*0176*/ 	.short	(.L_115 - .L_114)
	.align		4
.L_114:
        /*0178*/ 	.word	index@(_ZN3cub18CUB_300001_SM_10006detail6reduce28DeviceReduceSingleTileKernelINS2_10policy_hubIN4cuda3std3__45tupleIJblEEEyN6thrust24THRUST_300001_SM_1000_NS8cuda_cub9__find_if7functorIS9_EEE10Policy1000EPS9_SI_iSF_S9_S9_NS7_10__identityEEEvT0_T1_T2_T3_T4_T6_)
        /*017c*/ 	.word	0x00000000


	//----- nvinfo : EIATTR_MIN_STACK_SIZE
	.align		4
.L_115:
        /*0180*/ 	.byte	0x04, 0x12
        /*0182*/ 	.short	(.L_117 - .L_116)
	.align		4
.L_116:
        /*0184*/ 	.word	index@(_ZN3cub18CUB_300001_SM_10006detail6reduce18DeviceReduceKernelINS2_10policy_hubIN4cuda3std3__45tupleIJblEEEyN6thrust24THRUST_300001_SM_1000_NS8cuda_cub9__find_if7functorIS9_EEE10Policy1000ENSB_12zip_iteratorINS8_IJNSD_26transform_input_iterator_tIbNSC_6detail35transform_pair_of_input_iterators_tIbNSB_6detail15normal_iteratorINSB_10device_ptrIiEEEESQ_NS7_8equal_toIiEEEENS7_10__not_fn_tINS7_10__identityEEEEENSB_17counting_iteratorIlNSB_11use_defaultESZ_SZ_EEEEEEEySF_S9_SV_EEvT0_PT3_T1_NS0_13GridEvenShareIS16_EET2_T4_)
        /*0188*/ 	.word	0x00000000


	//----- nvinfo : EIATTR_MIN_STACK_SIZE
	.align		4
.L_117:
        /*018c*/ 	.byte	0x04, 0x12
        /*018e*/ 	.short	(.L_119 - .L_118)
	.align		4
.L_118:
        /*0190*/ 	.word	index@(_ZN3cub18CUB_300001_SM_10006detail6reduce28DeviceReduceSingleTileKernelINS2_10policy_hubIN4cuda3std3__45tupleIJblEEEyN6thrust24THRUST_300001_SM_1000_NS8cuda_cub9__find_if7functorIS9_EEE10Policy1000ENSB_12zip_iteratorINS8_IJNSD_26transform_input_iterator_tIbNSC_6detail35transform_pair_of_input_iterators_tIbNSB_6detail15normal_iteratorINSB_10device_ptrIiEEEESQ_NS7_8equal_toIiEEEENS7_10__not_fn_tINS7_10__identityEEEEENSB_17counting_iteratorIlNSB_11use_defaultESZ_SZ_EEEEEEEPS9_ySF_S9_S9_SV_EEvT0_T1_T2_T3_T4_T6_)
        /*0194*/ 	.word	0x00000000


	//----- nvinfo : EIATTR_MIN_STACK_SIZE
	.align		4
.L_119:
        /*0198*/ 	.byte	0x04, 0x12
        /*019a*/ 	.short	(.L_121 - .L_120)
	.align		4
.L_120:
        /*019c*/ 	.word	index@(_ZN3cub18CUB_300001_SM_10006detail6reduce28DeviceReduceSingleTileKernelINS2_10policy_hubIN4cuda3std3__45tupleIJblEEEjN6thrust24THRUST_300001_SM_1000_NS8cuda_cub9__find_if7functorIS9_EEE10Policy1000EPS9_SI_iSF_S9_S9_NS7_10__identityEEEvT0_T1_T2_T3_T4_T6_)
        /*01a0*/ 	.word	0x00000000


	//----- nvinfo : EIATTR_MIN_STACK_SIZE
	.align		4
.L_121:
        /*01a4*/ 	.byte	0x04, 0x12
        /*01a6*/ 	.short	(.L_123 - .L_122)
	.align		4
.L_122:
        /*01a8*/ 	.word	index@(_ZN3cub18CUB_300001_SM_10006detail6reduce18DeviceReduceKernelINS2_10policy_hubIN4cuda3std3__45tupleIJblEEEjN6thrust24THRUST_300001_SM_1000_NS8cuda_cub9__find_if7functorIS9_EEE10Policy1000ENSB_12zip_iteratorINS8_IJNSD_26transform_input_iterator_tIbNSC_6detail35transform_pair_of_input_iterators_tIbNSB_6detail15normal_iteratorINSB_10device_ptrIiEEEESQ_NS7_8equal_toIiEEEENS7_10__not_fn_tINS7_10__identityEEEEENSB_17counting_iteratorIlNSB_11use_defaultESZ_SZ_EEEEEEEjSF_S9_SV_EEvT0_PT3_T1_NS0_13GridEvenShareIS16_EET2_T4_)
        /*01ac*/ 	.word	0x00000000


	//----- nvinfo : EIATTR_MIN_STACK_SIZE
	.align		4
.L_123:
        /*01b0*/ 	.byte	0x04, 0x12
        /*01b2*/ 	.short	(.L_125 - .L_124)
	.align		4
.L_124:
        /*01b4*/ 	.word	index@(_ZN3cub18CUB_300001_SM_10006detail6reduce28DeviceReduceSingleTileKernelINS2_10policy_hubIN4cuda3std3__45tupleIJblEEEjN6thrust24THRUST_300001_SM_1000_NS8cuda_cub9__find_if7functorIS9_EEE10Policy1000ENSB_12zip_iteratorINS8_IJNSD_26transform_input_iterator_tIbNSC_6detail35transform_pair_of_input_iterators_tIbNSB_6detail15normal_iteratorINSB_10device_ptrIiEEEESQ_NS7_8equal_toIiEEEENS7_10__not_fn_tINS7_10__identityEEEEENSB_17counting_iteratorIlNSB_11use_defaultESZ_SZ_EEEEEEEPS9_jSF_S9_S9_SV_EEvT0_T1_T2_T3_T4_T6_)
        /*01b8*/ 	.word	0x00000000


	//----- nvinfo : EIATTR_MIN_STACK_SIZE
	.align		4
.L_125:
        /*01bc*/ 	.byte	0x04, 0x12
        /*01be*/ 	.short	(.L_127 - .L_126)
	.align		4
.L_126:
        /*01c0*/ 	.word	index@(_ZN3cub18CUB_300001_SM_10006detail8for_each13static_kernelINS2_12policy_hub_t12policy_500_tEmN6thrust24THRUST_300001_SM_1000_NS8cuda_cub20__uninitialized_fill7functorINS7_10device_ptrIiEEiEEEEvT0_T1_)
        /*01c4*/ 	.word	0x00000000


	//----- nvinfo : EIATTR_MIN_STACK_SIZE
	.align		4
.L_127:
        /*01c8*/ 	.byte	0x04, 0x12
        /*01ca*/ 	.short	(.L_129 - .L_128)
	.align		4
.L_128:
        /*01cc*/ 	.word	index@(_ZN3cub18CUB_300001_SM_10006detail8for_each13static_kernelINS2_12policy_hub_t12policy_500_tEmN6thrust24THRUST_300001_SM_1000_NS8cuda_cub20__uninitialized_fill7functorINS7_10device_ptrIfEEfEEEEvT0_T1_)
        /*01d0*/ 	.word	0x00000000


	//----- nvinfo : EIATTR_MIN_STACK_SIZE
	.align		4
.L_129:
        /*01d4*/ 	.byte	0x04, 0x12
        /*01d6*/ 	.short	(.L_131 - .L_130)
	.align		4
.L_130:
        /*01d8*/ 	.word	index@(_ZN3cub18CUB_300001_SM_10006detail11EmptyKernelIvEEvv)
        /*01dc*/ 	.word	0x00000000


	//----- nvinfo : EIATTR_MIN_STACK_SIZE
	.align		4
.L_131:
        /*01e0*/ 	.byte	0x04, 0x12
        /*01e2*/ 	.short	(.L_133 - .L_132)
	.align		4
.L_132:
        /*01e4*/ 	.word	index@(_Z21calculateNewCentroidsPfS_S_S_PiS0_)
        /*01e8*/ 	.word	0x00000000


	//----- nvinfo : EIATTR_MIN_STACK_SIZE
	.align		4
.L_133:
        /*01ec*/ 	.byte	0x04, 0x12
        /*01ee*/ 	.short	(.L_135 - .L_134)
	.align		4
.L_134:
        /*01f0*/ 	.word	index@(_Z6reducePiPfS0_S0_S0_S_S_)
        /*01f4*/ 	.word	0x00000000


	//----- nvinfo : EIATTR_MIN_STACK_SIZE
	.align		4
.L_135:
        /*01f8*/ 	.byte	0x04, 0x12
        /*01fa*/ 	.short	(.L_137 - .L_136)
	.align		4
.L_136:
        /*01fc*/ 	.word	index@(_Z11mapFunctionPiPfS0_S0_S0_i)
        /*0200*/ 	.word	0x00000000


	//----- nvinfo : EIATTR_MIN_STACK_SIZE
	.align		4
.L_137:
        /*0204*/ 	.byte	0x04, 0x12
        /*0206*/ 	.short	(.L_139 - .L_138)
	.align		4
.L_138:
        /*0208*/ 	.word	index@(_Z22generate_normal_kernelP17curandStateXORWOWPfS1_)
        /*020c*/ 	.word	0x00000000


	//----- nvinfo : EIATTR_MIN_STACK_SIZE
	.align		4
.L_139:
        /*0210*/ 	.byte	0x04, 0x12
        /*0212*/ 	.short	(.L_141 - .L_140)
	.align		4
.L_140:
        /*0214*/ 	.word	index@(_Z12setup_kernelP17curandStateXORWOW)
        /*0218*/ 	.word	0x00000000
.L_141:


//--------------------- .nv.compat                --------------------------
	.section	.nv.compat,"",@"SHT_CUDA_COMPAT_INFO"
	.align	4
        /*0000*/ 	.byte	0x02, 0x09, 0x00, 0x00, 0x02, 0x02, 0x01, 0x00, 0x02, 0x05, 0x05, 0x00, 0x03, 0x07, 0x01, 0x01
        /*0010*/ 	.byte	0x02, 0x03, 0x00, 0x00, 0x02, 0x06, 0x01, 0x00, 0x04, 0x0b, 0x08, 0x00, 0x01, 0x00, 0x00, 0x00
        /*0020*/ 	.byte	0x00, 0x00, 0x00, 0x00


//--------------------- .nv.info._ZN3cub18CUB_300001_SM_10006detail6reduce28DeviceReduceSingleTileKernelINS2_10policy_hubIN4cuda3std3__45tupleIJblEEEyN6thrust24THRUST_300001_SM_1000_NS8cuda_cub9__find_if7functorIS9_EEE10Policy1000EPS9_SI_iSF_S9_S9_NS7_10__identityEEEvT0_T1_T2_T3_T4_T6_ --------------------------
	.section	.nv.info._ZN3cub18CUB_300001_SM_10006detail6reduce28DeviceReduceSingleTileKernelINS2_10policy_hubIN4cuda3std3__45tupleIJblEEEyN6thrust24THRUST_300001_SM_1000_NS8cuda_cub9__find_if7functorIS9_EEE10Policy1000EPS9_SI_iSF_S9_S9_NS7_10__identityEEEvT0_T1_T2_T3_T4_T6_,"",@"SHT_CUDA_INFO"
	.sectionflags	@""
	.align	4


	//----- nvinfo : EIATTR_CUDA_API_VERSION
	.align		4
        /*0000*/ 	.byte	0x04, 0x37
        /*0002*/ 	.short	(.L_143 - .L_142)
.L_142:
        /*0004*/ 	.word	0x00000082


	//----- nvinfo : EIATTR_KPARAM_INFO
	.align		4
.L_143:
        /*0008*/ 	.byte	0x04, 0x17
        /*000a*/ 	.short	(.L_145 - .L_144)
.L_144:
        /*000c*/ 	.word	0x00000000
        /*0010*/ 	.short	0x0005
        /*0012*/ 	.short	0x0028
        /*0014*/ 	.byte	0x00, 0xf0, 0x05, 0x00


	//----- nvinfo : EIATTR_KPARAM_INFO
	.align		4
.L_145:
        /*0018*/ 	.byte	0x04, 0x17
        /*001a*/ 	.short	(.L_147 - .L_146)
.L_146:
        /*001c*/ 	.word	0x00000000
        /*0020*/ 	.short	0x0004
        /*0022*/ 	.short	0x0018
        /*0024*/ 	.byte	0x00, 0xf0, 0x41, 0x00


	//----- nvinfo : EIATTR_KPARAM_INFO
	.align		4
.L_147:
        /*0028*/ 	.byte	0x04, 0x17
        /*002a*/ 	.short	(.L_149 - .L_148)
.L_148:
        /*002c*/ 	.word	0x00000000
        /*0030*/ 	.short	0x0003
        /*0032*/ 	.short	0x0014
        /*0034*/ 	.byte	0x00, 0xf0, 0x05, 0x00


	//----- nvinfo : EIATTR_KPARAM_INFO
	.align		4
.L_149:
        /*0038*/ 	.byte	0x04, 0x17
        /*003a*/ 	.short	(.L_151 - .L_150)
.L_150:
        /*003c*/ 	.word	0x00000000
        /*0040*/ 	.short	0x0002
        /*0042*/ 	.short	0x0010
        /*0044*/ 	.byte	0x00, 0xf0, 0x11, 0x00


	//----- nvinfo : EIATTR_KPARAM_INFO
	.align		4
.L_151:
        /*0048*/ 	.byte	0x04, 0x17
        /*004a*/ 	.short	(.L_153 - .L_152)
.L_152:
        /*004c*/ 	.word	0x00000000
        /*0050*/ 	.short	0x0001
        /*0052*/ 	.short	0x0008
        /*0054*/ 	.byte	0x00, 0xf5, 0x21, 0x00


	//----- nvinfo : EIATTR_KPARAM_INFO
	.align		4
.L_153:
        /*0058*/ 	.byte	0x04, 0x17
        /*005a*/ 	.short	(.L_155 - .L_154)
.L_154:
        /*005c*/ 	.word	0x00000000
        /*0060*/ 	.short	0x0000
        /*0062*/ 	.short	0x0000
        /*0064*/ 	.byte	0x00, 0xf5, 0x21, 0x00


	//----- nvinfo : EIATTR_SPARSE_MMA_MASK
	.align		4
.L_155:
        /*0068*/ 	.byte	0x03, 0x50
        /*006a*/ 	.short	0x0000


	//----- nvinfo : EIATTR_MAXREG_COUNT
	.align		4
        /*006c*/ 	.byte	0x03, 0x1b
        /*006e*/ 	.short	0x00ff


	//----- nvinfo : EIATTR_NUM_BARRIERS
	.align		4
        /*0070*/ 	.byte	0x02, 0x4c
        /*0072*/ 	.byte	0x01
	.zero		1


	//----- nvinfo : EIATTR_MERCURY_ISA_VERSION
	.align		4
        /*0074*/ 	.byte	0x03, 0x5f
        /*0076*/ 	.short	0x0101


	//----- nvinfo : EIATTR_COOP_GROUP_MASK_REGIDS
	.align		4
        /*0078*/ 	.byte	0x04, 0x29
        /*007a*/ 	.short	(.L_157 - .L_156)


	//   ....[0]....
.L_156:
        /*007c*/ 	.word	0xffffffff


	//   ....[1]....
        /*0080*/ 	.word	0xffffffff


	//   ....[2]....
        /*0084*/ 	.word	0xffffffff


	//   ....[3]....
        /*0088*/ 	.word	0xffffffff


	//   ....[4]....
        /*008c*/ 	.word	0xffffffff


	//   ....[5]....
        /*0090*/ 	.word	0xffffffff


	//   ....[6]....
        /*0094*/ 	.word	0xffffffff


	//   ....[7]....
        /*0098*/ 	.word	0xffffffff


	//   ....[8]....
        /*009c*/ 	.word	0xffffffff


	//   ....[9]....
        /*00a0*/ 	.word	0xffffffff


	//   ....[10]....
        /*00a4*/ 	.word	0xffffffff


	//   ....[11]....
        /*00a8*/ 	.word	0xffffffff


	//   ....[12]....
        /*00ac*/ 	.word	0xffffffff


	//   ....[13]....
        /*00b0*/ 	.word	0xffffffff


	//   ....[14]....
        /*00b4*/ 	.word	0xffffffff


	//   ....[15]....
        /*00b8*/ 	.word	0xffffffff


	//   ....[16]....
        /*00bc*/ 	.word	0xffffffff


	//   ....[17]....
        /*00c0*/ 	.word	0xffffffff


	//   ....[18]....
        /*00c4*/ 	.word	0xffffffff


	//   ....[19]....
        /*00c8*/ 	.word	0xffffffff


	//   ....[20]....
        /*00cc*/ 	.word	0xffffffff


	//   ....[21]....
        /*00d0*/ 	.word	0xffffffff


	//   ....[22]....
        /*00d4*/ 	.word	0xffffffff


	//   ....[23]....
        /*00d8*/ 	.word	0xffffffff


	//   ....[24]....
        /*00dc*/ 	.word	0xffffffff


	//   ....[25]....
        /*00e0*/ 	.word	0xffffffff


	//   ....[26]....
        /*00e4*/ 	.word	0xffffffff


	//   ....[27]....
        /*00e8*/ 	.word	0xffffffff


	//   ....[28]....
        /*00ec*/ 	.word	0xffffffff


	//   ....[29]....
        /*00f0*/ 	.word	0xffffffff


	//   ....[30]....
        /*00f4*/ 	.word	0xffffffff


	//   ....[31]....
        /*00f8*/ 	.word	0xffffffff


	//   ....[32]....
        /*00fc*/ 	.word	0xffffffff


	//   ....[33]....
        /*0100*/ 	.word	0xffffffff


	//   ....[34]....
        /*0104*/ 	.word	0xffffffff


	//   ....[35]....
        /*0108*/ 	.word	0xffffffff


	//   ....[36]....
        /*010c*/ 	.word	0xffffffff


	//   ....[37]....
        /*0110*/ 	.word	0xffffffff


	//   ....[38]....
        /*0114*/ 	.word	0xffffffff


	//   ....[39]....
        /*0118*/ 	.word	0xffffffff


	//   ....[40]....
        /*011c*/ 	.word	0xffffffff


	//   ....[41]....
        /*0120*/ 	.word	0xffffffff


	//   ....[42]....
        /*0124*/ 	.word	0xffffffff


	//   ....[43]....
        /*0128*/ 	.word	0xffffffff


	//   ....[44]....
        /*012c*/ 	.word	0xffffffff


	//----- nvinfo : EIATTR_COOP_GROUP_INSTR_OFFSETS
	.align		4
.L_157:
        /*0130*/ 	.byte	0x04, 0x28
        /*0132*/ 	.short	(.L_159 - .L_158)


	//   ....[0]....
.L_158:
        /*0134*/ 	.word	0x000007d0


	//   ....[1]....
        /*0138*/ 	.word	0x000007e0


	//   ....[2]....
        /*013c*/ 	.word	0x000007f0


	//   ....[3]....
        /*0140*/ 	.word	0x00000940


	//   ....[4]....
        /*0144*/ 	.word	0x00000970


	//   ....[5]....
        /*0148*/ 	.word	0x000009a0


	//   ....[6]....
        /*014c*/ 	.word	0x00000ac0


	//   ....[7]....
        /*0150*/ 	.word	0x00000ae0


	//   ....[8]....
        /*0154*/ 	.word	0x00000af0


	//   ....[9]....
        /*0158*/ 	.word	0x00000c10


	//   ....[10]....
        /*015c*/ 	.word	0x00000c30


	//   ....[11]....
        /*0160*/ 	.word	0x00000c40


	//   ....[12]....
        /*0164*/ 	.word	0x00000d60


	//   ....[13]....
        /*0168*/ 	.word	0x00000d80


	//   ....[14]....
        /*016c*/ 	.word	0x00000d90


	//   ....[15]....
        /*0170*/ 	.word	0x00001520


	//   ....[16]....
        /*0174*/ 	.word	0x000015b0


	//   ....[17]....
        /*0178*/ 	.word	0x000015e0


	//   ....[18]....
        /*017c*/ 	.word	0x00001700


	//   ....[19]....
        /*0180*/ 	.word	0x00001730


	//   ....[20]....
        /*0184*/ 	.word	0x00001740


	//   ....[21]....
        /*0188*/ 	.word	0x00001860


	//   ....[22]....
        /*018c*/ 	.word	0x00001880


	//   ....[23]....
        /*0190*/ 	.word	0x00001890


	//   ....[24]....
        /*0194*/ 	.word	0x000019b0


	//   ....[25]....
        /*0198*/ 	.word	0x000019d0


	//   ....[26]....
        /*019c*/ 	.word	0x000019e0


	//   ....[27]....
        /*01a0*/ 	.word	0x00001b00


	//   ....[28]....
        /*01a4*/ 	.word	0x00001b20


	//   ....[29]....
        /*01a8*/ 	.word	0x00001b30


	//   ....[30]....
        /*01ac*/ 	.word	0x000031b0


	//   ....[31]....
        /*01b0*/ 	.word	0x000031c0


	//   ....[32]....
        /*01b4*/ 	.word	0x000031d0


	//   ....[33]....
        /*01b8*/ 	.word	0x00003320


	//   ....[34]....
        /*01bc*/ 	.word	0x00003350


	//   ....[35]....
        /*01c0*/ 	.word	0x00003380


	//   ....[36]....
        /*01c4*/ 	.word	0x000034a0


	//   ....[37]....
        /*01c8*/ 	.word	0x000034c0


	//   ....[38]....
        /*01cc*/ 	.word	0x000034d0


	//   ....[39]....
        /*01d0*/ 	.word	0x000035f0


	//   ....[40]....
        /*01d4*/ 	.word	0x00003610


	//   ....[41]....
        /*01d8*/ 	.word	0x00003620


	//   ....[42]....
        /*01dc*/ 	.word	0x00003740


	//   ....[43]....
        /*01e0*/ 	.word	0x00003760


	//   ....[44]....
        /*01e4*/ 	.word	0x00003770


	//----- nvinfo : EIATTR_VRC_CTA_INIT_COUNT
	.align		4
.L_159:
        /*01e8*/ 	.byte	0x02, 0x4a
	.zero		1
	.zero		1


	//----- nvinfo : EIATTR_EXIT_INSTR_OFFSETS
	.align		4
        /*01ec*/ 	.byte	0x04, 0x1c
        /*01ee*/ 	.short	(.L_161 - .L_160)


	//   ....[0]....
.L_160:
        /*01f0*/ 	.word	0x00000080


	//   ....[1]....
        /*01f4*/ 	.word	0x000000d0


	//   ....[2]....
        /*01f8*/ 	.word	0x00003e80


	//   ....[3]....
        /*01fc*/ 	.word	0x00003f70


	//----- nvinfo : EIATTR_MAX_THREADS
	.align		4
.L_161:
        /*0200*/ 	.byte	0x04, 0x05
        /*0202*/ 	.short	(.L_163 - .L_162)
.L_162:
        /*0204*/ 	.word	0x00000100
        /*0208*/ 	.word	0x00000001
        /*020c*/ 	.word	0x00000001


	//----- nvinfo : EIATTR_CRS_STACK_SIZE
	.align		4
.L_163:
        /*0210*/ 	.byte	0x04, 0x1e
        /*0212*/ 	.short	(.L_165 - .L_164)
.L_164:
        /*0214*/ 	.word	0x00000000


	//----- nvinfo : EIATTR_CBANK_PARAM_SIZE
	.align		4
.L_165:
        /*0218*/ 	.byte	0x03, 0x19
        /*021a*/ 	.short	0x0029


	//----- nvinfo : EIATTR_PARAM_CBANK
	.align		4
        /*021c*/ 	.byte	0x04, 0x0a
        /*021e*/ 	.short	(.L_167 - .L_166)
	.align		4
.L_166:
        /*0220*/ 	.word	index@(.nv.constant0._ZN3cub18CUB_300001_SM_10006detail6reduce28DeviceReduceSingleTileKernelINS2_10policy_hubIN4cuda3std3__45tupleIJblEEEyN6thrust24THRUST_300001_SM_1000_NS8cuda_cub9__find_if7functorIS9_EEE10Policy1000EPS9_SI_iSF_S9_S9_NS7_10__identityEEEvT0_T1_T2_T3_T4_T6_)
        /*0224*/ 	.short	0x0380
        /*0226*/ 	.short	0x0029


	//----- nvinfo : EIATTR_SW_WAR
	.align		4
.L_167:
        /*0228*/ 	.byte	0x04, 0x36
        /*022a*/ 	.short	(.L_169 - .L_168)
.L_168:
        /*022c*/ 	.word	0x00000008
.L_169:


//--------------------- .nv.info._ZN3cub18CUB_300001_SM_10006detail6reduce18DeviceReduceKernelINS2_10policy_hubIN4cuda3std3__45tupleIJblEEEyN6thrust24THRUST_300001_SM_1000_NS8cuda_cub9__find_if7functorIS9_EEE10Policy1000ENSB_12zip_iteratorINS8_IJNSD_26transform_input_iterator_tIbNSC_6detail35transform_pair_of_input_iterators_tIbNSB_6detail15normal_iteratorINSB_10device_ptrIiEEEESQ_NS7_8equal_toIiEEEENS7_10__not_fn_tINS7_10__identityEEEEENSB_17counting_iteratorIlNSB_11use_defaultESZ_SZ_EEEEEEEySF_S9_SV_EEvT0_PT3_T1_NS0_13GridEvenShareIS16_EET2_T4_ --------------------------
	.section	.nv.info._ZN3cub18CUB_300001_SM_10006detail6reduce18DeviceReduceKernelINS2_10policy_hubIN4cuda3std3__45tupleIJblEEEyN6thrust24THRUST_300001_SM_1000_NS8cuda_cub9__find_if7functorIS9_EEE10Policy1000ENSB_12zip_iteratorINS8_IJNSD_26transform_input_iterator_tIbNSC_6detail35transform_pair_of_input_iterators_tIbNSB_6detail15normal_iteratorINSB_10device_ptrIiEEEESQ_NS7_8equal_toIiEEEENS7_10__not_fn_tINS7_10__identityEEEEENSB_17counting_iteratorIlNSB_11use_defaultESZ_SZ_EEEEEEEySF_S9_SV_EEvT0_PT3_T1_NS0_13GridEvenShareIS16_EET2_T4_,"",@"SHT_CUDA_INFO"
	.sectionflags	@""
	.align	4


	//----- nvinfo : EIATTR_CUDA_API_VERSION
	.align		4
        /*0000*/ 	.byte	0x04, 0x37
        /*0002*/ 	.short	(.L_171 - .L_170)
.L_170:
        /*0004*/ 	.word	0x00000082


	//----- nvinfo : EIATTR_KPARAM_INFO
	.align		4
.L_171:
        /*0008*/ 	.byte	0x04, 0x17
        /*000a*/ 	.short	(.L_173 - .L_172)
.L_172:
        /*000c*/ 	.word	0x00000000
        /*0010*/ 	.short	0x0005
        /*0012*/ 	.short	0x0081
        /*0014*/ 	.byte	0x00, 0xf0, 0x05, 0x00


	//----- nvinfo : EIATTR_KPARAM_INFO
	.align		4
.L_173:
        /*0018*/ 	.byte	0x04, 0x17
        /*001a*/ 	.short	(.L_175 - .L_174)
.L_174:
        /*001c*/ 	.word	0x00000000
        /*0020*/ 	.short	0x0004
        /*0022*/ 	.short	0x0080
        /*0024*/ 	.byte	0x00, 0xf0, 0x05, 0x00


	//----- nvinfo : EIATTR_KPARAM_INFO
	.align		4
.L_175:
        /*0028*/ 	.byte	0x04, 0x17
        /*002a*/ 	.short	(.L_177 - .L_176)
.L_176:
        /*002c*/ 	.word	0x00000000
        /*0030*/ 	.short	0x0003
        /*0032*/ 	.short	0x0038
        /*0034*/ 	.byte	0x00, 0xf0, 0x21, 0x01


	//----- nvinfo : EIATTR_KPARAM_INFO
	.align		4
.L_177:
        /*0038*/ 	.byte	0x04, 0x17
        /*003a*/ 	.short	(.L_179 - .L_178)
.L_178:
        /*003c*/ 	.word	0x00000000
        /*0040*/ 	.short	0x0002
        /*0042*/ 	.short	0x0030
        /*0044*/ 	.byte	0x00, 0xf0, 0x21, 0x00


	//----- nvinfo : EIATTR_KPARAM_INFO
	.align		4
.L_179:
        /*0048*/ 	.byte	0x04, 0x17
        /*004a*/ 	.short	(.L_181 - .L_180)
.L_180:
        /*004c*/ 	.word	0x00000000
        /*0050*/ 	.short	0x0001
        /*0052*/ 	.short	0x0028
        /*0054*/ 	.byte	0x00, 0xf5, 0x21, 0x00


	//----- nvinfo : EIATTR_KPARAM_INFO
	.align		4
.L_181:
        /*0058*/ 	.byte	0x04, 0x17
        /*005a*/ 	.short	(.L_183 - .L_182)
.L_182:
        /*005c*/ 	.word	0x00000000
        /*0060*/ 	.short	0x0000
        /*0062*/ 	.short	0x0000
        /*0064*/ 	.byte	0x00, 0xf0, 0xa1, 0x00


	//----- nvinfo : EIATTR_SPARSE_MMA_MASK
	.align		4
.L_183:
        /*0068*/ 	.byte	0x03, 0x50
        /*006a*/ 	.short	0x0000


	//----- nvinfo : EIATTR_MAXREG_COUNT
	.align		4
        /*006c*/ 	.byte	0x03, 0x1b
        /*006e*/ 	.short	0x00ff


	//----- nvinfo : EIATTR_NUM_BARRIERS
	.align		4
        /*0070*/ 	.byte	0x02, 0x4c
        /*0072*/ 	.byte	0x01
	.zero		1


	//----- nvinfo : EIATTR_MERCURY_ISA_VERSION
	.align		4
        /*0074*/ 	.byte	0x03, 0x5f
        /*0076*/ 	.short	0x0101


	//----- nvinfo : EIATTR_COOP_GROUP_MASK_REGIDS
	.align		4
        /*0078*/ 	.byte	0x04, 0x29
        /*007a*/ 	.short	(.L_185 - .L_184)


	//   ....[0]....
.L_184:
        /*007c*/ 	.word	0xffffffff


	//   ....[1]....
        /*0080*/ 	.word	0xffffffff


	//   ....[2]....
        /*0084*/ 	.word	0xffffffff


	//   ....[3]....
        /*0088*/ 	.word	0xffffffff


	//   ....[4]....
        /*008c*/ 	.word	0xffffffff


	//   ....[5]....
        /*0090*/ 	.word	0xffffffff


	//   ....[6]....
        /*0094*/ 	.word	0xffffffff


	//   ....[7]....
        /*0098*/ 	.word	0xffffffff


	//   ....[8]....
        /*009c*/ 	.word	0xffffffff


	//   ....[9]....
        /*00a0*/ 	.word	0xffffffff


	//   ....[10]....
        /*00a4*/ 	.word	0xffffffff


	//   ....[11]....
        /*00a8*/ 	.word	0xffffffff


	//   ....[12]....
        /*00ac*/ 	.word	0xffffffff


	//   ....[13]....
        /*00b0*/ 	.word	0xffffffff


	//   ....[14]....
        /*00b4*/ 	.word	0xffffffff


	//   ....[15]....
        /*00b8*/ 	.word	0xffffffff


	//   ....[16]....
        /*00bc*/ 	.word	0xffffffff


	//   ....[17]....
        /*00c0*/ 	.word	0xffffffff


	//   ....[18]....
        /*00c4*/ 	.word	0xffffffff


	//   ....[19]....
        /*00c8*/ 	.word	0xffffffff


	//   ....[20]....
        /*00cc*/ 	.word	0xffffffff


	//   ....[21]....
        /*00d0*/ 	.word	0xffffffff


	//   ....[22]....
        /*00d4*/ 	.word	0xffffffff


	//   ....[23]....
        /*00d8*/ 	.word	0xffffffff


	//   ....[24]....
        /*00dc*/ 	.word	0xffffffff


	//   ....[25]....
        /*00e0*/ 	.word	0xffffffff


	//   ....[26]....
        /*00e4*/ 	.word	0xffffffff


	//   ....[27]....
        /*00e8*/ 	.word	0xffffffff


	//   ....[28]....
        /*00ec*/ 	.word	0xffffffff


	//   ....[29]....
        /*00f0*/ 	.word	0xffffffff


	//   ....[30]....
        /*00f4*/ 	.word	0xffffffff


	//   ....[31]....
        /*00f8*/ 	.word	0xffffffff


	//   ....[32]....
        /*00fc*/ 	.word	0xffffffff


	//   ....[33]....
        /*0100*/ 	.word	0xffffffff


	//   ....[34]....
        /*0104*/ 	.word	0xffffffff


	//   ....[35]....
        /*0108*/ 	.word	0xffffffff


	//   ....[36]....
        /*010c*/ 	.word	0xffffffff


	//   ....[37]....
        /*0110*/ 	.word	0xffffffff


	//   ....[38]....
        /*0114*/ 	.word	0xffffffff


	//   ....[39]....
        /*0118*/ 	.word	0xffffffff


	//   ....[40]....
        /*011c*/ 	.word	0xffffffff


	//   ....[41]....
        /*0120*/ 	.word	0xffffffff


	//   ....[42]....
        /*0124*/ 	.word	0xffffffff


	//   ....[43]....
        /*0128*/ 	.word	0xffffffff


	//   ....[44]....
        /*012c*/ 	.word	0xffffffff


	//----- nvinfo : EIATTR_COOP_GROUP_INSTR_OFFSETS
	.align		4
.L_185:
        /*0130*/ 	.byte	0x04, 0x28
        /*0132*/ 	.short	(.L_187 - .L_186)


	//   ....[0]....
.L_186:
        /*0134*/ 	.word	0x00001720


	//   ....[1]....
        /*0138*/ 	.word	0x00001730


	//   ....[2]....
        /*013c*/ 	.word	0x00001740


	//   ....[3]....
        /*0140*/ 	.word	0x00001890


	//   ....[4]....
        /*0144*/ 	.word	0x000018c0


	//   ....[5]....
        /*0148*/ 	.word	0x000018f0


	//   ....[6]....
        /*014c*/ 	.word	0x00001a10


	//   ....[7]....
        /*0150*/ 	.word	0x00001a30


	//   ....[8]....
        /*0154*/ 	.word	0x00001a40


	//   ....[9]....
        /*0158*/ 	.word	0x00001b60


	//   ....[10]....
        /*015c*/ 	.word	0x00001b80


	//   ....[11]....
        /*0160*/ 	.word	0x00001b90


	//   ....[12]....
        /*0164*/ 	.word	0x00001cb0


	//   ....[13]....
        /*0168*/ 	.word	0x00001cd0


	//   ....[14]....
        /*016c*/ 	.word	0x00001ce0


	//   ....[15]....
        /*0170*/ 	.word	0x00002470


	//   ....[16]....
        /*0174*/ 	.word	0x00002500


	//   ....[17]....
        /*0178*/ 	.word	0x00002530


	//   ....[18]....
        /*017c*/ 	.word	0x00002650


	//   ....[19]....
        /*0180*/ 	.word	0x00002680


	//   ....[20]....
        /*0184*/ 	.word	0x00002690


	//   ....[21]....
        /*0188*/ 	.word	0x000027b0


	//   ....[22]....
        /*018c*/ 	.word	0x000027d0


	//   ....[23]....
        /*0190*/ 	.word	0x000027e0


	//   ....[24]....
        /*0194*/ 	.word	0x00002900


	//   ....[25]....
        /*0198*/ 	.word	0x00002920


	//   ....[26]....
        /*019c*/ 	.word	0x00002930


	//   ....[27]....
        /*01a0*/ 	.word	0x00002a50


	//   ....[28]....
        /*01a4*/ 	.word	0x00002a70


	//   ....[29]....
        /*01a8*/ 	.word	0x00002a80


	//   ....[30]....
        /*01ac*/ 	.word	0x000050d0


	//   ....[31]....
        /*01b0*/ 	.word	0x000050e0


	//   ....[32]....
        /*01b4*/ 	.word	0x000050f0


	//   ....[33]....
        /*01b8*/ 	.word	0x00005230


	//   ....[34]....
        /*01bc*/ 	.word	0x00005260


	//   ....[35]....
        /*01c0*/ 	.word	0x00005290


	//   ....[36]....
        /*01c4*/ 	.word	0x000053c0


	//   ....[37]....
        /*01c8*/ 	.word	0x000053e0


	//   ....[38]....
        /*01cc*/ 	.word	0x000053f0


	//   ....[39]....
        /*01d0*/ 	.word	0x00005510


	//   ....[40]....
        /*01d4*/ 	.word	0x00005530


	//   ....[41]....
        /*01d8*/ 	.word	0x00005540


	//   ....[42]....
        /*01dc*/ 	.word	0x00005660


	//   ....[43]....
        /*01e0*/ 	.word	0x00005680


	//   ....[44]....
        /*01e4*/ 	.word	0x00005690


	//----- nvinfo : EIATTR_VRC_CTA_INIT_COUNT
	.align		4
.L_187:
        /*01e8*/ 	.byte	0x02, 0x4a
	.zero		1
	.zero		1


	//----- nvinfo : EIATTR_EXIT_INSTR_OFFSETS
	.align		4
        /*01ec*/ 	.byte	0x04, 0x1c
        /*01ee*/ 	.short	(.L_189 - .L_188)


	//   ....[0]....
.L_188:
        /*01f0*/ 	.word	0x00005da0


	//   ....[1]....
        /*01f4*/ 	.word	0x00005df0


	//----- nvinfo : EIATTR_MAX_THREADS
	.align		4
.L_189:
        /*01f8*/ 	.byte	0x04, 0x05
        /*01fa*/ 	.short	(.L_191 - .L_190)
.L_190:
        /*01fc*/ 	.word	0x00000100
        /*0200*/ 	.word	0x00000001
        /*0204*/ 	.word	0x00000001


	//----- nvinfo : EIATTR_CRS_STACK_SIZE
	.align		4
.L_191:
        /*0208*/ 	.byte	0x04, 0x1e
        /*020a*/ 	.short	(.L_193 - .L_192)
.L_192:
        /*020c*/ 	.word	0x00000000


	//----- nvinfo : EIATTR_CBANK_PARAM_SIZE
	.align		4
.L_193:
        /*0210*/ 	.byte	0x03, 0x19
        /*0212*/ 	.short	0x0082


	//----- nvinfo : EIATTR_PARAM_CBANK
	.align		4
        /*0214*/ 	.byte	0x04, 0x0a
        /*0216*/ 	.short	(.L_195 - .L_194)
	.align		4
.L_194:
        /*0218*/ 	.word	index@(.nv.constant0._ZN3cub18CUB_300001_SM_10006detail6reduce18DeviceReduceKernelINS2_10policy_hubIN4cuda3std3__45tupleIJblEEEyN6thrust24THRUST_300001_SM_1000_NS8cuda_cub9__find_if7functorIS9_EEE10Policy1000ENSB_12zip_iteratorINS8_IJNSD_26transform_input_iterator_tIbNSC_6detail35transform_pair_of_input_iterators_tIbNSB_6detail15normal_iteratorINSB_10device_ptrIiEEEESQ_NS7_8equal_toIiEEEENS7_10__not_fn_tINS7_10__identityEEEEENSB_17counting_iteratorIlNSB_11use_defaultESZ_SZ_EEEEEEEySF_S9_SV_EEvT0_PT3_T1_NS0_13GridEvenShareIS16_EET2_T4_)
        /*021c*/ 	.short	0x0380
        /*021e*/ 	.short	0x0082


	//----- nvinfo : EIATTR_SW_WAR
	.align		4
.L_195:
        /*0220*/ 	.byte	0x04, 0x36
        /*0222*/ 	.short	(.L_197 - .L_196)
.L_196:
        /*0224*/ 	.word	0x00000008
.L_197:


//--------------------- .nv.info._ZN3cub18CUB_300001_SM_10006detail6reduce28DeviceReduceSingleTileKernelINS2_10policy_hubIN4cuda3std3__45tupleIJblEEEyN6thrust24THRUST_300001_SM_1000_NS8cuda_cub9__find_if7functorIS9_EEE10Policy1000ENSB_12zip_iteratorINS8_IJNSD_26transform_input_iterator_tIbNSC_6detail35transform_pair_of_input_iterators_tIbNSB_6detail15normal_iteratorINSB_10device_ptrIiEEEESQ_NS7_8equal_toIiEEEENS7_10__not_fn_tINS7_10__identityEEEEENSB_17counting_iteratorIlNSB_11use_defaultESZ_SZ_EEEEEEEPS9_ySF_S9_S9_SV_EEvT0_T1_T2_T3_T4_T6_ --------------------------
	.section	.nv.info._ZN3cub18CUB_300001_SM_10006detail6reduce28DeviceReduceSingleTileKernelINS2_10policy_hubIN4cuda3std3__45tupleIJblEEEyN6thrust24THRUST_300001_SM_1000_NS8cuda_cub9__find_if7functorIS9_EEE10Policy1000ENSB_12zip_iteratorINS8_IJNSD_26transform_input_iterator_tIbNSC_6detail35transform_pair_of_input_iterators_tIbNSB_6detail15normal_iteratorINSB_10device_ptrIiEEEESQ_NS7_8equal_toIiEEEENS7_10__not_fn_tINS7_10__identityEEEEENSB_17counting_iteratorIlNSB_11use_defaultESZ_SZ_EEEEEEEPS9_ySF_S9_S9_SV_EEvT0_T1_T2_T3_T4_T6_,"",@"SHT_CUDA_INFO"
	.sectionflags	@""
	.align	4


	//----- nvinfo : EIATTR_CUDA_API_VERSION
	.align		4
        /*0000*/ 	.byte	0x04, 0x37
        /*0002*/ 	.short	(.L_199 - .L_198)
.L_198:
        /*0004*/ 	.word	0x00000082


	//----- nvinfo : EIATTR_KPARAM_INFO
	.align		4
.L_199:
        /*0008*/ 	.byte	0x04, 0x17
        /*000a*/ 	.short	(.L_201 - .L_200)
.L_200:
        /*000c*/ 	.word	0x00000000
        /*0010*/ 	.short	0x0005
        /*0012*/ 	.short	0x0050
        /*0014*/ 	.byte	0x00, 0xf0, 0x05, 0x00


	//----- nvinfo : EIATTR_KPARAM_INFO
	.align		4
.L_201:
        /*0018*/ 	.byte	0x04, 0x17
        /*001a*/ 	.short	(.L_203 - .L_202)
.L_202:
        /*001c*/ 	.word	0x00000000
        /*0020*/ 	.short	0x0004
        /*0022*/ 	.short	0x0040
        /*0024*/ 	.byte	0x00, 0xf0, 0x41, 0x00


	//----- nvinfo : EIATTR_KPARAM_INFO
	.align		4
.L_203:
        /*0028*/ 	.byte	0x04, 0x17
        /*002a*/ 	.short	(.L_205 - .L_204)
.L_204:
        /*002c*/ 	.word	0x00000000
        /*0030*/ 	.short	0x0003
        /*0032*/ 	.short	0x0038
        /*0034*/ 	.byte	0x00, 0xf0, 0x05, 0x00


	//----- nvinfo : EIATTR_KPARAM_INFO
	.align		4
.L_205:
        /*0038*/ 	.byte	0x04, 0x17
        /*003a*/ 	.short	(.L_207 - .L_206)
.L_206:
        /*003c*/ 	.word	0x00000000
        /*0040*/ 	.short	0x0002
        /*0042*/ 	.short	0x0030
        /*0044*/ 	.byte	0x00, 0xf0, 0x21, 0x00


	//----- nvinfo : EIATTR_KPARAM_INFO
	.align		4
.L_207:
        /*0048*/ 	.byte	0x04, 0x17
        /*004a*/ 	.short	(.L_209 - .L_208)
.L_208:
        /*004c*/ 	.word	0x00000000
        /*0050*/ 	.short	0x0001
        /*0052*/ 	.short	0x0028
        /*0054*/ 	.byte	0x00, 0xf5, 0x21, 0x00


	//----- nvinfo : EIATTR_KPARAM_INFO
	.align		4
.L_209:
        /*0058*/ 	.byte	0x04, 0x17
        /*005a*/ 	.short	(.L_211 - .L_210)
.L_210:
        /*005c*/ 	.word	0x00000000
        /*0060*/ 	.short	0x0000
        /*0062*/ 	.short	0x0000
        /*0064*/ 	.byte	0x00, 0xf0, 0xa1, 0x00


	//----- nvinfo : EIATTR_SPARSE_MMA_MASK
	.align		4
.L_211:
        /*0068*/ 	.byte	0x03, 0x50
        /*006a*/ 	.short	0x0000


	//----- nvinfo : EIATTR_MAXREG_COUNT
	.align		4
        /*006c*/ 	.byte	0x03, 0x1b
        /*006e*/ 	.short	0x00ff


	//----- nvinfo : EIATTR_NUM_BARRIERS
	.align		4
        /*0070*/ 	.byte	0x02, 0x4c
        /*0072*/ 	.byte	0x01
	.zero		1


	//----- nvinfo : EIATTR_MERCURY_ISA_VERSION
	.align		4
        /*0074*/ 	.byte	0x03, 0x5f
        /*0076*/ 	.short	0x0101


	//----- nvinfo : EIATTR_COOP_GROUP_MASK_REGIDS
	.align		4
        /*0078*/ 	.byte	0x04, 0x29
        /*007a*/ 	.short	(.L_213 - .L_212)


	//   ....[0]....
.L_212:
        /*007c*/ 	.word	0xffffffff


	//   ....[1]....
        /*0080*/ 	.word	0xffffffff


	//   ....[2]....
        /*0084*/ 	.word	0xffffffff


	//   ....[3]....
        /*0088*/ 	.word	0xffffffff


	//   ....[4]....
        /*008c*/ 	.word	0xffffffff


	//   ....[5]....
        /*0090*/ 	.word	0xffffffff


	//   ....[6]....
        /*0094*/ 	.word	0xffffffff


	//   ....[7]....
        /*0098*/ 	.word	0xffffffff


	//   ....[8]....
        /*009c*/ 	.word	0xffffffff


	//   ....[9]....
        /*00a0*/ 	.word	0xffffffff


	//   ....[10]....
        /*00a4*/ 	.word	0xffffffff


	//   ....[11]....
        /*00a8*/ 	.word	0xffffffff


	//   ....[12]....
        /*00ac*/ 	.word	0xffffffff


	//   ....[13]....
        /*00b0*/ 	.word	0xffffffff


	//   ....[14]....
        /*00b4*/ 	.word	0xffffffff


	//   ....[15]....
        /*00b8*/ 	.word	0xffffffff


	//   ....[16]....
        /*00bc*/ 	.word	0xffffffff


	//   ....[17]....
        /*00c0*/ 	.word	0xffffffff


	//   ....[18]....
        /*00c4*/ 	.word	0xffffffff


	//   ....[19]....
        /*00c8*/ 	.word	0xffffffff


	//   ....[20]....
        /*00cc*/ 	.word	0xffffffff


	//   ....[21]....
        /*00d0*/ 	.word	0xffffffff


	//   ....[22]....
        /*00d4*/ 	.word	0xffffffff


	//   ....[23]....
        /*00d8*/ 	.word	0xffffffff


	//   ....[24]....
        /*00dc*/ 	.word	0xffffffff


	//   ....[25]....
        /*00e0*/ 	.word	0xffffffff


	//   ....[26]....
        /*00e4*/ 	.word	0xffffffff


	//   ....[27]....
        /*00e8*/ 	.word	0xffffffff


	//   ....[28]....
        /*00ec*/ 	.word	0xffffffff


	//   ....[29]....
        /*00f0*/ 	.word	0xffffffff


	//   ....[30]....
        /*00f4*/ 	.word	0xffffffff


	//   ....[31]....
        /*00f8*/ 	.word	0xffffffff


	//   ....[32]....
        /*00fc*/ 	.word	0xffffffff


	//   ....[33]....
        /*0100*/ 	.word	0xffffffff


	//   ....[34]....
        /*0104*/ 	.word	0xffffffff


	//   ....[35]....
        /*0108*/ 	.word	0xffffffff


	//   ....[36]....
        /*010c*/ 	.word	0xffffffff


	//   ....[37]....
        /*0110*/ 	.word	0xffffffff


	//   ....[38]....
        /*0114*/ 	.word	0xffffffff


	//   ....[39]....
        /*0118*/ 	.word	0xffffffff


	//   ....[40]....
        /*011c*/ 	.word	0xffffffff


	//   ....[41]....
        /*0120*/ 	.word	0xffffffff


	//   ....[42]....
        /*0124*/ 	.word	0xffffffff


	//   ....[43]....
        /*0128*/ 	.word	0xffffffff


	//   ....[44]....
        /*012c*/ 	.word	0xffffffff


	//----- nvinfo : EIATTR_COOP_GROUP_INSTR_OFFSETS
	.align		4
.L_213:
        /*0130*/ 	.byte	0x04, 0x28
        /*0132*/ 	.short	(.L_215 - .L_214)


	//   ....[0]....
.L_214:
        /*0134*/ 	.word	0x00001490


	//   ....[1]....
        /*0138*/ 	.word	0x000014a0


	//   ....[2]....
        /*013c*/ 	.word	0x000014b0


	//   ....[3]....
        /*0140*/ 	.word	0x00001600


	//   ....[4]....
        /*0144*/ 	.word	0x00001630


	//   ....[5]....
        /*0148*/ 	.word	0x00001660


	//   ....[6]....
        /*014c*/ 	.word	0x00001780


	//   ....[7]....
        /*0150*/ 	.word	0x000017a0


	//   ....[8]....
        /*0154*/ 	.word	0x000017b0


	//   ....[9]....
        /*0158*/ 	.word	0x000018d0


	//   ....[10]....
        /*015c*/ 	.word	0x000018f0


	//   ....[11]....
        /*0160*/ 	.word	0x00001900


	//   ....[12]....
        /*0164*/ 	.word	0x00001a20


	//   ....[13]....
        /*0168*/ 	.word	0x00001a40


	//   ....[14]....
        /*016c*/ 	.word	0x00001a50


	//   ....[15]....
        /*0170*/ 	.word	0x000021d0


	//   ....[16]....
        /*0174*/ 	.word	0x00002260


	//   ....[17]....
        /*0178*/ 	.word	0x00002290


	//   ....[18]....
        /*017c*/ 	.word	0x000023b0


	//   ....[19]....
        /*0180*/ 	.word	0x000023e0


	//   ....[20]....
        /*0184*/ 	.word	0x000023f0


	//   ....[21]....
        /*0188*/ 	.word	0x00002510


	//   ....[22]....
        /*018c*/ 	.word	0x00002530


	//   ....[23]....
        /*0190*/ 	.word	0x00002540


	//   ....[24]....
        /*0194*/ 	.word	0x00002660


	//   ....[25]....
        /*0198*/ 	.word	0x00002680


	//   ....[26]....
        /*019c*/ 	.word	0x00002690


	//   ....[27]....
        /*01a0*/ 	.word	0x000027b0


	//   ....[28]....
        /*01a4*/ 	.word	0x000027d0


	//   ....[29]....
        /*01a8*/ 	.word	0x000027e0


	//   ....[30]....
        /*01ac*/ 	.word	0x00004d20


	//   ....[31]....
        /*01b0*/ 	.word	0x00004d30


	//   ....[32]....
        /*01b4*/ 	.word	0x00004d40


	//   ....[33]....
        /*01b8*/ 	.word	0x00004e90


	//   ....[34]....
        /*01bc*/ 	.word	0x00004ec0


	//   ....[35]....
        /*01c0*/ 	.word	0x00004ef0


	//   ....[36]....
        /*01c4*/ 	.word	0x00005010


	//   ....[37]....
        /*01c8*/ 	.word	0x00005030


	//   ....[38]....
        /*01cc*/ 	.word	0x00005040


	//   ....[39]....
        /*01d0*/ 	.word	0x00005160


	//   ....[40]....
        /*01d4*/ 	.word	0x00005180


	//   ....[41]....
        /*01d8*/ 	.word	0x00005190


	//   ....[42]....
        /*01dc*/ 	.word	0x000052b0


	//   ....[43]....
        /*01e0*/ 	.word	0x000052d0


	//   ....[44]....
        /*01e4*/ 	.word	0x000052e0


	//----- nvinfo : EIATTR_VRC_CTA_INIT_COUNT
	.align		4
.L_215:
        /*01e8*/ 	.byte	0x02, 0x4a
	.zero		1
	.zero		1


	//----- nvinfo : EIATTR_EXIT_INSTR_OFFSETS
	.align		4
        /*01ec*/ 	.byte	0x04, 0x1c
        /*01ee*/ 	.short	(.L_217 - .L_216)


	//   ....[0]....
.L_216:
        /*01f0*/ 	.word	0x00000090


	//   ....[1]....
        /*01f4*/ 	.word	0x000000e0


	//   ....[2]....
        /*01f8*/ 	.word	0x000059e0


	//   ....[3]....
        /*01fc*/ 	.word	0x00005ad0


	//----- nvinfo : EIATTR_MAX_THREADS
	.align		4
.L_217:
        /*0200*/ 	.byte	0x04, 0x05
        /*0202*/ 	.short	(.L_219 - .L_218)
.L_218:
        /*0204*/ 	.word	0x00000100
        /*0208*/ 	.word	0x00000001
        /*020c*/ 	.word	0x00000001


	//----- nvinfo : EIATTR_CRS_STACK_SIZE
	.align		4
.L_219:
        /*0210*/ 	.byte	0x04, 0x1e
        /*0212*/ 	.short	(.L_221 - .L_220)
.L_220:
        /*0214*/ 	.word	0x00000000


	//----- nvinfo : EIATTR_CBANK_PARAM_SIZE
	.align		4
.L_221:
        /*0218*/ 	.byte	0x03, 0x19
        /*021a*/ 	.short	0x0051


	//----- nvinfo : EIATTR_PARAM_CBANK
	.align		4
        /*021c*/ 	.byte	0x04, 0x0a
        /*021e*/ 	.short	(.L_223 - .L_222)
	.align		4
.L_222:
        /*0220*/ 	.word	index@(.nv.constant0._ZN3cub18CUB_300001_SM_10006detail6reduce28DeviceReduceSingleTileKernelINS2_10policy_hubIN4cuda3std3__45tupleIJblEEEyN6thrust24THRUST_300001_SM_1000_NS8cuda_cub9__find_if7functorIS9_EEE10Policy1000ENSB_12zip_iteratorINS8_IJNSD_26transform_input_iterator_tIbNSC_6detail35transform_pair_of_input_iterators_tIbNSB_6detail15normal_iteratorINSB_10device_ptrIiEEEESQ_NS7_8equal_toIiEEEENS7_10__not_fn_tINS7_10__identityEEEEENSB_17counting_iteratorIlNSB_11use_defaultESZ_SZ_EEEEEEEPS9_ySF_S9_S9_SV_EEvT0_T1_T2_T3_T4_T6_)
        /*0224*/ 	.short	0x0380
        /*0226*/ 	.short	0x0051


	//----- nvinfo : EIATTR_SW_WAR
	.align		4
.L_223:
        /*0228*/ 	.byte	0x04, 0x36
        /*022a*/ 	.short	(.L_225 - .L_224)
.L_224:
        /*022c*/ 	.word	0x00000008
.L_225:


//--------------------- .nv.info._ZN3cub18CUB_300001_SM_10006detail6reduce28DeviceReduceSingleTileKernelINS2_10policy_hubIN4cuda3std3__45tupleIJblEEEjN6thrust24THRUST_300001_SM_1000_NS8cuda_cub9__find_if7functorIS9_EEE10Policy1000EPS9_SI_iSF_S9_S9_NS7_10__identityEEEvT0_T1_T2_T3_T4_T6_ --------------------------
	.section	.nv.info._ZN3cub18CUB_300001_SM_10006detail6reduce28DeviceReduceSingleTileKernelINS2_10policy_hubIN4cuda3std3__45tupleIJblEEEjN6thrust24THRUST_300001_SM_1000_NS8cuda_cub9__find_if7functorIS9_EEE10Policy1000EPS9_SI_iSF_S9_S9_NS7_10__identityEEEvT0_T1_T2_T3_T4_T6_,"",@"SHT_CUDA_INFO"
	.sectionflags	@""
	.align	4


	//----- nvinfo : EIATTR_CUDA_API_VERSION
	.align		4
        /*0000*/ 	.byte	0x04, 0x37
        /*0002*/ 	.short	(.L_227 - .L_226)
.L_226:
        /*0004*/ 	.word	0x00000082


	//----- nvinfo : EIATTR_KPARAM_INFO
	.align		4
.L_227:
        /*0008*/ 	.byte	0x04, 0x17
        /*000a*/ 	.short	(.L_229 - .L_228)
.L_228:
        /*000c*/ 	.word	0x00000000
        /*0010*/ 	.short	0x0005
        /*0012*/ 	.short	0x0028
        /*0014*/ 	.byte	0x00, 0xf0, 0x05, 0x00


	//----- nvinfo : EIATTR_KPARAM_INFO
	.align		4
.L_229:
        /*0018*/ 	.byte	0x04, 0x17
        /*001a*/ 	.short	(.L_231 - .L_230)
.L_230:
        /*001c*/ 	.word	0x00000000
        /*0020*/ 	.short	0x0004
        /*0022*/ 	.short	0x0018
        /*0024*/ 	.byte	0x00, 0xf0, 0x41, 0x00


	//----- nvinfo : EIATTR_KPARAM_INFO
	.align		4
.L_231:
        /*0028*/ 	.byte	0x04, 0x17
        /*002a*/ 	.short	(.L_233 - .L_232)
.L_232:
        /*002c*/ 	.word	0x00000000
        /*0030*/ 	.short	0x0003
        /*0032*/ 	.short	0x0014
        /*0034*/ 	.byte	0x00, 0xf0, 0x05, 0x00


	//----- nvinfo : EIATTR_KPARAM_INFO
	.align		4
.L_233:
        /*0038*/ 	.byte	0x04, 0x17
        /*003a*/ 	.short	(.L_235 - .L_234)
.L_234:
        /*003c*/ 	.word	0x00000000
        /*0040*/ 	.short	0x0002
        /*0042*/ 	.short	0x0010
        /*0044*/ 	.byte	0x00, 0xf0, 0x11, 0x00


	//----- nvinfo : EIATTR_KPARAM_INFO
	.align		4
.L_235:
        /*0048*/ 	.byte	0x04, 0x17
        /*004a*/ 	.short	(.L_237 - .L_236)
.L_236:
        /*004c*/ 	.word	0x00000000
        /*0050*/ 	.short	0x0001
        /*0052*/ 	.short	0x0008
        /*0054*/ 	.byte	0x00, 0xf5, 0x21, 0x00


	//----- nvinfo : EIATTR_KPARAM_INFO
	.align		4
.L_237:
        /*0058*/ 	.byte	0x04, 0x17
        /*005a*/ 	.short	(.L_239 - .L_238)
.L_238:
        /*005c*/ 	.word	0x00000000
        /*0060*/ 	.short	0x0000
        /*0062*/ 	.short	0x0000
        /*0064*/ 	.byte	0x00, 0xf5, 0x21, 0x00


	//----- nvinfo : EIATTR_SPARSE_MMA_MASK
	.align		4
.L_239:
        /*0068*/ 	.byte	0x03, 0x50
        /*006a*/ 	.short	0x0000


	//----- nvinfo : EIATTR_MAXREG_COUNT
	.align		4
        /*006c*/ 	.byte	0x03, 0x1b
        /*006e*/ 	.short	0x00ff


	//----- nvinfo : EIATTR_NUM_BARRIERS
	.align		4
        /*0070*/ 	.byte	0x02, 0x4c
        /*0072*/ 	.byte	0x01
	.zero		1


	//----- nvinfo : EIATTR_MERCURY_ISA_VERSION
	.align		4
        /*0074*/ 	.byte	0x03, 0x5f
        /*0076*/ 	.short	0x0101


	//----- nvinfo : EIATTR_COOP_GROUP_MASK_REGIDS
	.align		4
        /*0078*/ 	.byte	0x04, 0x29
        /*007a*/ 	.short	(.L_241 - .L_240)


	//   ....[0]....
.L_240:
        /*007c*/ 	.word	0xffffffff


	//   ....[1]....
        /*0080*/ 	.word	0xffffffff


	//   ....[2]....
        /*0084*/ 	.word	0xffffffff


	//   ....[3]....
        /*0088*/ 	.word	0xffffffff


	//   ....[4]....
        /*008c*/ 	.word	0xffffffff


	//   ....[5]....
        /*0090*/ 	.word	0xffffffff


	//   ....[6]....
        /*0094*/ 	.word	0xffffffff


	//   ....[7]....
        /*0098*/ 	.word	0xffffffff


	//   ....[8]....
        /*009c*/ 	.word	0xffffffff


	//   ....[9]....
        /*00a0*/ 	.word	0xffffffff


	//   ....[10]....
        /*00a4*/ 	.word	0xffffffff


	//   ....[11]....
        /*00a8*/ 	.word	0xffffffff


	//   ....[12]....
        /*00ac*/ 	.word	0xffffffff


	//   ....[13]....
        /*00b0*/ 	.word	0xffffffff


	//   ....[14]....
        /*00b4*/ 	.word	0xffffffff


	//   ....[15]....
        /*00b8*/ 	.word	0xffffffff


	//   ....[16]....
        /*00bc*/ 	.word	0xffffffff


	//   ....[17]....
        /*00c0*/ 	.word	0xffffffff


	//   ....[18]....
        /*00c4*/ 	.word	0xffffffff


	//   ....[19]....
        /*00c8*/ 	.word	0xffffffff


	//   ....[20]....
        /*00cc*/ 	.word	0xffffffff


	//   ....[21]....
        /*00d0*/ 	.word	0xffffffff


	//   ....[22]....
        /*00d4*/ 	.word	0xffffffff


	//   ....[23]....
        /*00d8*/ 	.word	0xffffffff


	//   ....[24]....
        /*00dc*/ 	.word	0xffffffff


	//   ....[25]....
        /*00e0*/ 	.word	0xffffffff


	//   ....[26]....
        /*00e4*/ 	.word	0xffffffff


	//   ....[27]....
        /*00e8*/ 	.word	0xffffffff


	//   ....[28]....
        /*00ec*/ 	.word	0xffffffff


	//   ....[29]....
        /*00f0*/ 	.word	0xffffffff


	//   ....[30]....
        /*00f4*/ 	.word	0xffffffff


	//   ....[31]....
        /*00f8*/ 	.word	0xffffffff


	//   ....[32]....
        /*00fc*/ 	.word	0xffffffff


	//   ....[33]....
        /*0100*/ 	.word	0xffffffff


	//   ....[34]....
        /*0104*/ 	.word	0xffffffff


	//   ....[35]....
        /*0108*/ 	.word	0xffffffff


	//   ....[36]....
        /*010c*/ 	.word	0xffffffff


	//   ....[37]....
        /*0110*/ 	.word	0xffffffff


	//   ....[38]....
        /*0114*/ 	.word	0xffffffff


	//   ....[39]....
        /*0118*/ 	.word	0xffffffff


	//   ....[40]....
        /*011c*/ 	.word	0xffffffff


	//   ....[41]....
        /*0120*/ 	.word	0xffffffff


	//   ....[42]....
        /*0124*/ 	.word	0xffffffff


	//   ....[43]....
        /*0128*/ 	.word	0xffffffff


	//   ....[44]....
        /*012c*/ 	.word	0xffffffff


	//----- nvinfo : EIATTR_COOP_GROUP_INSTR_OFFSETS
	.align		4
.L_241:
        /*0130*/ 	.byte	0x04, 0x28
        /*0132*/ 	.short	(.L_243 - .L_242)


	//   ....[0]....
.L_242:
        /*0134*/ 	.word	0x000007d0


	//   ....[1]....
        /*0138*/ 	.word	0x000007e0


	//   ....[2]....
        /*013c*/ 	.word	0x000007f0


	//   ....[3]....
        /*0140*/ 	.word	0x00000940


	//   ....[4]....
        /*0144*/ 	.word	0x00000970


	//   ....[5]....
        /*0148*/ 	.word	0x000009a0


	//   ....[6]....
        /*014c*/ 	.word	0x00000ac0


	//   ....[7]....
        /*0150*/ 	.word	0x00000ae0


	//   ....[8]....
        /*0154*/ 	.word	0x00000af0


	//   ....[9]....
        /*0158*/ 	.word	0x00000c10


	//   ....[10]....
        /*015c*/ 	.word	0x00000c30


	//   ....[11]....
        /*0160*/ 	.word	0x00000c40


	//   ....[12]....
        /*0164*/ 	.word	0x00000d60


	//   ....[13]....
        /*0168*/ 	.word	0x00000d80


	//   ....[14]....
        /*016c*/ 	.word	0x00000d90


	//   ....[15]....
        /*0170*/ 	.word	0x00001520


	//   ....[16]....
        /*0174*/ 	.word	0x000015b0


	//   ....[17]....
        /*0178*/ 	.word	0x000015e0


	//   ....[18]....
        /*017c*/ 	.word	0x00001700


	//   ....[19]....
        /*0180*/ 	.word	0x00001730


	//   ....[20]....
        /*0184*/ 	.word	0x00001740


	//   ....[21]....
        /*0188*/ 	.word	0x00001860


	//   ....[22]....
        /*018c*/ 	.word	0x00001880


	//   ....[23]....
        /*0190*/ 	.word	0x00001890


	//   ....[24]....
        /*0194*/ 	.word	0x000019b0


	//   ....[25]....
        /*0198*/ 	.word	0x000019d0


	//   ....[26]....
        /*019c*/ 	.word	0x000019e0


	//   ....[27]....
        /*01a0*/ 	.word	0x00001b00


	//   ....[28]....
        /*01a4*/ 	.word	0x00001b20


	//   ....[29]....
        /*01a8*/ 	.word	0x00001b30


	//   ....[30]....
        /*01ac*/ 	.word	0x000031b0


	//   ....[31]....
        /*01b0*/ 	.word	0x000031c0


	//   ....[32]....
        /*01b4*/ 	.word	0x000031d0


	//   ....[33]....
        /*01b8*/ 	.word	0x00003320


	//   ....[34]....
        /*01bc*/ 	.word	0x00003350


	//   ....[35]....
        /*01c0*/ 	.word	0x00003380


	//   ....[36]....
        /*01c4*/ 	.word	0x000034a0


	//   ....[37]....
        /*01c8*/ 	.word	0x000034c0


	//   ....[38]....
        /*01cc*/ 	.word	0x000034d0


	//   ....[39]....
        /*01d0*/ 	.word	0x000035f0


	//   ....[40]....
        /*01d4*/ 	.word	0x00003610


	//   ....[41]....
        /*01d8*/ 	.word	0x00003620


	//   ....[42]....
        /*01dc*/ 	.word	0x00003740


	//   ....[43]....
        /*01e0*/ 	.word	0x00003760


	//   ....[44]....
        /*01e4*/ 	.word	0x00003770


	//----- nvinfo : EIATTR_VRC_CTA_INIT_COUNT
	.align		4
.L_243:
        /*01e8*/ 	.byte	0x02, 0x4a
	.zero		1
	.zero		1


	//----- nvinfo : EIATTR_EXIT_INSTR_OFFSETS
	.align		4
        /*01ec*/ 	.byte	0x04, 0x1c
        /*01ee*/ 	.short	(.L_245 - .L_244)


	//   ....[0]....
.L_244:
        /*01f0*/ 	.word	0x00000080


	//   ....[1]....
        /*01f4*/ 	.word	0x000000d0


	//   ....[2]....
        /*01f8*/ 	.word	0x00003e80


	//   ....[3]....
        /*01fc*/ 	.word	0x00003f70


	//----- nvinfo : EIATTR_MAX_THREADS
	.align		4
.L_245:
        /*0200*/ 	.byte	0x04, 0x05
        /*0202*/ 	.short	(.L_247 - .L_246)
.L_246:
        /*0204*/ 	.word	0x00000100
        /*0208*/ 	.word	0x00000001
        /*020c*/ 	.word	0x00000001


	//----- nvinfo : EIATTR_CRS_STACK_SIZE
	.align		4
.L_247:
        /*0210*/ 	.byte	0x04, 0x1e
        /*0212*/ 	.short	(.L_249 - .L_248)
.L_248:
        /*0214*/ 	.word	0x00000000


	//----- nvinfo : EIATTR_CBANK_PARAM_SIZE
	.align		4
.L_249:
        /*0218*/ 	.byte	0x03, 0x19
        /*021a*/ 	.short	0x0029


	//----- nvinfo : EIATTR_PARAM_CBANK
	.align		4
        /*021c*/ 	.byte	0x04, 0x0a
        /*021e*/ 	.short	(.L_251 - .L_250)
	.align		4
.L_250:
        /*0220*/ 	.word	index@(.nv.constant0._ZN3cub18CUB_300001_SM_10006detail6reduce28DeviceReduceSingleTileKernelINS2_10policy_hubIN4cuda3std3__45tupleIJblEEEjN6thrust24THRUST_300001_SM_1000_NS8cuda_cub9__find_if7functorIS9_EEE10Policy1000EPS9_SI_iSF_S9_S9_NS7_10__identityEEEvT0_T1_T2_T3_T4_T6_)
        /*0224*/ 	.short	0x0380
        /*0226*/ 	.short	0x0029


	//----- nvinfo : EIATTR_SW_WAR
	.align		4
.L_251:
        /*0228*/ 	.byte	0x04, 0x36
        /*022a*/ 	.short	(.L_253 - .L_252)
.L_252:
        /*022c*/ 	.word	0x00000008
.L_253:


//--------------------- .nv.info._ZN3cub18CUB_300001_SM_10006detail6reduce18DeviceReduceKernelINS2_10policy_hubIN4cuda3std3__45tupleIJblEEEjN6thrust24THRUST_300001_SM_1000_NS8cuda_cub9__find_if7functorIS9_EEE10Policy1000ENSB_12zip_iteratorINS8_IJNSD_26transform_input_iterator_tIbNSC_6detail35transform_pair_of_input_iterators_tIbNSB_6detail15normal_iteratorINSB_10device_ptrIiEEEESQ_NS7_8equal_toIiEEEENS7_10__not_fn_tINS7_10__identityEEEEENSB_17counting_iteratorIlNSB_11use_defaultESZ_SZ_EEEEEEEjSF_S9_SV_EEvT0_PT3_T1_NS0_13GridEvenShareIS16_EET2_T4_ --------------------------
	.section	.nv.info._ZN3cub18CUB_300001_SM_10006detail6reduce18DeviceReduceKernelINS2_10policy_hubIN4cuda3std3__45tupleIJblEEEjN6thrust24THRUST_300001_SM_1000_NS8cuda_cub9__find_if7functorIS9_EEE10Policy1000ENSB_12zip_iteratorINS8_IJNSD_26transform_input_iterator_tIbNSC_6detail35transform_pair_of_input_iterators_tIbNSB_6detail15normal_iteratorINSB_10device_ptrIiEEEESQ_NS7_8equal_toIiEEEENS7_10__not_fn_tINS7_10__identityEEEEENSB_17counting_iteratorIlNSB_11use_defaultESZ_SZ_EEEEEEEjSF_S9_SV_EEvT0_PT3_T1_NS0_13GridEvenShareIS16_EET2_T4_,"",@"SHT_CUDA_INFO"
	.sectionflags	@""
	.align	4


	//----- nvinfo : EIATTR_CUDA_API_VERSION
	.align		4
        /*0000*/ 	.byte	0x04, 0x37
        /*0002*/ 	.short	(.L_255 - .L_254)
.L_254:
        /*0004*/ 	.word	0x00000082


	//----- nvinfo : EIATTR_KPARAM_INFO
	.align		4
.L_255:
        /*0008*/ 	.byte	0x04, 0x17
        /*000a*/ 	.short	(.L_257 - .L_256)
.L_256:
        /*000c*/ 	.word	0x00000000
        /*0010*/ 	.short	0x0005
        /*0012*/ 	.short	0x005d
        /*0014*/ 	.byte	0x00, 0xf0, 0x05, 0x00


	//----- nvinfo : EIATTR_KPARAM_INFO
	.align		4
.L_257:
        /*0018*/ 	.byte	0x04, 0x17
        /*001a*/ 	.short	(.L_259 - .L_258)
.L_258:
        /*001c*/ 	.word	0x00000000
        /*0020*/ 	.short	0x0004
        /*0022*/ 	.short	0x005c
        /*0024*/ 	.byte	0x00, 0xf0, 0x05, 0x00


	//----- nvinfo : EIATTR_KPARAM_INFO
	.align		4
.L_259:
        /*0028*/ 	.byte	0x04, 0x17
        /*002a*/ 	.short	(.L_261 - .L_260)
.L_260:
        /*002c*/ 	.word	0x00000000
        /*0030*/ 	.short	0x0003
        /*0032*/ 	.short	0x0034
        /*0034*/ 	.byte	0x00, 0xf0, 0xa1, 0x00


	//----- nvinfo : EIATTR_KPARAM_INFO
	.align		4
.L_261:
        /*0038*/ 	.byte	0x04, 0x17
        /*003a*/ 	.short	(.L_263 - .L_262)
.L_262:
        /*003c*/ 	.word	0x00000000
        /*0040*/ 	.short	0x0002
        /*0042*/ 	.short	0x0030
        /*0044*/ 	.byte	0x00, 0xf0, 0x11, 0x00


	//----- nvinfo : EIATTR_KPARAM_INFO
	.align		4
.L_263:
        /*0048*/ 	.byte	0x04, 0x17
        /*004a*/ 	.short	(.L_265 - .L_264)
.L_264:
        /*004c*/ 	.word	0x00000000
        /*0050*/ 	.short	0x0001
        /*0052*/ 	.short	0x0028
        /*0054*/ 	.byte	0x00, 0xf5, 0x21, 0x00


	//----- nvinfo : EIATTR_KPARAM_INFO
	.align		4
.L_265:
        /*0058*/ 	.byte	0x04, 0x17
        /*005a*/ 	.short	(.L_267 - .L_266)
.L_266:
        /*005c*/ 	.word	0x00000000
        /*0060*/ 	.short	0x0000
        /*0062*/ 	.short	0x0000
        /*0064*/ 	.byte	0x00, 0xf0, 0xa1, 0x00


	//----- nvinfo : EIATTR_SPARSE_MMA_MASK
	.align		4
.L_267:
        /*0068*/ 	.byte	0x03, 0x50
        /*006a*/ 	.short	0x0000


	//----- nvinfo : EIATTR_MAXREG_COUNT
	.align		4
        /*006c*/ 	.byte	0x03, 0x1b
        /*006e*/ 	.short	0x00ff


	//----- nvinfo : EIATTR_NUM_BARRIERS
	.align		4
        /*0070*/ 	.byte	0x02, 0x4c
        /*0072*/ 	.byte	0x01
	.zero		1


	//----- nvinfo : EIATTR_MERCURY_ISA_VERSION
	.align		4
        /*0074*/ 	.byte	0x03, 0x5f
        /*0076*/ 	.short	0x0101


	//----- nvinfo : EIATTR_COOP_GROUP_MASK_REGIDS
	.align		4
        /*0078*/ 	.byte	0x04, 0x29
        /*007a*/ 	.short	(.L_269 - .L_268)


	//   ....[0]....
.L_268:
        /*007c*/ 	.word	0xffffffff


	//   ....[1]....
        /*0080*/ 	.word	0xffffffff


	//   ....[2]....
        /*0084*/ 	.word	0xffffffff


	//   ....[3]....
        /*0088*/ 	.word	0xffffffff


	//   ....[4]....
        /*008c*/ 	.word	0xffffffff


	//   ....[5]....
        /*0090*/ 	.word	0xffffffff


	//   ....[6]....
        /*0094*/ 	.word	0xffffffff


	//   ....[7]....
        /*0098*/ 	.word	0xffffffff


	//   ....[8]....
        /*009c*/ 	.word	0xffffffff


	//   ....[9]....
        /*00a0*/ 	.word	0xffffffff


	//   ....[10]....
        /*00a4*/ 	.word	0xffffffff


	//   ....[11]....
        /*00a8*/ 	.word	0xffffffff


	//   ....[12]....
        /*00ac*/ 	.word	0xffffffff


	//   ....[13]....
        /*00b0*/ 	.word	0xffffffff


	//   ....[14]....
        /*00b4*/ 	.word	0xffffffff


	//   ....[15]....
        /*00b8*/ 	.word	0xffffffff


	//   ....[16]....
        /*00bc*/ 	.word	0xffffffff


	//   ....[17]....
        /*00c0*/ 	.word	0xffffffff


	//   ....[18]....
        /*00c4*/ 	.word	0xffffffff


	//   ....[19]....
        /*00c8*/ 	.word	0xffffffff


	//   ....[20]....
        /*00cc*/ 	.word	0xffffffff


	//   ....[21]....
        /*00d0*/ 	.word	0xffffffff


	//   ....[22]....
        /*00d4*/ 	.word	0xffffffff


	//   ....[23]....
        /*00d8*/ 	.word	0xffffffff


	//   ....[24]....
        /*00dc*/ 	.word	0xffffffff


	//   ....[25]....
        /*00e0*/ 	.word	0xffffffff


	//   ....[26]....
        /*00e4*/ 	.word	0xffffffff


	//   ....[27]....
        /*00e8*/ 	.word	0xffffffff


	//   ....[28]....
        /*00ec*/ 	.word	0xffffffff


	//   ....[29]....
        /*00f0*/ 	.word	0xffffffff


	//   ....[30]....
        /*00f4*/ 	.word	0xffffffff


	//   ....[31]....
        /*00f8*/ 	.word	0xffffffff


	//   ....[32]....
        /*00fc*/ 	.word	0xffffffff


	//   ....[33]....
        /*0100*/ 	.word	0xffffffff


	//   ....[34]....
        /*0104*/ 	.word	0xffffffff


	//   ....[35]....
        /*0108*/ 	.word	0xffffffff


	//   ....[36]....
        /*010c*/ 	.word	0xffffffff


	//   ....[37]....
        /*0110*/ 	.word	0xffffffff


	//   ....[38]....
        /*0114*/ 	.word	0xffffffff


	//   ....[39]....
        /*0118*/ 	.word	0xffffffff


	//   ....[40]....
        /*011c*/ 	.word	0xffffffff


	//   ....[41]....
        /*0120*/ 	.word	0xffffffff


	//   ....[42]....
        /*0124*/ 	.word	0xffffffff


	//   ....[43]....
        /*0128*/ 	.word	0xffffffff


	//   ....[44]....
        /*012c*/ 	.word	0xffffffff


	//----- nvinfo : EIATTR_COOP_GROUP_INSTR_OFFSETS
	.align		4
.L_269:
        /*0130*/ 	.byte	0x04, 0x28
        /*0132*/ 	.short	(.L_271 - .L_270)


	//   ....[0]....
.L_270:
        /*0134*/ 	.word	0x00001680


	//   ....[1]....
        /*0138*/ 	.word	0x00001690


	//   ....[2]....
        /*013c*/ 	.word	0x000016a0


	//   ....[3]....
        /*0140*/ 	.word	0x000017f0


	//   ....[4]....
        /*0144*/ 	.word	0x00001820


	//   ....[5]....
        /*0148*/ 	.word	0x00001850


	//   ....[6]....
        /*014c*/ 	.word	0x00001970


	//   ....[7]....
        /*0150*/ 	.word	0x00001990


	//   ....[8]....
        /*0154*/ 	.word	0x000019a0


	//   ....[9]....
        /*0158*/ 	.word	0x00001ac0


	//   ....[10]....
        /*015c*/ 	.word	0x00001ae0


	//   ....[11]....
        /*0160*/ 	.word	0x00001af0


	//   ....[12]....
        /*0164*/ 	.word	0x00001c10


	//   ....[13]....
        /*0168*/ 	.word	0x00001c30


	//   ....[14]....
        /*016c*/ 	.word	0x00001c40


	//   ....[15]....
        /*0170*/ 	.word	0x000023d0


	//   ....[16]....
        /*0174*/ 	.word	0x00002460


	//   ....[17]....
        /*0178*/ 	.word	0x00002490


	//   ....[18]....
        /*017c*/ 	.word	0x000025b0


	//   ....[19]....
        /*0180*/ 	.word	0x000025e0


	//   ....[20]....
        /*0184*/ 	.word	0x000025f0


	//   ....[21]....
        /*0188*/ 	.word	0x00002710


	//   ....[22]....
        /*018c*/ 	.word	0x00002730


	//   ....[23]....
        /*0190*/ 	.word	0x00002740


	//   ....[24]....
        /*0194*/ 	.word	0x00002860


	//   ....[25]....
        /*0198*/ 	.word	0x00002880


	//   ....[26]....
        /*019c*/ 	.word	0x00002890


	//   ....[27]....
        /*01a0*/ 	.word	0x000029b0


	//   ....[28]....
        /*01a4*/ 	.word	0x000029d0


	//   ....[29]....
        /*01a8*/ 	.word	0x000029e0


	//   ....[30]....
        /*01ac*/ 	.word	0x00005120


	//   ....[31]....
        /*01b0*/ 	.word	0x00005130


	//   ....[32]....
        /*01b4*/ 	.word	0x00005140


	//   ....[33]....
        /*01b8*/ 	.word	0x00005290


	//   ....[34]....
        /*01bc*/ 	.word	0x000052c0


	//   ....[35]....
        /*01c0*/ 	.word	0x000052f0


	//   ....[36]....
        /*01c4*/ 	.word	0x00005410


	//   ....[37]....
        /*01c8*/ 	.word	0x00005430


	//   ....[38]....
        /*01cc*/ 	.word	0x00005440


	//   ....[39]....
        /*01d0*/ 	.word	0x00005560


	//   ....[40]....
        /*01d4*/ 	.word	0x00005580


	//   ....[41]....
        /*01d8*/ 	.word	0x00005590


	//   ....[42]....
        /*01dc*/ 	.word	0x000056b0


	//   ....[43]....
        /*01e0*/ 	.word	0x000056d0


	//   ....[44]....
        /*01e4*/ 	.word	0x000056e0


	//----- nvinfo : EIATTR_VRC_CTA_INIT_COUNT
	.align		4
.L_271:
        /*01e8*/ 	.byte	0x02, 0x4a
	.zero		1
	.zero		1


	//----- nvinfo : EIATTR_EXIT_INSTR_OFFSETS
	.align		4
        /*01ec*/ 	.byte	0x04, 0x1c
        /*01ee*/ 	.short	(.L_273 - .L_272)


	//   ....[0]....
.L_272:
        /*01f0*/ 	.word	0x00005df0


	//   ....[1]....
        /*01f4*/ 	.word	0x00005e50


	//----- nvinfo : EIATTR_MAX_THREADS
	.align		4
.L_273:
        /*01f8*/ 	.byte	0x04, 0x05
        /*01fa*/ 	.short	(.L_275 - .L_274)
.L_274:
        /*01fc*/ 	.word	0x00000100
        /*0200*/ 	.word	0x00000001
        /*0204*/ 	.word	0x00000001


	//----- nvinfo : EIATTR_CRS_STACK_SIZE
	.align		4
.L_275:
        /*0208*/ 	.byte	0x04, 0x1e
        /*020a*/ 	.short	(.L_277 - .L_276)
.L_276:
        /*020c*/ 	.word	0x00000000


	//----- nvinfo : EIATTR_CBANK_PARAM_SIZE
	.align		4
.L_277:
        /*0210*/ 	.byte	0x03, 0x19
        /*0212*/ 	.short	0x005e


	//----- nvinfo : EIATTR_PARAM_CBANK
	.align		4
        /*0214*/ 	.byte	0x04, 0x0a
        /*0216*/ 	.short	(.L_279 - .L_278)
	.align		4
.L_278:
        /*0218*/ 	.word	index@(.nv.constant0._ZN3cub18CUB_300001_SM_10006detail6reduce18DeviceReduceKernelINS2_10policy_hubIN4cuda3std3__45tupleIJblEEEjN6thrust24THRUST_300001_SM_1000_NS8cuda_cub9__find_if7functorIS9_EEE10Policy1000ENSB_12zip_iteratorINS8_IJNSD_26transform_input_iterator_tIbNSC_6detail35transform_pair_of_input_iterators_tIbNSB_6detail15normal_iteratorINSB_10device_ptrIiEEEESQ_NS7_8equal_toIiEEEENS7_10__not_fn_tINS7_10__identityEEEEENSB_17counting_iteratorIlNSB_11use_defaultESZ_SZ_EEEEEEEjSF_S9_SV_EEvT0_PT3_T1_NS0_13GridEvenShareIS16_EET2_T4_)
        /*021c*/ 	.short	0x0380
        /*021e*/ 	.short	0x005e


	//----- nvinfo : EIATTR_SW_WAR
	.align		4
.L_279:
        /*0220*/ 	.byte	0x04, 0x36
        /*0222*/ 	.short	(.L_281 - .L_280)
.L_280:
        /*0224*/ 	.word	0x00000008
.L_281:


//--------------------- .nv.info._ZN3cub18CUB_300001_SM_10006detail6reduce28DeviceReduceSingleTileKernelINS2_10policy_hubIN4cuda3std3__45tupleIJblEEEjN6thrust24THRUST_300001_SM_1000_NS8cuda_cub9__find_if7functorIS9_EEE10Policy1000ENSB_12zip_iteratorINS8_IJNSD_26transform_input_iterator_tIbNSC_6detail35transform_pair_of_input_iterators_tIbNSB_6detail15normal_iteratorINSB_10device_ptrIiEEEESQ_NS7_8equal_toIiEEEENS7_10__not_fn_tINS7_10__identityEEEEENSB_17counting_iteratorIlNSB_11use_defaultESZ_SZ_EEEEEEEPS9_jSF_S9_S9_SV_EEvT0_T1_T2_T3_T4_T6_ --------------------------
	.section	.nv.info._ZN3cub18CUB_300001_SM_10006detail6reduce28DeviceReduceSingleTileKernelINS2_10policy_hubIN4cuda3std3__45tupleIJblEEEjN6thrust24THRUST_300001_SM_1000_NS8cuda_cub9__find_if7functorIS9_EEE10Policy1000ENSB_12zip_iteratorINS8_IJNSD_26transform_input_iterator_tIbNSC_6detail35transform_pair_of_input_iterators_tIbNSB_6detail15normal_iteratorINSB_10device_ptrIiEEEESQ_NS7_8equal_toIiEEEENS7_10__not_fn_tINS7_10__identityEEEEENSB_17counting_iteratorIlNSB_11use_defaultESZ_SZ_EEEEEEEPS9_jSF_S9_S9_SV_EEvT0_T1_T2_T3_T4_T6_,"",@"SHT_CUDA_INFO"
	.sectionflags	@""
	.align	4


	//----- nvinfo : EIATTR_CUDA_API_VERSION
	.align		4
        /*0000*/ 	.byte	0x04, 0x37
        /*0002*/ 	.short	(.L_283 - .L_282)
.L_282:
        /*0004*/ 	.word	0x00000082


	//----- nvinfo : EIATTR_KPARAM_INFO
	.align		4
.L_283:
        /*0008*/ 	.byte	0x04, 0x17
        /*000a*/ 	.short	(.L_285 - .L_284)
.L_284:
        /*000c*/ 	.word	0x00000000
        /*0010*/ 	.short	0x0005
        /*0012*/ 	.short	0x0048
        /*0014*/ 	.byte	0x00, 0xf0, 0x05, 0x00


	//----- nvinfo : EIATTR_KPARAM_INFO
	.align		4
.L_285:
        /*0018*/ 	.byte	0x04, 0x17
        /*001a*/ 	.short	(.L_287 - .L_286)
.L_286:
        /*001c*/ 	.word	0x00000000
        /*0020*/ 	.short	0x0004
        /*0022*/ 	.short	0x0038
        /*0024*/ 	.byte	0x00, 0xf0, 0x41, 0x00


	//----- nvinfo : EIATTR_KPARAM_INFO
	.align		4
.L_287:
        /*0028*/ 	.byte	0x04, 0x17
        /*002a*/ 	.short	(.L_289 - .L_288)
.L_288:
        /*002c*/ 	.word	0x00000000
        /*0030*/ 	.short	0x0003
        /*0032*/ 	.short	0x0034
        /*0034*/ 	.byte	0x00, 0xf0, 0x05, 0x00


	//----- nvinfo : EIATTR_KPARAM_INFO
	.align		4
.L_289:
        /*0038*/ 	.byte	0x04, 0x17
        /*003a*/ 	.short	(.L_291 - .L_290)
.L_290:
        /*003c*/ 	.word	0x00000000
        /*0040*/ 	.short	0x0002
        /*0042*/ 	.short	0x0030
        /*0044*/ 	.byte	0x00, 0xf0, 0x11, 0x00


	//----- nvinfo : EIATTR_KPARAM_INFO
	.align		4
.L_291:
        /*0048*/ 	.byte	0x04, 0x17
        /*004a*/ 	.short	(.L_293 - .L_292)
.L_292:
        /*004c*/ 	.word	0x00000000
        /*0050*/ 	.short	0x0001
        /*0052*/ 	.short	0x0028
        /*0054*/ 	.byte	0x00, 0xf5, 0x21, 0x00


	//----- nvinfo : EIATTR_KPARAM_INFO
	.align		4
.L_293:
        /*0058*/ 	.byte	0x04, 0x17
        /*005a*/ 	.short	(.L_295 - .L_294)
.L_294:
        /*005c*/ 	.word	0x00000000
        /*0060*/ 	.short	0x0000
        /*0062*/ 	.short	0x0000
        /*0064*/ 	.byte	0x00, 0xf0, 0xa1, 0x00


	//----- nvinfo : EIATTR_SPARSE_MMA_MASK
	.align		4
.L_295:
        /*0068*/ 	.byte	0x03, 0x50
        /*006a*/ 	.short	0x0000


	//----- nvinfo : EIATTR_MAXREG_COUNT
	.align		4
        /*006c*/ 	.byte	0x03, 0x1b
        /*006e*/ 	.short	0x00ff


	//----- nvinfo : EIATTR_NUM_BARRIERS
	.align		4
        /*0070*/ 	.byte	0x02, 0x4c
        /*0072*/ 	.byte	0x01
	.zero		1


	//----- nvinfo : EIATTR_MERCURY_ISA_VERSION
	.align		4
        /*0074*/ 	.byte	0x03, 0x5f
        /*0076*/ 	.short	0x0101


	//----- nvinfo : EIATTR_COOP_GROUP_MASK_REGIDS
	.align		4
        /*0078*/ 	.byte	0x04, 0x29
        /*007a*/ 	.short	(.L_297 - .L_296)


	//   ....[0]....
.L_296:
        /*007c*/ 	.word	0xffffffff


	//   ....[1]....
        /*0080*/ 	.word	0xffffffff


	//   ....[2]....
        /*0084*/ 	.word	0xffffffff


	//   ....[3]....
        /*0088*/ 	.word	0xffffffff


	//   ....[4]....
        /*008c*/ 	.word	0xffffffff


	//   ....[5]....
        /*0090*/ 	.word	0xffffffff


	//   ....[6]....
        /*0094*/ 	.word	0xffffffff


	//   ....[7]....
        /*0098*/ 	.word	0xffffffff


	//   ....[8]....
        /*009c*/ 	.word	0xffffffff


	//   ....[9]....
        /*00a0*/ 	.word	0xffffffff


	//   ....[10]....
        /*00a4*/ 	.word	0xffffffff


	//   ....[11]....
        /*00a8*/ 	.word	0xffffffff


	//   ....[12]....
        /*00ac*/ 	.word	0xffffffff


	//   ....[13]....
        /*00b0*/ 	.word	0xffffffff


	//   ....[14]....
        /*00b4*/ 	.word	0xffffffff


	//   ....[15]....
        /*00b8*/ 	.word	0xffffffff


	//   ....[16]....
        /*00bc*/ 	.word	0xffffffff


	//   ....[17]....
        /*00c0*/ 	.word	0xffffffff


	//   ....[18]....
        /*00c4*/ 	.word	0xffffffff


	//   ....[19]....
        /*00c8*/ 	.word	0xffffffff


	//   ....[20]....
        /*00cc*/ 	.word	0xffffffff


	//   ....[21]....
        /*00d0*/ 	.word	0xffffffff


	//   ....[22]....
        /*00d4*/ 	.word	0xffffffff


	//   ....[23]....
        /*00d8*/ 	.word	0xffffffff


	//   ....[24]....
        /*00dc*/ 	.word	0xffffffff


	//   ....[25]....
        /*00e0*/ 	.word	0xffffffff


	//   ....[26]....
        /*00e4*/ 	.word	0xffffffff


	//   ....[27]....
        /*00e8*/ 	.word	0xffffffff


	//   ....[28]....
        /*00ec*/ 	.word	0xffffffff


	//   ....[29]....
        /*00f0*/ 	.word	0xffffffff


	//   ....[30]....
        /*00f4*/ 	.word	0xffffffff


	//   ....[31]....
        /*00f8*/ 	.word	0xffffffff


	//   ....[32]....
        /*00fc*/ 	.word	0xffffffff


	//   ....[33]....
        /*0100*/ 	.word	0xffffffff


	//   ....[34]....
        /*0104*/ 	.word	0xffffffff


	//   ....[35]....
        /*0108*/ 	.word	0xffffffff


	//   ....[36]....
        /*010c*/ 	.word	0xffffffff


	//   ....[37]....
        /*0110*/ 	.word	0xffffffff


	//   ....[38]....
        /*0114*/ 	.word	0xffffffff


	//   ....[39]....
        /*0118*/ 	.word	0xffffffff


	//   ....[40]....
        /*011c*/ 	.word	0xffffffff


	//   ....[41]....
        /*0120*/ 	.word	0xffffffff


	//   ....[42]....
        /*0124*/ 	.word	0xffffffff


	//   ....[43]....
        /*0128*/ 	.word	0xffffffff


	//   ....[44]....
        /*012c*/ 	.word	0xffffffff


	//----- nvinfo : EIATTR_COOP_GROUP_INSTR_OFFSETS
	.align		4
.L_297:
        /*0130*/ 	.byte	0x04, 0x28
        /*0132*/ 	.short	(.L_299 - .L_298)


	//   ....[0]....
.L_298:
        /*0134*/ 	.word	0x00001460


	//   ....[1]....
        /*0138*/ 	.word	0x00001470


	//   ....[2]....
        /*013c*/ 	.word	0x00001480


	//   ....[3]....
        /*0140*/ 	.word	0x000015d0


	//   ....[4]....
        /*0144*/ 	.word	0x00001600


	//   ....[5]....
        /*0148*/ 	.word	0x00001630


	//   ....[6]....
        /*014c*/ 	.word	0x00001750


	//   ....[7]....
        /*0150*/ 	.word	0x00001770


	//   ....[8]....
        /*0154*/ 	.word	0x00001780


	//   ....[9]....
        /*0158*/ 	.word	0x000018a0


	//   ....[10]....
        /*015c*/ 	.word	0x000018c0


	//   ....[11]....
        /*0160*/ 	.word	0x000018d0


	//   ....[12]....
        /*0164*/ 	.word	0x000019f0


	//   ....[13]....
        /*0168*/ 	.word	0x00001a10


	//   ....[14]....
        /*016c*/ 	.word	0x00001a20


	//   ....[15]....
        /*0170*/ 	.word	0x000021b0


	//   ....[16]....
        /*0174*/ 	.word	0x00002240


	//   ....[17]....
        /*0178*/ 	.word	0x00002270


	//   ....[18]....
        /*017c*/ 	.word	0x00002390


	//   ....[19]....
        /*0180*/ 	.word	0x000023c0


	//   ....[20]....
        /*0184*/ 	.word	0x000023d0


	//   ....[21]....
        /*0188*/ 	.word	0x000024f0


	//   ....[22]....
        /*018c*/ 	.word	0x00002510


	//   ....[23]....
        /*0190*/ 	.word	0x00002520


	//   ....[24]....
        /*0194*/ 	.word	0x00002640


	//   ....[25]....
        /*0198*/ 	.word	0x00002660


	//   ....[26]....
        /*019c*/ 	.word	0x00002670


	//   ....[27]....
        /*01a0*/ 	.word	0x00002790


	//   ....[28]....
        /*01a4*/ 	.word	0x000027b0


	//   ....[29]....
        /*01a8*/ 	.word	0x000027c0


	//   ....[30]....
        /*01ac*/ 	.word	0x00004cc0


	//   ....[31]....
        /*01b0*/ 	.word	0x00004cd0


	//   ....[32]....
        /*01b4*/ 	.word	0x00004ce0


	//   ....[33]....
        /*01b8*/ 	.word	0x00004e30


	//   ....[34]....
        /*01bc*/ 	.word	0x00004e60


	//   ....[35]....
        /*01c0*/ 	.word	0x00004e90


	//   ....[36]....
        /*01c4*/ 	.word	0x00004fb0


	//   ....[37]....
        /*01c8*/ 	.word	0x00004fd0


	//   ....[38]....
        /*01cc*/ 	.word	0x00004fe0


	//   ....[39]....
        /*01d0*/ 	.word	0x00005100


	//   ....[40]....
        /*01d4*/ 	.word	0x00005120


	//   ....[41]....
        /*01d8*/ 	.word	0x00005130


	//   ....[42]....
        /*01dc*/ 	.word	0x00005250


	//   ....[43]....
        /*01e0*/ 	.word	0x00005270


	//   ....[44]....
        /*01e4*/ 	.word	0x00005280


	//----- nvinfo : EIATTR_VRC_CTA_INIT_COUNT
	.align		4
.L_299:
        /*01e8*/ 	.byte	0x02, 0x4a
	.zero		1
	.zero		1


	//----- nvinfo : EIATTR_EXIT_INSTR_OFFSETS
	.align		4
        /*01ec*/ 	.byte	0x04, 0x1c
        /*01ee*/ 	.short	(.L_301 - .L_300)


	//   ....[0]....
.L_300:
        /*01f0*/ 	.word	0x00000080


	//   ....[1]....
        /*01f4*/ 	.word	0x000000d0


	//   ....[2]....
        /*01f8*/ 	.word	0x00005990


	//   ....[3]....
        /*01fc*/ 	.word	0x00005a80


	//----- nvinfo : EIATTR_MAX_THREADS
	.align		4
.L_301:
        /*0200*/ 	.byte	0x04, 0x05
        /*0202*/ 	.short	(.L_303 - .L_302)
.L_302:
        /*0204*/ 	.word	0x00000100
        /*0208*/ 	.word	0x00000001
        /*020c*/ 	.word	0x00000001


	//----- nvinfo : EIATTR_CRS_STACK_SIZE
	.align		4
.L_303:
        /*0210*/ 	.byte	0x04, 0x1e
        /*0212*/ 	.short	(.L_305 - .L_304)
.L_304:
        /*0214*/ 	.word	0x00000000


	//----- nvinfo : EIATTR_CBANK_PARAM_SIZE
	.align		4
.L_305:
        /*0218*/ 	.byte	0x03, 0x19
        /*021a*/ 	.short	0x0049


	//----- nvinfo : EIATTR_PARAM_CBANK
	.align		4
        /*021c*/ 	.byte	0x04, 0x0a
        /*021e*/ 	.short	(.L_307 - .L_306)
	.align		4
.L_306:
        /*0220*/ 	.word	index@(.nv.constant0._ZN3cub18CUB_300001_SM_10006detail6reduce28DeviceReduceSingleTileKernelINS2_10policy_hubIN4cuda3std3__45tupleIJblEEEjN6thrust24THRUST_300001_SM_1000_NS8cuda_cub9__find_if7functorIS9_EEE10Policy1000ENSB_12zip_iteratorINS8_IJNSD_26transform_input_iterator_tIbNSC_6detail35transform_pair_of_input_iterators_tIbNSB_6detail15normal_iteratorINSB_10device_ptrIiEEEESQ_NS7_8equal_toIiEEEENS7_10__not_fn_tINS7_10__identityEEEEENSB_17counting_iteratorIlNSB_11use_defaultESZ_SZ_EEEEEEEPS9_jSF_S9_S9_SV_EEvT0_T1_T2_T3_T4_T6_)
        /*0224*/ 	.short	0x0380
        /*0226*/ 	.short	0x0049


	//----- nvinfo : EIATTR_SW_WAR
	.align		4
.L_307:
        /*0228*/ 	.byte	0x04, 0x36
        /*022a*/ 	.short	(.L_309 - .L_308)
.L_308:
        /*022c*/ 	.word	0x00000008
.L_309:


//--------------------- .nv.info._ZN3cub18CUB_300001_SM_10006detail8for_each13static_kernelINS2_12policy_hub_t12policy_500_tEmN6thrust24THRUST_300001_SM_1000_NS8cuda_cub20__uninitialized_fill7functorINS7_10device_ptrIiEEiEEEEvT0_T1_ --------------------------
	.section	.nv.info._ZN3cub18CUB_300001_SM_10006detail8for_each13static_kernelINS2_12policy_hub_t12policy_500_tEmN6thrust24THRUST_300001_SM_1000_NS8cuda_cub20__uninitialized_fill7functorINS7_10device_ptrIiEEiEEEEvT0_T1_,"",@"SHT_CUDA_INFO"
	.sectionflags	@""
	.align	4


	//----- nvinfo : EIATTR_CUDA_API_VERSION
	.align		4
        /*0000*/ 	.byte	0x04, 0x37
        /*0002*/ 	.short	(.L_311 - .L_310)
.L_310:
        /*0004*/ 	.word	0x00000082


	//----- nvinfo : EIATTR_KPARAM_INFO
	.align		4
.L_311:
        /*0008*/ 	.byte	0x04, 0x17
        /*000a*/ 	.short	(.L_313 - .L_312)
.L_312:
        /*000c*/ 	.word	0x00000000
        /*0010*/ 	.short	0x0001
        /*0012*/ 	.short	0x0008
        /*0014*/ 	.byte	0x00, 0xf0, 0x41, 0x00


	//----- nvinfo : EIATTR_KPARAM_INFO
	.align		4
.L_313:
        /*0018*/ 	.byte	0x04, 0x17
        /*001a*/ 	.short	(.L_315 - .L_314)
.L_314:
        /*001c*/ 	.word	0x00000000
        /*0020*/ 	.short	0x0000
        /*0022*/ 	.short	0x0000
        /*0024*/ 	.byte	0x00, 0xf0, 0x21, 0x00


	//----- nvinfo : EIATTR_SPARSE_MMA_MASK
	.align		4
.L_315:
        /*0028*/ 	.byte	0x03, 0x50
        /*002a*/ 	.short	0x0000


	//----- nvinfo : EIATTR_MAXREG_COUNT
	.align		4
        /*002c*/ 	.byte	0x03, 0x1b
        /*002e*/ 	.short	0x00ff


	//----- nvinfo : EIATTR_MERCURY_ISA_VERSION
	.align		4
        /*0030*/ 	.byte	0x03, 0x5f
        /*0032*/ 	.short	0x0101


	//----- nvinfo : EIATTR_VRC_CTA_INIT_COUNT
	.align		4
        /*0034*/ 	.byte	0x02, 0x4a
	.zero		1
	.zero		1


	//----- nvinfo : EIATTR_EXIT_INSTR_OFFSETS
	.align		4
        /*0038*/ 	.byte	0x04, 0x1c
        /*003a*/ 	.short	(.L_317 - .L_316)


	//   ....[0]....
.L_316:
        /*003c*/ 	.word	0x00000130


	//   ....[1]....
        /*0040*/ 	.word	0x00000230


	//   ....[2]....
        /*0044*/ 	.word	0x00000260


	//----- nvinfo : EIATTR_MAX_THREADS
	.align		4
.L_317:
        /*0048*/ 	.byte	0x04, 0x05
        /*004a*/ 	.short	(.L_319 - .L_318)
.L_318:
        /*004c*/ 	.word	0x00000100
        /*0050*/ 	.word	0x00000001
        /*0054*/ 	.word	0x00000001


	//----- nvinfo : EIATTR_CBANK_PARAM_SIZE
	.align		4
.L_319:
        /*0058*/ 	.byte	0x03, 0x19
        /*005a*/ 	.short	0x0018


	//----- nvinfo : EIATTR_PARAM_CBANK
	.align		4
        /*005c*/ 	.byte	0x04, 0x0a
        /*005e*/ 	.short	(.L_321 - .L_320)
	.align		4
.L_320:
        /*0060*/ 	.word	index@(.nv.constant0._ZN3cub18CUB_300001_SM_10006detail8for_each13static_kernelINS2_12policy_hub_t12policy_500_tEmN6thrust24THRUST_300001_SM_1000_NS8cuda_cub20__uninitialized_fill7functorINS7_10device_ptrIiEEiEEEEvT0_T1_)
        /*0064*/ 	.short	0x0380
        /*0066*/ 	.short	0x0018


	//----- nvinfo : EIATTR_SW_WAR
	.align		4
.L_321:
        /*0068*/ 	.byte	0x04, 0x36
        /*006a*/ 	.short	(.L_323 - .L_322)
.L_322:
        /*006c*/ 	.word	0x00000008
.L_323:


//--------------------- .nv.info._ZN3cub18CUB_300001_SM_10006detail8for_each13static_kernelINS2_12policy_hub_t12policy_500_tEmN6thrust24THRUST_300001_SM_1000_NS8cuda_cub20__uninitialized_fill7functorINS7_10device_ptrIfEEfEEEEvT0_T1_ --------------------------
	.section	.nv.info._ZN3cub18CUB_300001_SM_10006detail8for_each13static_kernelINS2_12policy_hub_t12policy_500_tEmN6thrust24THRUST_300001_SM_1000_NS8cuda_cub20__uninitialized_fill7functorINS7_10device_ptrIfEEfEEEEvT0_T1_,"",@"SHT_CUDA_INFO"
	.sectionflags	@""
	.align	4


	//----- nvinfo : EIATTR_CUDA_API_VERSION
	.align		4
        /*0000*/ 	.byte	0x04, 0x37
        /*0002*/ 	.short	(.L_325 - .L_324)
.L_324:
        /*0004*/ 	.word	0x00000082


	//----- nvinfo : EIATTR_KPARAM_INFO
	.align		4
.L_325:
        /*0008*/ 	.byte	0x04, 0x17
        /*000a*/ 	.short	(.L_327 - .L_326)
.L_326:
        /*000c*/ 	.word	0x00000000
        /*0010*/ 	.short	0x0001
        /*0012*/ 	.short	0x0008
        /*0014*/ 	.byte	0x00, 0xf0, 0x41, 0x00


	//----- nvinfo : EIATTR_KPARAM_INFO
	.align		4
.L_327:
        /*0018*/ 	.byte	0x04, 0x17
        /*001a*/ 	.short	(.L_329 - .L_328)
.L_328:
        /*001c*/ 	.word	0x00000000
        /*0020*/ 	.short	0x0000
        /*0022*/ 	.short	0x0000
        /*0024*/ 	.byte	0x00, 0xf0, 0x21, 0x00


	//----- nvinfo : EIATTR_SPARSE_MMA_MASK
	.align		4
.L_329:
        /*0028*/ 	.byte	0x03, 0x50
        /*002a*/ 	.short	0x0000


	//----- nvinfo : EIATTR_MAXREG_COUNT
	.align		4
        /*002c*/ 	.byte	0x03, 0x1b
        /*002e*/ 	.short	0x00ff


	//----- nvinfo : EIATTR_MERCURY_ISA_VERSION
	.align		4
        /*0030*/ 	.byte	0x03, 0x5f
        /*0032*/ 	.short	0x0101


	//----- nvinfo : EIATTR_VRC_CTA_INIT_COUNT
	.align		4
        /*0034*/ 	.byte	0x02, 0x4a
	.zero		1
	.zero		1


	//----- nvinfo : EIATTR_EXIT_INSTR_OFFSETS
	.align		4
        /*0038*/ 	.byte	0x04, 0x1c
        /*003a*/ 	.short	(.L_331 - .L_330)


	//   ....[0]....
.L_330:
        /*003c*/ 	.word	0x00000130


	//   ....[1]....
        /*0040*/ 	.word	0x00000230


	//   ....[2]....
        /*0044*/ 	.word	0x00000260


	//----- nvinfo : EIATTR_MAX_THREADS
	.align		4
.L_331:
        /*0048*/ 	.byte	0x04, 0x05
        /*004a*/ 	.short	(.L_333 - .L_332)
.L_332:
        /*004c*/ 	.word	0x00000100
        /*0050*/ 	.word	0x00000001
        /*0054*/ 	.word	0x00000001


	//----- nvinfo : EIATTR_CBANK_PARAM_SIZE
	.align		4
.L_333:
        /*0058*/ 	.byte	0x03, 0x19
        /*005a*/ 	.short	0x0018


	//----- nvinfo : EIATTR_PARAM_CBANK
	.align		4
        /*005c*/ 	.byte	0x04, 0x0a
        /*005e*/ 	.short	(.L_335 - .L_334)
	.align		4
.L_334:
        /*0060*/ 	.word	index@(.nv.constant0._ZN3cub18CUB_300001_SM_10006detail8for_each13static_kernelINS2_12policy_hub_t12policy_500_tEmN6thrust24THRUST_300001_SM_1000_NS8cuda_cub20__uninitialized_fill7functorINS7_10device_ptrIfEEfEEEEvT0_T1_)
        /*0064*/ 	.short	0x0380
        /*0066*/ 	.short	0x0018


	//----- nvinfo : EIATTR_SW_WAR
	.align		4
.L_335:
        /*0068*/ 	.byte	0x04, 0x36
        /*006a*/ 	.short	(.L_337 - .L_336)
.L_336:
        /*006c*/ 	.word	0x00000008
.L_337:


//--------------------- .nv.info._ZN3cub18CUB_300001_SM_10006detail11EmptyKernelIvEEvv --------------------------
	.section	.nv.info._ZN3cub18CUB_300001_SM_10006detail11EmptyKernelIvEEvv,"",@"SHT_CUDA_INFO"
	.sectionflags	@""
	.align	4


	//----- nvinfo : EIATTR_CUDA_API_VERSION
	.align		4
        /*0000*/ 	.byte	0x04, 0x37
        /*0002*/ 	.short	(.L_339 - .L_338)
.L_338:
        /*0004*/ 	.word	0x00000082


	//----- nvinfo : EIATTR_SPARSE_MMA_MASK
	.align		4
.L_339:
        /*0008*/ 	.byte	0x03, 0x50
        /*000a*/ 	.short	0x0000


	//----- nvinfo : EIATTR_MAXREG_COUNT
	.align		4
        /*000c*/ 	.byte	0x03, 0x1b
        /*000e*/ 	.short	0x00ff


	//----- nvinfo : EIATTR_MERCURY_ISA_VERSION
	.align		4
        /*0010*/ 	.byte	0x03, 0x5f
        /*0012*/ 	.short	0x0101


	//----- nvinfo : EIATTR_VRC_CTA_INIT_COUNT
	.align		4
        /*0014*/ 	.byte	0x02, 0x4a
	.zero		1
	.zero		1


	//----- nvinfo : EIATTR_EXIT_INSTR_OFFSETS
	.align		4
        /*0018*/ 	.byte	0x04, 0x1c
        /*001a*/ 	.short	(.L_341 - .L_340)


	//   ....[0]....
.L_340:
        /*001c*/ 	.word	0x00000010


	//----- nvinfo : EIATTR_SW_WAR
	.align		4
.L_341:
        /*0020*/ 	.byte	0x04, 0x36
        /*0022*/ 	.short	(.L_343 - .L_342)
.L_342:
        /*0024*/ 	.word	0x00000008
.L_343:


//--------------------- .nv.info._Z21calculateNewCentroidsPfS_S_S_PiS0_ --------------------------
	.section	.nv.info._Z21calculateNewCentroidsPfS_S_S_PiS0_,"",@"SHT_CUDA_INFO"
	.sectionflags	@""
	.align	4


	//----- nvinfo : EIATTR_CUDA_API_VERSION
	.align		4
        /*0000*/ 	.byte	0x04, 0x37
        /*0002*/ 	.short	(.L_345 - .L_344)
.L_344:
        /*0004*/ 	.word	0x00000082


	//----- nvinfo : EIATTR_KPARAM_INFO
	.align		4
.L_345:
        /*0008*/ 	.byte	0x04, 0x17
        /*000a*/ 	.short	(.L_347 - .L_346)
.L_346:
        /*000c*/ 	.word	0x00000000
        /*0010*/ 	.short	0x0005
        /*0012*/ 	.short	0x0028
        /*0014*/ 	.byte	0x00, 0xf5, 0x21, 0x00


	//----- nvinfo : EIATTR_KPARAM_INFO
	.align		4
.L_347:
        /*0018*/ 	.byte	0x04, 0x17
        /*001a*/ 	.short	(.L_349 - .L_348)
.L_348:
        /*001c*/ 	.word	0x00000000
        /*0020*/ 	.short	0x0004
        /*0022*/ 	.short	0x0020
        /*0024*/ 	.byte	0x00, 0xf5, 0x21, 0x00


	//----- nvinfo : EIATTR_KPARAM_INFO
	.align		4
.L_349:
        /*0028*/ 	.byte	0x04, 0x17
        /*002a*/ 	.short	(.L_351 - .L_350)
.L_350:
        /*002c*/ 	.word	0x00000000
        /*0030*/ 	.short	0x0003
        /*0032*/ 	.short	0x0018
        /*0034*/ 	.byte	0x00, 0xf5, 0x21, 0x00


	//----- nvinfo : EIATTR_KPARAM_INFO
	.align		4
.L_351:
        /*0038*/ 	.byte	0x04, 0x17
        /*003a*/ 	.short	(.L_353 - .L_352)
.L_352:
        /*003c*/ 	.word	0x00000000
        /*0040*/ 	.short	0x0002
        /*0042*/ 	.short	0x0010
        /*0044*/ 	.byte	0x00, 0xf5, 0x21, 0x00


	//----- nvinfo : EIATTR_KPARAM_INFO
	.align		4
.L_353:
        /*0048*/ 	.byte	0x04, 0x17
        /*004a*/ 	.short	(.L_355 - .L_354)
.L_354:
        /*004c*/ 	.word	0x00000000
        /*0050*/ 	.short	0x0001
        /*0052*/ 	.short	0x0008
        /*0054*/ 	.byte	0x00, 0xf5, 0x21, 0x00


	//----- nvinfo : EIATTR_KPARAM_INFO
	.align		4
.L_355:
        /*0058*/ 	.byte	0x04, 0x17
        /*005a*/ 	.short	(.L_357 - .L_356)
.L_356:
        /*005c*/ 	.word	0x00000000
        /*0060*/ 	.short	0x0000
        /*0062*/ 	.short	0x0000
        /*0064*/ 	.byte	0x00, 0xf5, 0x21, 0x00


	//----- nvinfo : EIATTR_SPARSE_MMA_MASK
	.align		4
.L_357:
        /*0068*/ 	.byte	0x03, 0x50
        /*006a*/ 	.short	0x0000


	//----- nvinfo : EIATTR_MAXREG_COUNT
	.align		4
        /*006c*/ 	.byte	0x03, 0x1b
        /*006e*/ 	.short	0x00ff


	//----- nvinfo : EIATTR_MERCURY_ISA_VERSION
	.align		4
        /*0070*/ 	.byte	0x03, 0x5f
        /*0072*/ 	.short	0x0101


	//----- nvinfo : EIATTR_VRC_CTA_INIT_COUNT
	.align		4
        /*0074*/ 	.byte	0x02, 0x4a
	.zero		1
	.zero		1


	//----- nvinfo : EIATTR_EXIT_INSTR_OFFSETS
	.align		4
        /*0078*/ 	.byte	0x04, 0x1c
        /*007a*/ 	.short	(.L_359 - .L_358)


	//   ....[0]....
.L_358:
        /*007c*/ 	.word	0x00000340


	//----- nvinfo : EIATTR_CRS_STACK_SIZE
	.align		4
.L_359:
        /*0080*/ 	.byte	0x04, 0x1e
        /*0082*/ 	.short	(.L_361 - .L_360)
.L_360:
        /*0084*/ 	.word	0x00000000


	//----- nvinfo : EIATTR_CBANK_PARAM_SIZE
	.align		4
.L_361:
        /*0088*/ 	.byte	0x03, 0x19
        /*008a*/ 	.short	0x0030


	//----- nvinfo : EIATTR_PARAM_CBANK
	.align		4
        /*008c*/ 	.byte	0x04, 0x0a
        /*008e*/ 	.short	(.L_363 - .L_362)
	.align		4
.L_362:
        /*0090*/ 	.word	index@(.nv.constant0._Z21calculateNewCentroidsPfS_S_S_PiS0_)
        /*0094*/ 	.short	0x0380
        /*0096*/ 	.short	0x0030


	//----- nvinfo : EIATTR_SW_WAR
	.align		4
.L_363:
        /*0098*/ 	.byte	0x04, 0x36
        /*009a*/ 	.short	(.L_365 - .L_364)
.L_364:
        /*009c*/ 	.word	0x00000008
.L_365:


//--------------------- .nv.info._Z6reducePiPfS0_S0_S0_S_S_ --------------------------
	.section	.nv.info._Z6reducePiPfS0_S0_S0_S_S_,"",@"SHT_CUDA_INFO"
	.sectionflags	@""
	.align	4


	//----- nvinfo : EIATTR_CUDA_API_VERSION
	.align		4
        /*0000*/ 	.byte	0x04, 0x37
        /*0002*/ 	.short	(.L_367 - .L_366)
.L_366:
        /*0004*/ 	.word	0x00000082


	//----- nvinfo : EIATTR_KPARAM_INFO
	.align		4
.L_367:
        /*0008*/ 	.byte	0x04, 0x17
        /*000a*/ 	.short	(.L_369 - .L_368)
.L_368:
        /*000c*/ 	.word	0x00000000
        /*0010*/ 	.short	0x0006
        /*0012*/ 	.short	0x0030
        /*0014*/ 	.byte	0x00, 0xf5, 0x21, 0x00


	//----- nvinfo : EIATTR_KPARAM_INFO
	.align		4
.L_369:
        /*0018*/ 	.byte	0x04, 0x17
        /*001a*/ 	.short	(.L_371 - .L_370)
.L_370:
        /*001c*/ 	.word	0x00000000
        /*0020*/ 	.short	0x0005
        /*0022*/ 	.short	0x0028
        /*0024*/ 	.byte	0x00, 0xf5, 0x21, 0x00


	//----- nvinfo : EIATTR_KPARAM_INFO
	.align		4
.L_371:
        /*0028*/ 	.byte	0x04, 0x17
        /*002a*/ 	.short	(.L_373 - .L_372)
.L_372:
        /*002c*/ 	.word	0x00000000
        /*0030*/ 	.short	0x0004
        /*0032*/ 	.short	0x0020
        /*0034*/ 	.byte	0x00, 0xf5, 0x21, 0x00


	//----- nvinfo : EIATTR_KPARAM_INFO
	.align		4
.L_373:
        /*0038*/ 	.byte	0x04, 0x17
        /*003a*/ 	.short	(.L_375 - .L_374)
.L_374:
        /*003c*/ 	.word	0x00000000
        /*0040*/ 	.short	0x0003
        /*0042*/ 	.short	0x0018
        /*0044*/ 	.byte	0x00, 0xf5, 0x21, 0x00


	//----- nvinfo : EIATTR_KPARAM_INFO
	.align		4
.L_375:
        /*0048*/ 	.byte	0x04, 0x17
        /*004a*/ 	.short	(.L_377 - .L_376)
.L_376:
        /*004c*/ 	.word	0x00000000
        /*0050*/ 	.short	0x0002
        /*0052*/ 	.short	0x0010
        /*0054*/ 	.byte	0x00, 0xf5, 0x21, 0x00


	//----- nvinfo : EIATTR_KPARAM_INFO
	.align		4
.L_377:
        /*0058*/ 	.byte	0x04, 0x17
        /*005a*/ 	.short	(.L_379 - .L_378)
.L_378:
        /*005c*/ 	.word	0x00000000
        /*0060*/ 	.short	0x0001
        /*0062*/ 	.short	0x0008
        /*0064*/ 	.byte	0x00, 0xf5, 0x21, 0x00


	//----- nvinfo : EIATTR_KPARAM_INFO
	.align		4
.L_379:
        /*0068*/ 	.byte	0x04, 0x17
        /*006a*/ 	.short	(.L_381 - .L_380)
.L_380:
        /*006c*/ 	.word	0x00000000
        /*0070*/ 	.short	0x0000
        /*0072*/ 	.short	0x0000
        /*0074*/ 	.byte	0x00, 0xf5, 0x21, 0x00


	//----- nvinfo : EIATTR_SPARSE_MMA_MASK
	.align		4
.L_381:
        /*0078*/ 	.byte	0x03, 0x50
        /*007a*/ 	.short	0x0000


	//----- nvinfo : EIATTR_MAXREG_COUNT
	.align		4
        /*007c*/ 	.byte	0x03, 0x1b
        /*007e*/ 	.short	0x00ff


	//----- nvinfo : EIATTR_MERCURY_ISA_VERSION
	.align		4
        /*0080*/ 	.byte	0x03, 0x5f
        /*0082*/ 	.short	0x0101


	//----- nvinfo : EIATTR_VRC_CTA_INIT_COUNT
	.align		4
        /*0084*/ 	.byte	0x02, 0x4a
	.zero		1
	.zero		1


	//----- nvinfo : EIATTR_EXIT_INSTR_OFFSETS
	.align		4
        /*0088*/ 	.byte	0x04, 0x1c
        /*008a*/ 	.short	(.L_383 - .L_382)


	//   ....[0]....
.L_382:
        /*008c*/ 	.word	0x000001c0


	//----- nvinfo : EIATTR_CBANK_PARAM_SIZE
	.align		4
.L_383:
        /*0090*/ 	.byte	0x03, 0x19
        /*0092*/ 	.short	0x0038


	//----- nvinfo : EIATTR_PARAM_CBANK
	.align		4
        /*0094*/ 	.byte	0x04, 0x0a
        /*0096*/ 	.short	(.L_385 - .L_384)
	.align		4
.L_384:
        /*0098*/ 	.word	index@(.nv.constant0._Z6reducePiPfS0_S0_S0_S_S_)
        /*009c*/ 	.short	0x0380
        /*009e*/ 	.short	0x0038


	//----- nvinfo : EIATTR_SW_WAR
	.align		4
.L_385:
        /*00a0*/ 	.byte	0x04, 0x36
        /*00a2*/ 	.short	(.L_387 - .L_386)
.L_386:
        /*00a4*/ 	.word	0x00000008
.L_387:


//--------------------- .nv.info._Z11mapFunctionPiPfS0_S0_S0_i --------------------------
	.section	.nv.info._Z11mapFunctionPiPfS0_S0_S0_i,"",@"SHT_CUDA_INFO"
	.sectionflags	@""
	.align	4


	//----- nvinfo : EIATTR_CUDA_API_VERSION
	.align		4
        /*0000*/ 	.byte	0x04, 0x37
        /*0002*/ 	.short	(.L_389 - .L_388)
.L_388:
        /*0004*/ 	.word	0x00000082


	//----- nvinfo : EIATTR_KPARAM_INFO
	.align		4
.L_389:
        /*0008*/ 	.byte	0x04, 0x17
        /*000a*/ 	.short	(.L_391 - .L_390)
.L_390:
        /*000c*/ 	.word	0x00000000
        /*0010*/ 	.short	0x0005
        /*0012*/ 	.short	0x0028
        /*0014*/ 	.byte	0x00, 0xf0, 0x11, 0x00


	//----- nvinfo : EIATTR_KPARAM_INFO
	.align		4
.L_391:
        /*0018*/ 	.byte	0x04, 0x17
        /*001a*/ 	.short	(.L_393 - .L_392)
.L_392:
        /*001c*/ 	.word	0x00000000
        /*0020*/ 	.short	0x0004
        /*0022*/ 	.short	0x0020
        /*0024*/ 	.byte	0x00, 0xf5, 0x21, 0x00


	//----- nvinfo : EIATTR_KPARAM_INFO
	.align		4
.L_393:
        /*0028*/ 	.byte	0x04, 0x17
        /*002a*/ 	.short	(.L_395 - .L_394)
.L_394:
        /*002c*/ 	.word	0x00000000
        /*0030*/ 	.short	0x0003
        /*0032*/ 	.short	0x0018
        /*0034*/ 	.byte	0x00, 0xf5, 0x21, 0x00


	//----- nvinfo : EIATTR_KPARAM_INFO
	.align		4
.L_395:
        /*0038*/ 	.byte	0x04, 0x17
        /*003a*/ 	.short	(.L_397 - .L_396)
.L_396:
        /*003c*/ 	.word	0x00000000
        /*0040*/ 	.short	0x0002
        /*0042*/ 	.short	0x0010
        /*0044*/ 	.byte	0x00, 0xf5, 0x21, 0x00


	//----- nvinfo : EIATTR_KPARAM_INFO
	.align		4
.L_397:
        /*0048*/ 	.byte	0x04, 0x17
        /*004a*/ 	.short	(.L_399 - .L_398)
.L_398:
        /*004c*/ 	.word	0x00000000
        /*0050*/ 	.short	0x0001
        /*0052*/ 	.short	0x0008
        /*0054*/ 	.byte	0x00, 0xf5, 0x21, 0x00


	//----- nvinfo : EIATTR_KPARAM_INFO
	.align		4
.L_399:
        /*0058*/ 	.byte	0x04, 0x17
        /*005a*/ 	.short	(.L_401 - .L_400)
.L_400:
        /*005c*/ 	.word	0x00000000
        /*0060*/ 	.short	0x0000
        /*0062*/ 	.short	0x0000
        /*0064*/ 	.byte	0x00, 0xf5, 0x21, 0x00


	//----- nvinfo : EIATTR_SPARSE_MMA_MASK
	.align		4
.L_401:
        /*0068*/ 	.byte	0x03, 0x50
        /*006a*/ 	.short	0x0000


	//----- nvinfo : EIATTR_MAXREG_COUNT
	.align		4
        /*006c*/ 	.byte	0x03, 0x1b
        /*006e*/ 	.short	0x00ff


	//----- nvinfo : EIATTR_MERCURY_ISA_VERSION
	.align		4
        /*0070*/ 	.byte	0x03, 0x5f
        /*0072*/ 	.short	0x0101


	//----- nvinfo : EIATTR_VRC_CTA_INIT_COUNT
	.align		4
        /*0074*/ 	.byte	0x02, 0x4a
	.zero		1
	.zero		1


	//----- nvinfo : EIATTR_EXIT_INSTR_OFFSETS
	.align		4
        /*0078*/ 	.byte	0x04, 0x1c
        /*007a*/ 	.short	(.L_403 - .L_402)


	//   ....[0]....
.L_402:
        /*007c*/ 	.word	0x00001a70


	//----- nvinfo : EIATTR_CRS_STACK_SIZE
	.align		4
.L_403:
        /*0080*/ 	.byte	0x04, 0x1e
        /*0082*/ 	.short	(.L_405 - .L_404)
.L_404:
        /*0084*/ 	.word	0x00000000


	//----- nvinfo : EIATTR_CBANK_PARAM_SIZE
	.align		4
.L_405:
        /*0088*/ 	.byte	0x03, 0x19
        /*008a*/ 	.short	0x002c


	//----- nvinfo : EIATTR_PARAM_CBANK
	.align		4
        /*008c*/ 	.byte	0x04, 0x0a
        /*008e*/ 	.short	(.L_407 - .L_406)
	.align		4
.L_406:
        /*0090*/ 	.word	index@(.nv.constant0._Z11mapFunctionPiPfS0_S0_S0_i)
        /*0094*/ 	.short	0x0380
        /*0096*/ 	.short	0x002c


	//----- nvinfo : EIATTR_SW_WAR
	.align		4
.L_407:
        /*0098*/ 	.byte	0x04, 0x36
        /*009a*/ 	.short	(.L_409 - .L_408)
.L_408:
        /*009c*/ 	.word	0x00000008
.L_409:


//--------------------- .nv.info._Z22generate_normal_kernelP17curandStateXORWOWPfS1_ --------------------------
	.section	.nv.info._Z22generate_normal_kernelP17curandStateXORWOWPfS1_,"",@"SHT_CUDA_INFO"
	.sectionflags	@""
	.align	4


	//----- nvinfo : EIATTR_CUDA_API_VERSION
	.align		4
        /*0000*/ 	.byte	0x04, 0x37
        /*0002*/ 	.short	(.L_411 - .L_410)
.L_410:
        /*0004*/ 	.word	0x00000082


	//----- nvinfo : EIATTR_KPARAM_INFO
	.align		4
.L_411:
        /*0008*/ 	.byte	0x04, 0x17
        /*000a*/ 	.short	(.L_413 - .L_412)
.L_412:
        /*000c*/ 	.word	0x00000000
        /*0010*/ 	.short	0x0002
        /*0012*/ 	.short	0x0010
        /*0014*/ 	.byte	0x00, 0xf5, 0x21, 0x00


	//----- nvinfo : EIATTR_KPARAM_INFO
	.align		4
.L_413:
        /*0018*/ 	.byte	0x04, 0x17
        /*001a*/ 	.short	(.L_415 - .L_414)
.L_414:
        /*001c*/ 	.word	0x00000000
        /*0020*/ 	.short	0x0001
        /*0022*/ 	.short	0x0008
        /*0024*/ 	.byte	0x00, 0xf5, 0x21, 0x00


	//----- nvinfo : EIATTR_KPARAM_INFO
	.align		4
.L_415:
        /*0028*/ 	.byte	0x04, 0x17
        /*002a*/ 	.short	(.L_417 - .L_416)
.L_416:
        /*002c*/ 	.word	0x00000000
        /*0030*/ 	.short	0x0000
        /*0032*/ 	.short	0x0000
        /*0034*/ 	.byte	0x00, 0xf5, 0x21, 0x00


	//----- nvinfo : EIATTR_SPARSE_MMA_MASK
	.align		4
.L_417:
        /*0038*/ 	.byte	0x03, 0x50
        /*003a*/ 	.short	0x0000


	//----- nvinfo : EIATTR_MAXREG_COUNT
	.align		4
        /*003c*/ 	.byte	0x03, 0x1b
        /*003e*/ 	.short	0x00ff


	//----- nvinfo : EIATTR_MERCURY_ISA_VERSION
	.align		4
        /*0040*/ 	.byte	0x03, 0x5f
        /*0042*/ 	.short	0x0101


	//----- nvinfo : EIATTR_VRC_CTA_INIT_COUNT
	.align		4
        /*0044*/ 	.byte	0x02, 0x4a
	.zero		1
	.zero		1


	//----- nvinfo : EIATTR_EXIT_INSTR_OFFSETS
	.align		4
        /*0048*/ 	.byte	0x04, 0x1c
        /*004a*/ 	.short	(.L_419 - .L_418)


	//   ....[0]....
.L_418:
        /*004c*/ 	.word	0x00000ba0


	//----- nvinfo : EIATTR_CRS_STACK_SIZE
	.align		4
.L_419:
        /*0050*/ 	.byte	0x04, 0x1e
        /*0052*/ 	.short	(.L_421 - .L_420)
.L_420:
        /*0054*/ 	.word	0x00000000


	//----- nvinfo : EIATTR_CBANK_PARAM_SIZE
	.align		4
.L_421:
        /*0058*/ 	.byte	0x03, 0x19
        /*005a*/ 	.short	0x0018


	//----- nvinfo : EIATTR_PARAM_CBANK
	.align		4
        /*005c*/ 	.byte	0x04, 0x0a
        /*005e*/ 	.short	(.L_423 - .L_422)
	.align		4
.L_422:
        /*0060*/ 	.word	index@(.nv.constant0._Z22generate_normal_kernelP17curandStateXORWOWPfS1_)
        /*0064*/ 	.short	0x0380
        /*0066*/ 	.short	0x0018


	//----- nvinfo : EIATTR_SW_WAR
	.align		4
.L_423:
        /*0068*/ 	.byte	0x04, 0x36
        /*006a*/ 	.short	(.L_425 - .L_424)
.L_424:
        /*006c*/ 	.word	0x00000008
.L_425:


//--------------------- .nv.info._Z12setup_kernelP17curandStateXORWOW --------------------------
	.section	.nv.info._Z12setup_kernelP17curandStateXORWOW,"",@"SHT_CUDA_INFO"
	.sectionflags	@""
	.align	4


	//----- nvinfo : EIATTR_CUDA_API_VERSION
	.align		4
        /*0000*/ 	.byte	0x04, 0x37
        /*0002*/ 	.short	(.L_427 - .L_426)
.L_426:
        /*0004*/ 	.word	0x00000082


	//----- nvinfo : EIATTR_KPARAM_INFO
	.align		4
.L_427:
        /*0008*/ 	.byte	0x04, 0x17
        /*000a*/ 	.short	(.L_429 - .L_428)
.L_428:
        /*000c*/ 	.word	0x00000000
        /*0010*/ 	.short	0x0000
        /*0012*/ 	.short	0x0000
        /*0014*/ 	.byte	0x00, 0xf5, 0x21, 0x00


	//----- nvinfo : EIATTR_SPARSE_MMA_MASK
	.align		4
.L_429:
        /*0018*/ 	.byte	0x03, 0x50
        /*001a*/ 	.short	0x0000


	//----- nvinfo : EIATTR_MAXREG_COUNT
	.align		4
        /*001c*/ 	.byte	0x03, 0x1b
        /*001e*/ 	.short	0x00ff


	//----- nvinfo : EIATTR_MERCURY_ISA_VERSION
	.align		4
        /*0020*/ 	.byte	0x03, 0x5f
        /*0022*/ 	.short	0x0101


	//----- nvinfo : EIATTR_VRC_CTA_INIT_COUNT
	.align		4
        /*0024*/ 	.byte	0x02, 0x4a
	.zero		1
	.zero		1


	//----- nvinfo : EIATTR_EXIT_INSTR_OFFSETS
	.align		4
        /*0028*/ 	.byte	0x04, 0x1c
        /*002a*/ 	.short	(.L_431 - .L_430)


	//   ....[0]....
.L_430:
        /*002c*/ 	.word	0x00000ee0


	//----- nvinfo : EIATTR_CRS_STACK_SIZE
	.align		4
.L_431:
        /*0030*/ 	.byte	0x04, 0x1e
        /*0032*/ 	.short	(.L_433 - .L_432)
.L_432:
        /*0034*/ 	.word	0x00000000


	//----- nvinfo : EIATTR_CBANK_PARAM_SIZE
	.align		4
.L_433:
        /*0038*/ 	.byte	0x03, 0x19
        /*003a*/ 	.short	0x0008


	//----- nvinfo : EIATTR_PARAM_CBANK
	.align		4
        /*003c*/ 	.byte	0x04, 0x0a
        /*003e*/ 	.short	(.L_435 - .L_434)
	.align		4
.L_434:
        /*0040*/ 	.word	index@(.nv.constant0._Z12setup_kernelP17curandStateXORWOW)
        /*0044*/ 	.short	0x0380
        /*0046*/ 	.short	0x0008


	//----- nvinfo : EIATTR_SW_WAR
	.align		4
.L_435:
        /*0048*/ 	.byte	0x04, 0x36
        /*004a*/ 	.short	(.L_437 - .L_436)
.L_436:
        /*004c*/ 	.word	0x00000008
.L_437:


//--------------------- .nv.callgraph             --------------------------
	.section	.nv.callgraph,"",@"SHT_CUDA_CALLGRAPH"
	.align	4
	.sectionentsize	8
	.align		4
        /*0000*/ 	.word	0x00000000
	.align		4
        /*0004*/ 	.word	0xffffffff
	.align		4
        /*0008*/ 	.word	0x00000000
	.align		4
        /*000c*/ 	.word	0xfffffffe
	.align		4
        /*0010*/ 	.word	0x00000000
	.align		4
        /*0014*/ 	.word	0xfffffffd
	.align		4
        /*0018*/ 	.word	0x00000000
	.align		4
        /*001c*/ 	.word	0xfffffffc


//--------------------- .nv.constant4             --------------------------
	.section	.nv.constant4,"a",@progbits
	.align	8
	.align		8
.nv.constant4:
        /*0000*/ 	.dword	precalc_xorwow_matrix
	.align		8
        /*0008*/ 	.dword	precalc_xorwow_offset_matrix
	.align		8
        /*0010*/ 	.dword	mrg32k3aM1
	.align		8
        /*0018*/ 	.dword	mrg32k3aM2
	.align		8
        /*0020*/ 	.dword	mrg32k3aM1SubSeq
	.align		8
        /*0028*/ 	.dword	mrg32k3aM2SubSeq
	.align		8
        /*0030*/ 	.dword	mrg32k3aM1Seq
	.align		8
        /*0038*/ 	.dword	mrg32k3aM2Seq
	.align		8
        /*0040*/ 	.dword	_ZN34_INTERNAL_602870cc_4_k_cu_eff789a34cuda3std3__45__cpo5beginE
	.align		8
        /*0048*/ 	.dword	_ZN34_INTERNAL_602870cc_4_k_cu_eff789a34cuda3std3__45__cpo3endE
	.align		8
        /*0050*/ 	.dword	_ZN34_INTERNAL_602870cc_4_k_cu_eff789a34cuda3std3__45__cpo6cbeginE
	.align		8
        /*0058*/ 	.dword	_ZN34_INTERNAL_602870cc_4_k_cu_eff789a34cuda3std3__45__cpo4cendE
	.align		8
        /*0060*/ 	.dword	_ZN34_INTERNAL_602870cc_4_k_cu_eff789a34cuda3std3__45__cpo6rbeginE
	.align		8
        /*0068*/ 	.dword	_ZN34_INTERNAL_602870cc_4_k_cu_eff789a34cuda3std3__45__cpo4rendE
	.align		8
        /*0070*/ 	.dword	_ZN34_INTERNAL_602870cc_4_k_cu_eff789a34cuda3std3__45__cpo7crbeginE
	.align		8
        /*0078*/ 	.dword	_ZN34_INTERNAL_602870cc_4_k_cu_eff789a34cuda3std3__45__cpo5crendE
	.align		8
        /*0080*/ 	.dword	_ZN34_INTERNAL_602870cc_4_k_cu_eff789a34cuda3std3__436_GLOBAL__N__602870cc_4_k_cu_eff789a36ignoreE
	.align		8
        /*0088*/ 	.dword	_ZN34_INTERNAL_602870cc_4_k_cu_eff789a34cuda3std3__419piecewise_constructE
	.align		8
        /*0090*/ 	.dword	_ZN34_INTERNAL_602870cc_4_k_cu_eff789a34cuda3std3__48in_placeE
	.align		8
        /*0098*/ 	.dword	_ZN34_INTERNAL_602870cc_4_k_cu_eff789a34cuda3std3__420unreachable_sentinelE
	.align		8
        /*00a0*/ 	.dword	_ZN34_INTERNAL_602870cc_4_k_cu_eff789a34cuda3std3__47nulloptE
	.align		8
        /*00a8*/ 	.dword	_ZN34_INTERNAL_602870cc_4_k_cu_eff789a34cuda3std3__48unexpectE
	.align		8
        /*00b0*/ 	.dword	_ZN34_INTERNAL_602870cc_4_k_cu_eff789a34cuda3std6ranges3__45__cpo4swapE
	.align		8
        /*00b8*/ 	.dword	_ZN34_INTERNAL_602870cc_4_k_cu_eff789a34cuda3std6ranges3__45__cpo9iter_moveE
	.align		8
        /*00c0*/ 	.dword	_ZN34_INTERNAL_602870cc_4_k_cu_eff789a34cuda3std6ranges3__45__cpo5beginE
	.align		8
        /*00c8*/ 	.dword	_ZN34_INTERNAL_602870cc_4_k_cu_eff789a34cuda3std6ranges3__45__cpo3endE
	.align		8
        /*00d0*/ 	.dword	_ZN34_INTERNAL_602870cc_4_k_cu_eff789a34cuda3std6ranges3__45__cpo6cbeginE
	.align		8
        /*00d8*/ 	.dword	_ZN34_INTERNAL_602870cc_4_k_cu_eff789a34cuda3std6ranges3__45__cpo4cendE
	.align		8
        /*00e0*/ 	.dword	_ZN34_INTERNAL_602870cc_4_k_cu_eff789a34cuda3std6ranges3__45__cpo7advanceE
	.align		8
        /*00e8*/ 	.dword	_ZN34_INTERNAL_602870cc_4_k_cu_eff789a34cuda3std6ranges3__45__cpo9iter_swapE
	.align		8
        /*00f0*/ 	.dword	_ZN34_INTERNAL_602870cc_4_k_cu_eff789a34cuda3std6ranges3__45__cpo4nextE
	.align		8
        /*00f8*/ 	.dword	_ZN34_INTERNAL_602870cc_4_k_cu_eff789a34cuda3std6ranges3__45__cpo4prevE
	.align		8
        /*0100*/ 	.dword	_ZN34_INTERNAL_602870cc_4_k_cu_eff789a34cuda3std6ranges3__45__cpo4dataE
	.align		8
        /*0108*/ 	.dword	_ZN34_INTERNAL_602870cc_4_k_cu_eff789a34cuda3std6ranges3__45__cpo5cdataE
	.align		8
        /*0110*/ 	.dword	_ZN34_INTERNAL_602870cc_4_k_cu_eff789a34cuda3std6ranges3__45__cpo4sizeE
	.align		8
        /*0118*/ 	.dword	_ZN34_INTERNAL_602870cc_4_k_cu_eff789a34cuda3std6ranges3__45__cpo5ssizeE
	.align		8
        /*0120*/ 	.dword	_ZN34_INTERNAL_602870cc_4_k_cu_eff789a34cuda3std6ranges3__45__cpo8distanceE
	.align		8
        /*0128*/ 	.dword	_ZN34_INTERNAL_602870cc_4_k_cu_eff789a36thrust24THRUST_300001_SM_1000_NS8cuda_cub3parE
	.align		8
        /*0130*/ 	.dword	_ZN34_INTERNAL_602870cc_4_k_cu_eff789a36thrust24THRUST_300001_SM_1000_NS8cuda_cub10par_nosyncE
	.align		8
        /*0138*/ 	.dword	_ZN34_INTERNAL_602870cc_4_k_cu_eff789a36thrust24THRUST_300001_SM_1000_NS6system6detail10sequential3seqE
	.align		8
        /*0140*/ 	.dword	_ZN34_INTERNAL_602870cc_4_k_cu_eff789a36thrust24THRUST_300001_SM_1000_NS12placeholders2_1E
	.align		8
        /*0148*/ 	.dword	_ZN34_INTERNAL_602870cc_4_k_cu_eff789a36thrust24THRUST_300001_SM_1000_NS12placeholders2_2E
	.align		8
        /*0150*/ 	.dword	_ZN34_INTERNAL_602870cc_4_k_cu_eff789a36thrust24THRUST_300001_SM_1000_NS12placeholders2_3E
	.align		8
        /*0158*/ 	.dword	_ZN34_INTERNAL_602870cc_4_k_cu_eff789a36thrust24THRUST_300001_SM_1000_NS12placeholders2_4E
	.align		8
        /*0160*/ 	.dword	_ZN34_INTERNAL_602870cc_4_k_cu_eff789a36thrust24THRUST_300001_SM_1000_NS12placeholders2_5E
	.align		8
        /*0168*/ 	.dword	_ZN34_INTERNAL_602870cc_4_k_cu_eff789a36thrust24THRUST_300001_SM_1000_NS12placeholders2_6E
	.align		8
        /*0170*/ 	.dword	_ZN34_INTERNAL_602870cc_4_k_cu_eff789a36thrust24THRUST_300001_SM_1000_NS12placeholders2_7E
	.align		8
        /*0178*/ 	.dword	_ZN34_INTERNAL_602870cc_4_k_cu_eff789a36thrust24THRUST_300001_SM_1000_NS12placeholders2_8E
	.align		8
        /*0180*/ 	.dword	_ZN34_INTERNAL_602870cc_4_k_cu_eff789a36thrust24THRUST_300001_SM_1000_NS12placeholders2_9E
	.align		8
        /*0188*/ 	.dword	_ZN34_INTERNAL_602870cc_4_k_cu_eff789a36thrust24THRUST_300001_SM_1000_NS12placeholders3_10E
	.align		8
        /*0190*/ 	.dword	_ZN34_INTERNAL_602870cc_4_k_cu_eff789a36thrust24THRUST_300001_SM_1000_NS3seqE


//--------------------- .nv.constant3             --------------------------
	.section	.nv.constant3,"a",@progbits
	.align	8
.nv.constant3:
	.type		__cr_lgamma_table,@object
	.size		__cr_lgamma_table,(.L_8 - __cr_lgamma_table)
__cr_lgamma_table:
        /*0000*/ 	.byte	0x00, 0x00, 0x00, 0x00, 0x00, 0x00, 0x00, 0x00, 0x00, 0x00, 0x00, 0x00, 0x00, 0x00, 0x00, 0x00
        /*0010*/ 	.byte	0xef, 0x39, 0xfa, 0xfe, 0x42, 0x2e, 0xe6, 0x3f, 0x02, 0x20, 0x2a, 0xfa, 0x0b, 0xab, 0xfc, 0x3f
        /*0020*/ 	.byte	0xf9, 0x2c, 0x92, 0x7c, 0xa7, 0x6c, 0x09, 0x40, 0xc9, 0x79, 0x44, 0x3c, 0x64, 0x26, 0x13, 0x40
        /*0030*/ 	.byte	0xca, 0x01, 0xcf, 0x3a, 0x27, 0x51, 0x1a, 0x40, 0x30, 0xcc, 0x2d, 0xf3, 0xe1, 0x0c, 0x21, 0x40
        /*0040*/ 	.byte	0x0d, 0xb7, 0xfc, 0x82, 0x8e, 0x35, 0x25, 0x40
.L_8:


//--------------------- .text._ZN3cub18CUB_300001_SM_10006detail6reduce28DeviceReduceSingleTileKernelINS2_10policy_hubIN4cuda3std3__45tupleIJblEEEyN6thrust24THRUST_300001_SM_1000_NS8cuda_cub9__find_if7functorIS9_EEE10Policy1000EPS9_SI_iSF_S9_S9_NS7_10__identityEEEvT0_T1_T2_T3_T4_T6_ --------------------------
	.section	.text._ZN3cub18CUB_300001_SM_10006detail6reduce28DeviceReduceSingleTileKernelINS2_10policy_hubIN4cuda3std3__45tupleIJblEEEyN6thrust24THRUST_300001_SM_1000_NS8cuda_cub9__find_if7functorIS9_EEE10Policy1000EPS9_SI_iSF_S9_S9_NS7_10__identityEEEvT0_T1_T2_T3_T4_T6_,"ax",@progbits
	.align	128
        .global         _ZN3cub18CUB_300001_SM_10006detail6reduce28DeviceReduceSingleTileKernelINS2_10policy_hubIN4cuda3std3__45tupleIJblEEEyN6thrust24THRUST_300001_SM_1000_NS8cuda_cub9__find_if7functorIS9_EEE10Policy1000EPS9_SI_iSF_S9_S9_NS7_10__identityEEEvT0_T1_T2_T3_T4_T6_
        .type           _ZN3cub18CUB_300001_SM_10006detail6reduce28DeviceReduceSingleTileKernelINS2_10policy_hubIN4cuda3std3__45tupleIJblEEEyN6thrust24THRUST_300001_SM_1000_NS8cuda_cub9__find_if7functorIS9_EEE10Policy1000EPS9_SI_iSF_S9_S9_NS7_10__identityEEEvT0_T1_T2_T3_T4_T6_,@function
        .size           _ZN3cub18CUB_300001_SM_10006detail6reduce28DeviceReduceSingleTileKernelINS2_10policy_hubIN4cuda3std3__45tupleIJblEEEyN6thrust24THRUST_300001_SM_1000_NS8cuda_cub9__find_if7functorIS9_EEE10Policy1000EPS9_SI_iSF_S9_S9_NS7_10__identityEEEvT0_T1_T2_T3_T4_T6_,(.L_x_501 - _ZN3cub18CUB_300001_SM_10006detail6reduce28DeviceReduceSingleTileKernelINS2_10policy_hubIN4cuda3std3__45tupleIJblEEEyN6thrust24THRUST_300001_SM_1000_NS8cuda_cub9__find_if7functorIS9_EEE10Policy1000EPS9_SI_iSF_S9_S9_NS7_10__identityEEEvT0_T1_T2_T3_T4_T6_)
        .other          _ZN3cub18CUB_300001_SM_10006detail6reduce28DeviceReduceSingleTileKernelINS2_10policy_hubIN4cuda3std3__45tupleIJblEEEyN6thrust24THRUST_300001_SM_1000_NS8cuda_cub9__find_if7functorIS9_EEE10Policy1000EPS9_SI_iSF_S9_S9_NS7_10__identityEEEvT0_T1_T2_T3_T4_T6_,@"STO_CUDA_ENTRY STV_DEFAULT"
_ZN3cub18CUB_300001_SM_10006detail6reduce28DeviceReduceSingleTileKernelINS2_10policy_hubIN4cuda3std3__45tupleIJblEEEyN6thrust24THRUST_300001_SM_1000_NS8cuda_cub9__find_if7functorIS9_EEE10Policy1000EPS9_SI_iSF_S9_S9_NS7_10__identityEEEvT0_T1_T2_T3_T4_T6_:
.text._ZN3cub18CUB_300001_SM_10006detail6reduce28DeviceReduceSingleTileKernelINS2_10policy_hubIN4cuda3std3__45tupleIJblEEEyN6thrust24THRUST_300001_SM_1000_NS8cuda_cub9__find_if7functorIS9_EEE10Policy1000EPS9_SI_iSF_S9_S9_NS7_10__identityEEEvT0_T1_T2_T3_T4_T6_:
[----:B------:R-:W-:Y:S01]  /*0000*/  LDC R1, c[0x0][0x37c] ;  /* 0x0000df00ff017b82 */ /* 0x000fe20000000800 */
[----:B------:R-:W0:Y:S07]  /*0010*/  LDCU UR4, c[0x0][0x390] ;  /* 0x00007200ff0477ac */ /* 0x000e2e0008000800 */
[----:B------:R-:W1:Y:S01]  /*0020*/  LDC.U8 R0, c[0x0][0x398] ;  /* 0x0000e600ff007b82 */ /* 0x000e620000000000 */
[----:B------:R-:W2:Y:S01]  /*0030*/  LDCU.64 UR8, c[0x0][0x358] ;  /* 0x00006b00ff0877ac */ /* 0x000ea20008000a00 */
[----:B0-----:R-:W-:-:S09]  /*0040*/  UISETP.NE.AND UP0, UPT, UR4, URZ, UPT ;  /* 0x000000ff0400728c */ /* 0x001fd2000bf05270 */
[----:B--2---:R-:W-:Y:S05]  /*0050*/  BRA.U UP0, `(.L_x_0) ;  /* 0x0000000100207547 */ /* 0x004fea000b800000 */
[----:B------:R-:W0:Y:S02]  /*0060*/  S2R R2, SR_TID.X ;  /* 0x0000000000027919 */ /* 0x000e240000002100 */
[----:B0-----:R-:W-:-:S13]  /*0070*/  ISETP.NE.AND P0, PT, R2, RZ, PT ;  /* 0x000000ff0200720c */ /* 0x001fda0003f05270 */
[----:B------:R-:W-:Y:S05]  /*0080*/  @P0 EXIT ;  /* 0x000000000000094d */ /* 0x000fea0003800000 */
[----:B------:R-:W1:Y:S08]  /*0090*/  LDC.64 R2, c[0x0][0x388] ;  /* 0x0000e200ff027b82 */ /* 0x000e700000000a00 */
[----:B------:R-:W0:Y:S01]  /*00a0*/  LDC.64 R4, c[0x0][0x3a0] ;  /* 0x0000e800ff047b82 */ /* 0x000e220000000a00 */
[----:B-1----:R-:W-:Y:S04]  /*00b0*/  STG.E.U8 desc[UR8][R2.64], R0 ;  /* 0x0000000002007986 */ /* 0x002fe8000c101108 */
[----:B0-----:R-:W-:Y:S01]  /*00c0*/  STG.E.64 desc[UR8][R2.64+0x8], R4 ;  /* 0x0000080402007986 */ /* 0x001fe2000c101b08 */
[----:B------:R-:W-:Y:S05]  /*00d0*/  EXIT ;  /* 0x000000000000794d */ /* 0x000fea0003800000 */
.L_x_0:
[----:B------:R-:W-:Y:S01]  /*00e0*/  UISETP.GT.AND UP0, UPT, UR4, 0x3ff, UPT ;  /* 0x000003ff0400788c */ /* 0x000fe2000bf04270 */
[----:B------:R-:W-:Y:S08]  /*00f0*/  BSSY.RECONVERGENT B0, `(.L_x_1) ;  /* 0x00003d8000007945 */ /* 0x000ff00003800200 */
[----:B------:R-:W-:Y:S05]  /*0100*/  BRA.U UP0, `(.L_x_2) ;  /* 0x0000002100e47547 */ /* 0x000fea000b800000 */
[----:B------:R-:W0:Y:S01]  /*0110*/  S2R R5, SR_TID.X ;  /* 0x0000000000057919 */ /* 0x000e220000002100 */
[----:B------:R-:W-:Y:S01]  /*0120*/  BSSY.RECONVERGENT B1, `(.L_x_3) ;  /* 0x000000b000017945 */ /* 0x000fe20003800200 */
[----:B------:R-:W-:Y:S02]  /*0130*/  PRMT R4, RZ, 0x7610, R4 ;  /* 0x00007610ff047816 */ /* 0x000fe40000000004 */
[----:B------:R-:W-:Y:S02]  /*0140*/  CS2R R2, SRZ ;  /* 0x0000000000027805 */ /* 0x000fe4000001ff00 */
[----:B0-----:R-:W-:Y:S01]  /*0150*/  ISETP.GE.AND P0, PT, R5, UR4, PT ;  /* 0x0000000405007c0c */ /* 0x001fe2000bf06270 */
[----:B------:R-:W-:-:S12]  /*0160*/  IMAD.MOV.U32 R9, RZ, RZ, R5 ;  /* 0x000000ffff097224 */ /* 0x000fd800078e0005 */
[----:B------:R-:W-:Y:S05]  /*0170*/  @P0 BRA `(.L_x_4) ;  /* 0x0000000000140947 */ /* 0x000fea0003800000 */
[----:B------:R-:W0:Y:S02]  /*0180*/  LDC.64 R6, c[0x0][0x380] ;  /* 0x0000e000ff067b82 */ /* 0x000e240000000a00 */
[----:B0-----:R-:W-:-:S05]  /*0190*/  IMAD.WIDE.U32 R6, R5, 0x10, R6 ;  /* 0x0000001005067825 */ /* 0x001fca00078e0006 */
[----:B------:R0:W5:Y:S04]  /*01a0*/  LDG.E.U16.CONSTANT R4, desc[UR8][R6.64] ;  /* 0x0000000806047981 */ /* 0x000168000c1e9500 */
[----:B------:R0:W5:Y:S01]  /*01b0*/  LDG.E.64.CONSTANT R2, desc[UR8][R6.64+0x8] ;  /* 0x0000080806027981 */ /* 0x000162000c1e9b00 */
[----:B------:R-:W-:-:S07]  /*01c0*/  VIADD R9, R5, 0x100 ;  /* 0x0000010005097836 */ /* 0x000fce0000000000 */
.L_x_4:
[----:B------:R-:W-:Y:S05]  /*01d0*/  BSYNC.RECONVERGENT B1 ;  /* 0x0000000000017941 */ /* 0x000fea0003800200 */
.L_x_3:
[----:B------:R-:W-:Y:S01]  /*01e0*/  ISETP.GE.AND P0, PT, R9, UR4, PT ;  /* 0x0000000409007c0c */ /* 0x000fe2000bf06270 */
[----:B------:R-:W-:-:S12]  /*01f0*/  BSSY.RECONVERGENT B1, `(.L_x_5) ;  /* 0x0000058000017945 */ /* 0x000fd80003800200 */
[----:B------:R-:W-:Y:S05]  /*0200*/  @P0 BRA `(.L_x_6) ;  /* 0x0000000400580947 */ /* 0x000fea0003800000 */
[----:B------:R-:W-:Y:S01]  /*0210*/  LOP3.LUT R8, RZ, R9, RZ, 0x33, !PT ;  /* 0x00000009ff087212 */ /* 0x000fe200078e33ff */
[----:B0-----:R-:W0:Y:S01]  /*0220*/  LDC.64 R6, c[0x0][0x380] ;  /* 0x0000e000ff067b82 */ /* 0x001e220000000a00 */
[----:B------:R-:W-:Y:S03]  /*0230*/  BSSY.RECONVERGENT B2, `(.L_x_7) ;  /* 0x0000020000027945 */ /* 0x000fe60003800200 */
[----:B------:R-:W-:-:S05]  /*0240*/  VIADD R8, R8, UR4 ;  /* 0x0000000408087c36 */ /* 0x000fca0008000000 */
[C---:B------:R-:W-:Y:S02]  /*0250*/  LOP3.LUT R10, R8.reuse, 0x300, RZ, 0xc0, !PT ;  /* 0x00000300080a7812 */ /* 0x040fe400078ec0ff */
[----:B------:R-:W-:Y:S02]  /*0260*/  ISETP.GE.U32.AND P1, PT, R8, 0x300, PT ;  /* 0x000003000800780c */ /* 0x000fe40003f26070 */
[----:B------:R-:W-:-:S13]  /*0270*/  ISETP.NE.AND P0, PT, R10, 0x300, PT ;  /* 0x000003000a00780c */ /* 0x000fda0003f05270 */
[----:B------:R-:W-:Y:S05]  /*0280*/  @!P0 BRA `(.L_x_8) ;  /* 0x0000000000688947 */ /* 0x000fea0003800000 */
[----:B------:R-:W2:Y:S01]  /*0290*/  LDC.64 R10, c[0x0][0x380] ;  /* 0x0000e000ff0a7b82 */ /* 0x000ea20000000a00 */
[----:B------:R-:W-:-:S04]  /*02a0*/  LEA.HI R8, R8, 0x1, RZ, 0x18 ;  /* 0x0000000108087811 */ /* 0x000fc800078fc0ff */
[----:B------:R-:W-:-:S05]  /*02b0*/  LOP3.LUT R8, R8, 0x3, RZ, 0xc0, !PT ;  /* 0x0000000308087812 */ /* 0x000fca00078ec0ff */
[----:B------:R-:W-:Y:S02]  /*02c0*/  IMAD.MOV R8, RZ, RZ, -R8 ;  /* 0x000000ffff087224 */ /* 0x000fe400078e0a08 */
[----:B--2---:R-:W-:-:S04]  /*02d0*/  IMAD.WIDE.U32 R10, R9, 0x10, R10 ;  /* 0x00000010090a7825 */ /* 0x004fc800078e000a */
[----:B------:R-:W-:Y:S02]  /*02e0*/  IMAD.MOV.U32 R15, RZ, RZ, R10 ;  /* 0x000000ffff0f7224 */ /* 0x000fe400078e000a */
[----:B------:R-:W-:-:S07]  /*02f0*/  IMAD.MOV.U32 R13, RZ, RZ, R11 ;  /* 0x000000ffff0d7224 */ /* 0x000fce00078e000b */
.L_x_9:
[----:B------:R-:W-:-:S05]  /*0300*/  IMAD.MOV.U32 R12, RZ, RZ, R15 ;  /* 0x000000ffff0c7224 */ /* 0x000fca00078e000f */
[----:B------:R-:W2:Y:S04]  /*0310*/  LDG.E.U16.CONSTANT R14, desc[UR8][R12.64] ;  /* 0x000000080c0e7981 */ /* 0x000ea8000c1e9500 */
[----:B------:R3:W4:Y:S01]  /*0320*/  LDG.E.64.CONSTANT R10, desc[UR8][R12.64+0x8] ;  /* 0x000008080c0a7981 */ /* 0x000722000c1e9b00 */
[----:B------:R-:W-:Y:S01]  /*0330*/  VIADD R8, R8, 0x1 ;  /* 0x0000000108087836 */ /* 0x000fe20000000000 */
[----:B-----5:R-:W-:Y:S01]  /*0340*/  LOP3.LUT P2, RZ, R4, 0xff, RZ, 0xc0, !PT ;  /* 0x000000ff04ff7812 */ /* 0x020fe2000784c0ff */
[----:B------:R-:W-:Y:S01]  /*0350*/  VIADD R9, R9, 0x100 ;  /* 0x0000010009097836 */ /* 0x000fe20000000000 */
[----:B------:R-:W-:Y:S02]  /*0360*/  IADD3 R15, P5, PT, R12, 0x1000, RZ ;  /* 0x000010000c0f7810 */ /* 0x000fe40007fbe0ff */
[----:B------:R-:W-:-:S03]  /*0370*/  ISETP.NE.AND P4, PT, R8, RZ, PT ;  /* 0x000000ff0800720c */ /* 0x000fc60003f85270 */
[----:B---3--:R-:W-:Y:S01]  /*0380*/  IMAD.X R13, RZ, RZ, R13, P5 ;  /* 0x000000ffff0d7224 */ /* 0x008fe200028e060d */
[----:B--2---:R-:W-:Y:S02]  /*0390*/  LOP3.LUT P3, RZ, R14, 0xff, RZ, 0xc0, !PT ;  /* 0x000000ff0eff7812 */ /* 0x004fe4000786c0ff */
[----:B----4-:R-:W-:-:S03]  /*03a0*/  ISETP.LT.U32.AND P0, PT, R10, R2, PT ;  /* 0x000000020a00720c */ /* 0x010fc60003f01070 */
[----:B------:R-:W-:Y:S02]  /*03b0*/  @P2 SEL R14, R4, 0x1, !P3 ;  /* 0x00000001040e2807 */ /* 0x000fe40005800000 */
[----:B------:R-:W-:Y:S02]  /*03c0*/  ISETP.LT.AND.EX P0, PT, R11, R3, PT, P0 ;  /* 0x000000030b00720c */ /* 0x000fe40003f01300 */
[----:B------:R-:W-:-:S04]  /*03d0*/  PRMT R4, R14, 0x7610, R4 ;  /* 0x000076100e047816 */ /* 0x000fc80000000004 */
[C---:B------:R-:W-:Y:S02]  /*03e0*/  @P3 SEL R2, R10.reuse, R2, P0 ;  /* 0x000000020a023207 */ /* 0x040fe40000000000 */
[C---:B------:R-:W-:Y:S02]  /*03f0*/  @P3 SEL R3, R11.reuse, R3, P0 ;  /* 0x000000030b033207 */ /* 0x040fe40000000000 */
[----:B------:R-:W-:Y:S02]  /*0400*/  SEL R2, R10, R2, !P2 ;  /* 0x000000020a027207 */ /* 0x000fe40005000000 */
[----:B------:R-:W-:Y:S01]  /*0410*/  SEL R3, R11, R3, !P2 ;  /* 0x000000030b037207 */ /* 0x000fe20005000000 */
[----:B------:R-:W-:Y:S06]  /*0420*/  @P4 BRA `(.L_x_9) ;  /* 0xfffffffc00b44947 */ /* 0x000fec000383ffff */
.L_x_8:
[----:B------:R-:W-:Y:S05]  /*0430*/  BSYNC.RECONVERGENT B2 ;  /* 0x0000000000027941 */ /* 0x000fea0003800200 */
.L_x_7:
[----:B------:R-:W-:Y:S05]  /*0440*/  @!P1 BRA `(.L_x_6) ;  /* 0x0000000000c89947 */ /* 0x000fea0003800000 */
.L_x_10:
[----:B0-----:R-:W-:-:S05]  /*0450*/  IMAD.WIDE R20, R9, 0x10, R6 ;  /* 0x0000001009147825 */ /* 0x001fca00078e0206 */
[----:B------:R-:W2:Y:S04]  /*0460*/  LDG.E.U16.CONSTANT R19, desc[UR8][R20.64] ;  /* 0x0000000814137981 */ /* 0x000ea8000c1e9500 */
[----:B------:R-:W3:Y:S04]  /*0470*/  LDG.E.64.CONSTANT R10, desc[UR8][R20.64+0x8] ;  /* 0x00000808140a7981 */ /* 0x000ee8000c1e9b00 */
[----:B------:R-:W4:Y:S04]  /*0480*/  LDG.E.U16.CONSTANT R22, desc[UR8][R20.64+0x1000] ;  /* 0x0010000814167981 */ /* 0x000f28000c1e9500 */
[----:B------:R-:W4:Y:S04]  /*0490*/  LDG.E.64.CONSTANT R12, desc[UR8][R20.64+0x1008] ;  /* 0x00100808140c7981 */ /* 0x000f28000c1e9b00 */
[----:B------:R-:W4:Y:S04]  /*04a0*/  LDG.E.U16.CONSTANT R18, desc[UR8][R20.64+0x2000] ;  /* 0x0020000814127981 */ /* 0x000f28000c1e9500 */
[----:B------:R-:W4:Y:S04]  /*04b0*/  LDG.E.64.CONSTANT R14, desc[UR8][R20.64+0x2008] ;  /* 0x00200808140e7981 */ /* 0x000f28000c1e9b00 */
[----:B------:R-:W4:Y:S04]  /*04c0*/  LDG.E.U16.CONSTANT R8, desc[UR8][R20.64+0x3000] ;  /* 0x0030000814087981 */ /* 0x000f28000c1e9500 */
[----:B------:R-:W4:Y:S01]  /*04d0*/  LDG.E.64.CONSTANT R16, desc[UR8][R20.64+0x3008] ;  /* 0x0030080814107981 */ /* 0x000f22000c1e9b00 */
[----:B-----5:R-:W-:Y:S01]  /*04e0*/  LOP3.LUT P2, RZ, R4, 0xff, RZ, 0xc0, !PT ;  /* 0x000000ff04ff7812 */ /* 0x020fe2000784c0ff */
[----:B------:R-:W-:-:S02]  /*04f0*/  IMAD.MOV.U32 R23, RZ, RZ, R3 ;  /* 0x000000ffff177224 */ /* 0x000fc400078e0003 */
[----:B------:R-:W-:Y:S01]  /*0500*/  VIADD R9, R9, 0x400 ;  /* 0x0000040009097836 */ /* 0x000fe20000000000 */
[----:B--2---:R-:W-:Y:S02]  /*0510*/  LOP3.LUT P1, RZ, R19, 0xff, RZ, 0xc0, !PT ;  /* 0x000000ff13ff7812 */ /* 0x004fe4000782c0ff */
[----:B---3--:R-:W-:-:S07]  /*0520*/  ISETP.LT.U32.AND P0, PT, R10, R2, PT ;  /* 0x000000020a00720c */ /* 0x008fce0003f01070 */
[----:B------:R-:W-:Y:S02]  /*0530*/  @P2 SEL R19, R4, 0x1, !P1 ;  /* 0x0000000104132807 */ /* 0x000fe40004800000 */
[-C--:B------:R-:W-:Y:S02]  /*0540*/  ISETP.LT.AND.EX P0, PT, R11, R23.reuse, PT, P0 ;  /* 0x000000170b00720c */ /* 0x080fe40003f01300 */
[----:B------:R-:W-:Y:S02]  /*0550*/  LOP3.LUT P3, RZ, R19, 0xff, RZ, 0xc0, !PT ;  /* 0x000000ff13ff7812 */ /* 0x000fe4000786c0ff */
[----:B----4-:R-:W-:Y:S02]  /*0560*/  LOP3.LUT P4, RZ, R22, 0xff, RZ, 0xc0, !PT ;  /* 0x000000ff16ff7812 */ /* 0x010fe4000788c0ff */
[----:B------:R-:W-:Y:S02]  /*0570*/  @P1 SEL R2, R10, R2, P0 ;  /* 0x000000020a021207 */ /* 0x000fe40000000000 */
[----:B------:R-:W-:-:S02]  /*0580*/  @P1 SEL R23, R11, R23, P0 ;  /* 0x000000170b171207 */ /* 0x000fc40000000000 */
[----:B------:R-:W-:Y:S02]  /*0590*/  SEL R3, R10, R2, !P2 ;  /* 0x000000020a037207 */ /* 0x000fe40005000000 */
[----:B------:R-:W-:Y:S02]  /*05a0*/  SEL R11, R11, R23, !P2 ;  /* 0x000000170b0b7207 */ /* 0x000fe40005000000 */
[----:B------:R-:W-:Y:S02]  /*05b0*/  ISETP.LT.U32.AND P0, PT, R12, R3, PT ;  /* 0x000000030c00720c */ /* 0x000fe40003f01070 */
[----:B------:R-:W-:Y:S02]  /*05c0*/  @P3 SEL R22, R19, 0x1, !P4 ;  /* 0x0000000113163807 */ /* 0x000fe40006000000 */
[----:B------:R-:W-:Y:S02]  /*05d0*/  ISETP.LT.AND.EX P0, PT, R13, R11, PT, P0 ;  /* 0x0000000b0d00720c */ /* 0x000fe40003f01300 */
[----:B------:R-:W-:-:S02]  /*05e0*/  LOP3.LUT P2, RZ, R18, 0xff, RZ, 0xc0, !PT ;  /* 0x000000ff12ff7812 */ /* 0x000fc4000784c0ff */
[----:B------:R-:W-:Y:S02]  /*05f0*/  @P4 SEL R3, R12, R3, P0 ;  /* 0x000000030c034207 */ /* 0x000fe40000000000 */
[----:B------:R-:W-:Y:S02]  /*0600*/  LOP3.LUT P1, RZ, R22, 0xff, RZ, 0xc0, !PT ;  /* 0x000000ff16ff7812 */ /* 0x000fe4000782c0ff */
[C---:B------:R-:W-:Y:S02]  /*0610*/  @P4 SEL R11, R13.reuse, R11, P0 ;  /* 0x0000000b0d0b4207 */ /* 0x040fe40000000000 */
[----:B------:R-:W-:Y:S02]  /*0620*/  SEL R3, R12, R3, !P3 ;  /* 0x000000030c037207 */ /* 0x000fe40005800000 */
[----:B------:R-:W-:Y:S02]  /*0630*/  SEL R13, R13, R11, !P3 ;  /* 0x0000000b0d0d7207 */ /* 0x000fe40005800000 */
[----:B------:R-:W-:-:S02]  /*0640*/  ISETP.LT.U32.AND P0, PT, R14, R3, PT ;  /* 0x000000030e00720c */ /* 0x000fc40003f01070 */
[----:B------:R-:W-:Y:S02]  /*0650*/  LOP3.LUT P3, RZ, R8, 0xff, RZ, 0xc0, !PT ;  /* 0x000000ff08ff7812 */ /* 0x000fe4000786c0ff */
[C---:B------:R-:W-:Y:S02]  /*0660*/  ISETP.LT.AND.EX P0, PT, R15.reuse, R13, PT, P0 ;  /* 0x0000000d0f00720c */ /* 0x040fe40003f01300 */
[----:B------:R-:W-:Y:S02]  /*0670*/  @P1 SEL R18, R22, 0x1, !P2 ;  /* 0x0000000116121807 */ /* 0x000fe40005000000 */
[C---:B------:R-:W-:Y:S02]  /*0680*/  @P2 SEL R3, R14.reuse, R3, P0 ;  /* 0x000000030e032207 */ /* 0x040fe40000000000 */
[----:B------:R-:W-:Y:S02]  /*0690*/  @P2 SEL R13, R15, R13, P0 ;  /* 0x0000000d0f0d2207 */ /* 0x000fe40000000000 */
[----:B------:R-:W-:-:S02]  /*06a0*/  SEL R3, R14, R3, !P1 ;  /* 0x000000030e037207 */ /* 0x000fc40004800000 */
[----:B------:R-:W-:Y:S02]  /*06b0*/  LOP3.LUT P2, RZ, R18, 0xff, RZ, 0xc0, !PT ;  /* 0x000000ff12ff7812 */ /* 0x000fe4000784c0ff */
[----:B------:R-:W-:Y:S02]  /*06c0*/  SEL R15, R15, R13, !P1 ;  /* 0x0000000d0f0f7207 */ /* 0x000fe40004800000 */
[----:B------:R-:W-:Y:S02]  /*06d0*/  ISETP.GE.AND P1, PT, R9, UR4, PT ;  /* 0x0000000409007c0c */ /* 0x000fe4000bf26270 */
[----:B------:R-:W-:-:S04]  /*06e0*/  ISETP.LT.U32.AND P0, PT, R16, R3, PT ;  /* 0x000000031000720c */ /* 0x000fc80003f01070 */
[----:B------:R-:W-:-:S03]  /*06f0*/  ISETP.LT.AND.EX P0, PT, R17, R15, PT, P0 ;  /* 0x0000000f1100720c */ /* 0x000fc60003f01300 */
[----:B------:R-:W-:Y:S02]  /*0700*/  @P2 SEL R8, R18, 0x1, !P3 ;  /* 0x0000000112082807 */ /* 0x000fe40005800000 */
[C---:B------:R-:W-:Y:S02]  /*0710*/  @P3 SEL R3, R16.reuse, R3, P0 ;  /* 0x0000000310033207 */ /* 0x040fe40000000000 */
[C---:B------:R-:W-:Y:S02]  /*0720*/  @P3 SEL R15, R17.reuse, R15, P0 ;  /* 0x0000000f110f3207 */ /* 0x040fe40000000000 */
[----:B------:R-:W-:Y:S02]  /*0730*/  SEL R2, R16, R3, !P2 ;  /* 0x0000000310027207 */ /* 0x000fe40005000000 */
[----:B------:R-:W-:Y:S02]  /*0740*/  SEL R3, R17, R15, !P2 ;  /* 0x0000000f11037207 */ /* 0x000fe40005000000 */
[----:B------:R-:W-:Y:S01]  /*0750*/  PRMT R4, R8, 0x7610, R4 ;  /* 0x0000761008047816 */ /* 0x000fe20000000004 */
[----:B------:R-:W-:Y:S06]  /*0760*/  @!P1 BRA `(.L_x_10) ;  /* 0xfffffffc00389947 */ /* 0x000fec000383ffff */
.L_x_6:
[----:B------:R-:W-:Y:S05]  /*0770*/  BSYNC.RECONVERGENT B1 ;  /* 0x0000000000017941 */ /* 0x000fea0003800200 */
.L_x_5:
[----:B------:R-:W-:-:S09]  /*0780*/  UISETP.GE.AND UP0, UPT, UR4, 0x100, UPT ;  /* 0x000001000400788c */ /* 0x000fd2000bf06270 */
[----:B------:R-:W-:Y:S05]  /*0790*/  BRA.U !UP0, `(.L_x_11) ;  /* 0x0000000d08407547 */ /* 0x000fea000b800000 */
[----:B------:R-:W2:Y:S01]  /*07a0*/  S2R R10, SR_LANEID ;  /* 0x00000000000a7919 */ /* 0x000ea20000000000 */
[----:B0----5:R-:W-:Y:S01]  /*07b0*/  LOP3.LUT R6, R4, 0xff, RZ, 0xc0, !PT ;  /* 0x000000ff04067812 */ /* 0x021fe200078ec0ff */
[----:B------:R-:W-:Y:S01]  /*07c0*/  BSSY.RECONVERGENT B1, `(.L_x_12) ;  /* 0x0000016000017945 */ /* 0x000fe20003800200 */
[----:B------:R0:W3:Y:S04]  /*07d0*/  SHFL.DOWN PT, R9, R2, 0x1, 0x1f ;  /* 0x08201f0002097f89 */ /* 0x0000e800000e0000 */
[----:B------:R0:W4:Y:S04]  /*07e0*/  SHFL.DOWN PT, R8, R3, 0x1, 0x1f ;  /* 0x08201f0003087f89 */ /* 0x00012800000e0000 */
[----:B------:R0:W0:Y:S01]  /*07f0*/  SHFL.DOWN PT, R7, R6, 0x1, 0x1f ;  /* 0x08201f0006077f89 */ /* 0x00002200000e0000 */
[----:B--2---:R-:W-:-:S02]  /*0800*/  ISETP.GT.AND P0, PT, R10, 0x1e, PT ;  /* 0x0000001e0a00780c */ /* 0x004fc40003f04270 */
[C---:B------:R-:W-:Y:S02]  /*0810*/  ISETP.GT.AND P3, PT, R10.reuse, 0x1d, PT ;  /* 0x0000001d0a00780c */ /* 0x040fe40003f64270 */
[----:B------:R-:W-:-:S09]  /*0820*/  ISETP.GT.AND P2, PT, R10, 0x1b, PT ;  /* 0x0000001b0a00780c */ /* 0x000fd20003f44270 */
[----:B0--34-:R-:W-:Y:S05]  /*0830*/  @P0 BRA `(.L_x_13) ;  /* 0x0000000000380947 */ /* 0x019fea0003800000 */
[----:B------:R-:W-:Y:S01]  /*0840*/  LOP3.LUT P1, RZ, R7, 0xff, RZ, 0xc0, !PT ;  /* 0x000000ff07ff7812 */ /* 0x000fe2000782c0ff */
[----:B------:R-:W-:Y:S01]  /*0850*/  IMAD.MOV.U32 R11, RZ, RZ, 0x1 ;  /* 0x00000001ff0b7424 */ /* 0x000fe200078e00ff */
[----:B------:R-:W-:-:S04]  /*0860*/  LOP3.LUT P0, R6, R4, 0xff, RZ, 0xc0, !PT ;  /* 0x000000ff04067812 */ /* 0x000fc8000780c0ff */
[----:B------:R-:W-:-:S13]  /*0870*/  PLOP3.LUT P0, PT, P0, P1, PT, 0x2f, 0xf2 ;  /* 0x0000000000f2781c */ /* 0x000fda0000702577 */
[----:B------:R-:W-:Y:S02]  /*0880*/  @!P0 ISETP.LT.U32.AND P1, PT, R9, R2, PT ;  /* 0x000000020900820c */ /* 0x000fe40003f21070 */
[----:B------:R-:W-:Y:S02]  /*0890*/  @P0 ISETP.NE.AND P4, PT, R6, RZ, PT ;  /* 0x000000ff0600020c */ /* 0x000fe40003f85270 */
[----:B------:R-:W-:Y:S02]  /*08a0*/  @!P0 PRMT R4, R11, 0x7610, R4 ;  /* 0x000076100b048816 */ /* 0x000fe40000000004 */
[----:B------:R-:W-:Y:S02]  /*08b0*/  @!P0 ISETP.LT.AND.EX P1, PT, R8, R3, PT, P1 ;  /* 0x000000030800820c */ /* 0x000fe40003f21310 */
[----:B------:R-:W-:Y:S02]  /*08c0*/  @P0 SEL R6, R7, R4, !P4 ;  /* 0x0000000407060207 */ /* 0x000fe40006000000 */
[----:B------:R-:W-:-:S02]  /*08d0*/  @!P0 SEL R2, R9, R2, P1 ;  /* 0x0000000209028207 */ /* 0x000fc40000800000 */
[----:B------:R-:W-:Y:S02]  /*08e0*/  @!P0 SEL R3, R8, R3, P1 ;  /* 0x0000000308038207 */ /* 0x000fe40000800000 */
[----:B------:R-:W-:Y:S02]  /*08f0*/  @P0 PRMT R4, R6, 0x7610, R4 ;  /* 0x0000761006040816 */ /* 0x000fe40000000004 */
[----:B------:R-:W-:Y:S02]  /*0900*/  @P0 SEL R2, R9, R2, !P4 ;  /* 0x0000000209020207 */ /* 0x000fe40006000000 */
[----:B------:R-:W-:-:S07]  /*0910*/  @P0 SEL R3, R8, R3, !P4 ;  /* 0x0000000308030207 */ /* 0x000fce0006000000 */
.L_x_13:
[----:B------:R-:W-:Y:S05]  /*0920*/  BSYNC.RECONVERGENT B1 ;  /* 0x0000000000017941 */ /* 0x000fea0003800200 */
.L_x_12:
[----:B------:R-:W-:Y:S01]  /*0930*/  LOP3.LUT R7, R4, 0xff, RZ, 0xc0, !PT ;  /* 0x000000ff04077812 */ /* 0x000fe200078ec0ff */
[----:B------:R0:W2:Y:S01]  /*0940*/  SHFL.DOWN PT, R9, R2, 0x2, 0x1f ;  /* 0x08401f0002097f89 */ /* 0x0000a200000e0000 */
[----:B------:R-:W-:Y:S01]  /*0950*/  BSSY.RECONVERGENT B1, `(.L_x_14) ;  /* 0x0000015000017945 */ /* 0x000fe20003800200 */
[C---:B------:R-:W-:Y:S02]  /*0960*/  ISETP.GT.AND P5, PT, R10.reuse, 0x17, PT ;  /* 0x000000170a00780c */ /* 0x040fe40003fa4270 */
[----:B------:R0:W3:Y:S01]  /*0970*/  SHFL.DOWN PT, R8, R3, 0x2, 0x1f ;  /* 0x08401f0003087f89 */ /* 0x0000e200000e0000 */
[C---:B------:R-:W-:Y:S02]  /*0980*/  ISETP.GT.AND P4, PT, R10.reuse, 0xf, PT ;  /* 0x0000000f0a00780c */ /* 0x040fe40003f84270 */
[----:B------:R-:W-:Y:S01]  /*0990*/  ISETP.NE.AND P1, PT, R10, RZ, PT ;  /* 0x000000ff0a00720c */ /* 0x000fe20003f25270 */
[----:B------:R-:W4:Y:S01]  /*09a0*/  SHFL.DOWN PT, R7, R7, 0x2, 0x1f ;  /* 0x08401f0007077f89 */ /* 0x000f2200000e0000 */
[----:B------:R-:W-:Y:S11]  /*09b0*/  @P3 BRA `(.L_x_15) ;  /* 0x0000000000383947 */ /* 0x000ff60003800000 */
[----:B----4-:R-:W-:Y:S01]  /*09c0*/  LOP3.LUT P0, RZ, R7, 0xff, RZ, 0xc0, !PT ;  /* 0x000000ff07ff7812 */ /* 0x010fe2000780c0ff */
[----:B------:R-:W-:Y:S01]  /*09d0*/  IMAD.MOV.U32 R10, RZ, RZ, 0x1 ;  /* 0x00000001ff0a7424 */ /* 0x000fe200078e00ff */
[----:B------:R-:W-:-:S04]  /*09e0*/  LOP3.LUT P3, R6, R4, 0xff, RZ, 0xc0, !PT ;  /* 0x000000ff04067812 */ /* 0x000fc8000786c0ff */
[----:B------:R-:W-:-:S13]  /*09f0*/  PLOP3.LUT P0, PT, P3, P0, PT, 0x2f, 0xf2 ;  /* 0x0000000000f2781c */ /* 0x000fda0001f00577 */
[----:B--2---:R-:W-:Y:S02]  /*0a00*/  @!P0 ISETP.LT.U32.AND P3, PT, R9, R2, PT ;  /* 0x000000020900820c */ /* 0x004fe40003f61070 */
[----:B------:R-:W-:Y:S02]  /*0a10*/  @P0 ISETP.NE.AND P6, PT, R6, RZ, PT ;  /* 0x000000ff0600020c */ /* 0x000fe40003fc5270 */
[----:B------:R-:W-:Y:S02]  /*0a20*/  @!P0 PRMT R4, R10, 0x7610, R4 ;  /* 0x000076100a048816 */ /* 0x000fe40000000004 */
[----:B---3--:R-:W-:Y:S02]  /*0a30*/  @!P0 ISETP.LT.AND.EX P3, PT, R8, R3, PT, P3 ;  /* 0x000000030800820c */ /* 0x008fe40003f61330 */
[----:B------:R-:W-:Y:S02]  /*0a40*/  @P0 SEL R6, R7, R4, !P6 ;  /* 0x0000000407060207 */ /* 0x000fe40007000000 */
[----:B0-----:R-:W-:-:S02]  /*0a50*/  @!P0 SEL R2, R9, R2, P3 ;  /* 0x0000000209028207 */ /* 0x001fc40001800000 */
[----:B------:R-:W-:Y:S02]  /*0a60*/  @!P0 SEL R3, R8, R3, P3 ;  /* 0x0000000308038207 */ /* 0x000fe40001800000 */
[----:B------:R-:W-:Y:S02]  /*0a70*/  @P0 PRMT R4, R6, 0x7610, R4 ;  /* 0x0000761006040816 */ /* 0x000fe40000000004 */
[----:B------:R-:W-:Y:S02]  /*0a80*/  @P0 SEL R2, R9, R2, !P6 ;  /* 0x0000000209020207 */ /* 0x000fe40007000000 */
[----:B------:R-:W-:-:S07]  /*0a90*/  @P0 SEL R3, R8, R3, !P6 ;  /* 0x0000000308030207 */ /* 0x000fce0007000000 */
.L_x_15:
[----:B------:R-:W-:Y:S05]  /*0aa0*/  BSYNC.RECONVERGENT B1 ;  /* 0x0000000000017941 */ /* 0x000fea0003800200 */
.L_x_14:
[----:B----4-:R-:W-:Y:S01]  /*0ab0*/  LOP3.LUT R7, R4, 0xff, RZ, 0xc0, !PT ;  /* 0x000000ff04077812 */ /* 0x010fe200078ec0ff */
[----:B--2---:R2:W4:Y:S01]  /*0ac0*/  SHFL.DOWN PT, R9, R2, 0x4, 0x1f ;  /* 0x08801f0002097f89 */ /* 0x00452200000e0000 */
[----:B------:R-:W-:Y:S03]  /*0ad0*/  BSSY.RECONVERGENT B1, `(.L_x_16) ;  /* 0x0000012000017945 */ /* 0x000fe60003800200 */
[----:B---3--:R2:W3:Y:S04]  /*0ae0*/  SHFL.DOWN PT, R8, R3, 0x4, 0x1f ;  /* 0x08801f0003087f89 */ /* 0x0084e800000e0000 */
[----:B------:R-:W0:Y:S01]  /*0af0*/  SHFL.DOWN PT, R7, R7, 0x4, 0x1f ;  /* 0x08801f0007077f89 */ /* 0x000e2200000e0000 */
[----:B------:R-:W-:Y:S05]  /*0b00*/  @P2 BRA `(.L_x_17) ;  /* 0x0000000000382947 */ /* 0x000fea0003800000 */
[----:B0-----:R-:W-:Y:S01]  /*0b10*/  LOP3.LUT P0, RZ, R7, 0xff, RZ, 0xc0, !PT ;  /* 0x000000ff07ff7812 */ /* 0x001fe2000780c0ff */
[----:B------:R-:W-:Y:S01]  /*0b20*/  IMAD.MOV.U32 R10, RZ, RZ, 0x1 ;  /* 0x00000001ff0a7424 */ /* 0x000fe200078e00ff */
[----:B------:R-:W-:-:S04]  /*0b30*/  LOP3.LUT P2, R6, R4, 0xff, RZ, 0xc0, !PT ;  /* 0x000000ff04067812 */ /* 0x000fc8000784c0ff */
[----:B------:R-:W-:-:S13]  /*0b40*/  PLOP3.LUT P0, PT, P2, P0, PT, 0x2f, 0xf2 ;  /* 0x0000000000f2781c */ /* 0x000fda0001700577 */
[----:B----4-:R-:W-:Y:S02]  /*0b50*/  @!P0 ISETP.LT.U32.AND P2, PT, R9, R2, PT ;  /* 0x000000020900820c */ /* 0x010fe40003f41070 */
[----:B------:R-:W-:Y:S02]  /*0b60*/  @P0 ISETP.NE.AND P3, PT, R6, RZ, PT ;  /* 0x000000ff0600020c */ /* 0x000fe40003f65270 */
[----:B------:R-:W-:Y:S02]  /*0b70*/  @!P0 PRMT R4, R10, 0x7610, R4 ;  /* 0x000076100a048816 */ /* 0x000fe40000000004 */
[----:B---3--:R-:W-:Y:S02]  /*0b80*/  @!P0 ISETP.LT.AND.EX P2, PT, R8, R3, PT, P2 ;  /* 0x000000030800820c */ /* 0x008fe40003f41320 */
[----:B------:R-:W-:Y:S02]  /*0b90*/  @P0 SEL R6, R7, R4, !P3 ;  /* 0x0000000407060207 */ /* 0x000fe40005800000 */
[----:B--2---:R-:W-:-:S02]  /*0ba0*/  @!P0 SEL R2, R9, R2, P2 ;  /* 0x0000000209028207 */ /* 0x004fc40001000000 */
[----:B------:R-:W-:Y:S02]  /*0bb0*/  @!P0 SEL R3, R8, R3, P2 ;  /* 0x0000000308038207 */ /* 0x000fe40001000000 */
[----:B------:R-:W-:Y:S02]  /*0bc0*/  @P0 PRMT R4, R6, 0x7610, R4 ;  /* 0x0000761006040816 */ /* 0x000fe40000000004 */
[----:B------:R-:W-:Y:S02]  /*0bd0*/  @P0 SEL R2, R9, R2, !P3 ;  /* 0x0000000209020207 */ /* 0x000fe40005800000 */
[----:B------:R-:W-:-:S07]  /*0be0*/  @P0 SEL R3, R8, R3, !P3 ;  /* 0x0000000308030207 */ /* 0x000fce0005800000 */
.L_x_17:
[----:B------:R-:W-:Y:S05]  /*0bf0*/  BSYNC.RECONVERGENT B1 ;  /* 0x0000000000017941 */ /* 0x000fea0003800200 */
.L_x_16:
[----:B0-----:R-:W-:Y:S01]  /*0c00*/  LOP3.LUT R7, R4, 0xff, RZ, 0xc0, !PT ;  /* 0x000000ff04077812 */ /* 0x001fe200078ec0ff */
[----:B----4-:R0:W4:Y:S01]  /*0c10*/  SHFL.DOWN PT, R9, R2, 0x8, 0x1f ;  /* 0x09001f0002097f89 */ /* 0x01012200000e0000 */
        /* <DEDUP_REMOVED lines=18> */
.L_x_19:
[----:B------:R-:W-:Y:S05]  /*0d40*/  BSYNC.RECONVERGENT B1 ;  /* 0x0000000000017941 */ /* 0x000fea0003800200 */
.L_x_18:
        /* <DEDUP_REMOVED lines=20> */
.L_x_21:
[----:B------:R-:W-:Y:S05]  /*0e90*/  BSYNC.RECONVERGENT B1 ;  /* 0x0000000000017941 */ /* 0x000fea0003800200 */
.L_x_20:
[----:B------:R-:W-:Y:S04]  /*0ea0*/  BSSY.RECONVERGENT B1, `(.L_x_22) ;  /* 0x000000a000017945 */ /* 0x000fe80003800200 */
[----:B------:R-:W-:Y:S05]  /*0eb0*/  @P1 BRA `(.L_x_23) ;  /* 0x0000000000201947 */ /* 0x000fea0003800000 */
[----:B---3--:R-:W3:Y:S01]  /*0ec0*/  S2R R8, SR_CgaCtaId ;  /* 0x0000000000087919 */ /* 0x008ee20000008800 */
[----:B0-----:R-:W-:Y:S02]  /*0ed0*/  MOV R7, 0x400 ;  /* 0x0000040000077802 */ /* 0x001fe40000000f00 */
[----:B------:R-:W-:-:S04]  /*0ee0*/  SHF.R.U32.HI R6, RZ, 0x1, R5 ;  /* 0x00000001ff067819 */ /* 0x000fc80000011605 */
[----:B------:R-:W-:Y:S02]  /*0ef0*/  LOP3.LUT R6, R6, 0x1f0, RZ, 0xc0, !PT ;  /* 0x000001f006067812 */ /* 0x000fe400078ec0ff */
[----:B---3--:R-:W-:-:S05]  /*0f00*/  LEA R7, R8, R7, 0x18 ;  /* 0x0000000708077211 */ /* 0x008fca00078ec0ff */
[----:B------:R-:W-:-:S05]  /*0f10*/  IMAD.IADD R7, R6, 0x1, R7 ;  /* 0x0000000106077824 */ /* 0x000fca00078e0207 */
[----:B------:R0:W-:Y:S04]  /*0f20*/  STS.64 [R7+0x10], R2 ;  /* 0x0000100207007388 */ /* 0x0001e80000000a00 */
[----:B------:R0:W-:Y:S02]  /*0f30*/  STS.U8 [R7+0x8], R4 ;  /* 0x0000080407007388 */ /* 0x0001e40000000000 */
.L_x_23:
[----:B------:R-:W-:Y:S05]  /*0f40*/  BSYNC.RECONVERGENT B1 ;  /* 0x0000000000017941 */ /* 0x000fea0003800200 */
.L_x_22:
[----:B------:R-:W-:Y:S01]  /*0f50*/  BAR.SYNC.DEFER_BLOCKING 0x0 ;  /* 0x0000000000007b1d */ /* 0x000fe20000010000 */
[----:B------:R-:W-:-:S13]  /*0f60*/  ISETP.NE.AND P1, PT, R5, RZ, PT ;  /* 0x000000ff0500720c */ /* 0x000fda0003f25270 */
[----:B------:R-:W-:Y:S05]  /*0f70*/  @P1 BRA `(.L_x_24) ;  /* 0x0000002c00bc1947 */ /* 0x000fea0003800000 */
[----:B------:R-:W5:Y:S01]  /*0f80*/  S2UR UR6, SR_CgaCtaId ;  /* 0x00000000000679c3 */ /* 0x000f620000008800 */
[----:B------:R-:W-:Y:S01]  /*0f90*/  UMOV UR5, 0x400 ;  /* 0x0000040000057882 */ /* 0x000fe20000000000 */
[----:B------:R-:W-:Y:S01]  /*0fa0*/  LOP3.LUT P2, RZ, R4, 0xff, RZ, 0xc0, !PT ;  /* 0x000000ff04ff7812 */ /* 0x000fe2000784c0ff */
[----:B-----5:R-:W-:-:S09]  /*0fb0*/  ULEA UR5, UR6, UR5, 0x18 ;  /* 0x0000000506057291 */ /* 0x020fd2000f8ec0ff */
[----:B------:R-:W5:Y:S04]  /*0fc0*/  LDS.U8 R16, [UR5+0x18] ;  /* 0x00001805ff107984 */ /* 0x000f680008000000 */
[----:B0-----:R-:W0:Y:S04]  /*0fd0*/  LDS.64 R6, [UR5+0x20] ;  /* 0x00002005ff067984 */ /* 0x001e280008000a00 */
[----:B------:R-:W1:Y:S04]  /*0fe0*/  LDS.U8 R17, [UR5+0x28] ;  /* 0x00002805ff117984 */ /* 0x000e680008000000 */
[----:B------:R-:W2:Y:S04]  /*0ff0*/  LDS.64 R12, [UR5+0x30] ;  /* 0x00003005ff0c7984 */ /* 0x000ea80008000a00 */
[----:B------:R-:W2:Y:S04]  /*1000*/  LDS.U8 R18, [UR5+0x38] ;  /* 0x00003805ff127984 */ /* 0x000ea80008000000 */
[----:B------:R-:W2:Y:S04]  /*1010*/  LDS.64 R10, [UR5+0x40] ;  /* 0x00004005ff0a7984 */ /* 0x000ea80008000a00 */
[----:B------:R-:W2:Y:S04]  /*1020*/  LDS.U8 R14, [UR5+0x48] ;  /* 0x00004805ff0e7984 */ /* 0x000ea80008000000 */
[----:B---34-:R-:W3:Y:S01]  /*1030*/  LDS.64 R8, [UR5+0x50] ;  /* 0x00005005ff087984 */ /* 0x018ee20008000a00 */
[----:B-----5:R-:W-:-:S02]  /*1040*/  ISETP.NE.AND P4, PT, R16, RZ, PT ;  /* 0x000000ff1000720c */ /* 0x020fc40003f85270 */
[----:B0-----:R-:W-:Y:S02]  /*1050*/  ISETP.LT.U32.AND P0, PT, R6, R2, PT ;  /* 0x000000020600720c */ /* 0x001fe40003f01070 */
[----:B------:R-:W-:Y:S02]  /*1060*/  @P2 SEL R16, R4, 0x1, !P4 ;  /* 0x0000000104102807 */ /* 0x000fe40006000000 */
[----:B------:R-:W-:Y:S02]  /*1070*/  ISETP.LT.AND.EX P0, PT, R7, R3, PT, P0 ;  /* 0x000000030700720c */ /* 0x000fe40003f01300 */
[----:B------:R-:W-:Y:S02]  /*1080*/  LOP3.LUT P3, RZ, R16, 0xff, RZ, 0xc0, !PT ;  /* 0x000000ff10ff7812 */ /* 0x000fe4000786c0ff */
[----:B-1----:R-:W-:-:S03]  /*1090*/  ISETP.NE.AND P5, PT, R17, RZ, PT ;  /* 0x000000ff1100720c */ /* 0x002fc60003fa5270 */
[C---:B--2---:R-:W-:Y:S02]  /*10a0*/  @P4 SEL R2, R6.reuse, R2, P0 ;  /* 0x0000000206024207 */ /* 0x044fe40000000000 */
[C---:B------:R-:W-:Y:S02]  /*10b0*/  @P4 SEL R3, R7.reuse, R3, P0 ;  /* 0x0000000307034207 */ /* 0x040fe40000000000 */
[----:B------:R-:W-:Y:S02]  /*10c0*/  SEL R5, R6, R2, !P2 ;  /* 0x0000000206057207 */ /* 0x000fe40005000000 */
[----:B------:R-:W-:Y:S02]  /*10d0*/  SEL R15, R7, R3, !P2 ;  /* 0x00000003070f7207 */ /* 0x000fe40005000000 */
[----:B------:R-:W-:Y:S01]  /*10e0*/  ISETP.LT.U32.AND P0, PT, R12, R5, PT ;  /* 0x000000050c00720c */ /* 0x000fe20003f01070 */
[----:B------:R-:W-:Y:S01]  /*10f0*/  LDS.64 R6, [UR5+0x60] ;  /* 0x00006005ff067984 */ /* 0x000fe20008000a00 */
[----:B------:R-:W-:-:S02]  /*1100*/  @P3 SEL R17, R16, 0x1, !P5 ;  /* 0x0000000110113807 */ /* 0x000fc40006800000 */
[----:B------:R-:W-:Y:S01]  /*1110*/  ISETP.LT.AND.EX P0, PT, R13, R15, PT, P0 ;  /* 0x0000000f0d00720c */ /* 0x000fe20003f01300 */
[----:B------:R-:W0:Y:S01]  /*1120*/  LDS.U8 R16, [UR5+0x58] ;  /* 0x00005805ff107984 */ /* 0x000e220008000000 */
[----:B------:R-:W-:Y:S02]  /*1130*/  LOP3.LUT P2, RZ, R17, 0xff, RZ, 0xc0, !PT ;  /* 0x000000ff11ff7812 */ /* 0x000fe4000784c0ff */
[----:B------:R-:W-:Y:S02]  /*1140*/  @P5 SEL R5, R12, R5, P0 ;  /* 0x000000050c055207 */ /* 0x000fe40000000000 */
[----:B------:R-:W-:Y:S02]  /*1150*/  ISETP.NE.AND P4, PT, R18, RZ, PT ;  /* 0x000000ff1200720c */ /* 0x000fe40003f85270 */
[----:B------:R-:W-:Y:S02]  /*1160*/  @P5 SEL R15, R13, R15, P0 ;  /* 0x0000000f0d0f5207 */ /* 0x000fe40000000000 */
[----:B------:R-:W-:-:S02]  /*1170*/  SEL R3, R12, R5, !P3 ;  /* 0x000000050c037207 */ /* 0x000fc40005800000 */
[----:B------:R-:W-:Y:S01]  /*1180*/  SEL R15, R13, R15, !P3 ;  /* 0x0000000f0d0f7207 */ /* 0x000fe20005800000 */
[----:B------:R-:W1:Y:S01]  /*1190*/  LDS.U8 R12, [UR5+0x68] ;  /* 0x00006805ff0c7984 */ /* 0x000e620008000000 */
[----:B------:R-:W-:Y:S02]  /*11a0*/  ISETP.LT.U32.AND P0, PT, R10, R3, PT ;  /* 0x000000030a00720c */ /* 0x000fe40003f01070 */
[----:B------:R-:W-:Y:S01]  /*11b0*/  @P2 SEL R18, R17, 0x1, !P4 ;  /* 0x0000000111122807 */ /* 0x000fe20006000000 */
[----:B------:R-:W2:Y:S01]  /*11c0*/  LDS.64 R4, [UR5+0x70] ;  /* 0x00007005ff047984 */ /* 0x000ea20008000a00 */
[----:B------:R-:W-:Y:S02]  /*11d0*/  ISETP.LT.AND.EX P0, PT, R11, R15, PT, P0 ;  /* 0x0000000f0b00720c */ /* 0x000fe40003f01300 */
[----:B------:R-:W-:Y:S02]  /*11e0*/  LOP3.LUT P5, RZ, R18, 0xff, RZ, 0xc0, !PT ;  /* 0x000000ff12ff7812 */ /* 0x000fe400078ac0ff */
[----:B------:R-:W-:-:S02]  /*11f0*/  @P4 SEL R3, R10, R3, P0 ;  /* 0x000000030a034207 */ /* 0x000fc40000000000 */
[----:B------:R-:W-:Y:S02]  /*1200*/  ISETP.NE.AND P3, PT, R14, RZ, PT ;  /* 0x000000ff0e00720c */ /* 0x000fe40003f65270 */
[C---:B------:R-:W-:Y:S02]  /*1210*/  @P4 SEL R15, R11.reuse, R15, P0 ;  /* 0x0000000f0b0f4207 */ /* 0x040fe40000000000 */
[----:B------:R-:W-:Y:S02]  /*1220*/  SEL R13, R10, R3, !P2 ;  /* 0x000000030a0d7207 */ /* 0x000fe40005000000 */
[----:B------:R-:W-:Y:S01]  /*1230*/  SEL R15, R11, R15, !P2 ;  /* 0x0000000f0b0f7207 */ /* 0x000fe20005000000 */
[----:B------:R-:W4:Y:S01]  /*1240*/  LDS.U8 R10, [UR5+0x78] ;  /* 0x00007805ff0a7984 */ /* 0x000f220008000000 */
[----:B---3--:R-:W-:Y:S02]  /*1250*/  ISETP.LT.U32.AND P0, PT, R8, R13, PT ;  /* 0x0000000d0800720c */ /* 0x008fe40003f01070 */
[----:B------:R-:W-:Y:S01]  /*1260*/  @P5 SEL R14, R18, 0x1, !P3 ;  /* 0x00000001120e5807 */ /* 0x000fe20005800000 */
[----:B------:R-:W3:Y:S01]  /*1270*/  LDS.64 R2, [UR5+0x80] ;  /* 0x00008005ff027984 */ /* 0x000ee20008000a00 */
[----:B------:R-:W-:-:S02]  /*1280*/  ISETP.LT.AND.EX P0, PT, R9, R15, PT, P0 ;  /* 0x0000000f0900720c */ /* 0x000fc40003f01300 */
[----:B------:R-:W-:Y:S02]  /*1290*/  LOP3.LUT P4, RZ, R14, 0xff, RZ, 0xc0, !PT ;  /* 0x000000ff0eff7812 */ /* 0x000fe4000788c0ff */
[----:B------:R-:W-:Y:S02]  /*12a0*/  @P3 SEL R13, R8, R13, P0 ;  /* 0x0000000d080d3207 */ /* 0x000fe40000000000 */
[----:B0-----:R-:W-:Y:S02]  /*12b0*/  ISETP.NE.AND P2, PT, R16, RZ, PT ;  /* 0x000000ff1000720c */ /* 0x001fe40003f45270 */
[C---:B------:R-:W-:Y:S02]  /*12c0*/  @P3 SEL R15, R9.reuse, R15, P0 ;  /* 0x0000000f090f3207 */ /* 0x040fe40000000000 */
[----:B------:R-:W-:Y:S02]  /*12d0*/  SEL R11, R8, R13, !P5 ;  /* 0x0000000d080b7207 */ /* 0x000fe40006800000 */
[----:B------:R-:W-:-:S02]  /*12e0*/  SEL R13, R9, R15, !P5 ;  /* 0x0000000f090d7207 */ /* 0x000fc40006800000 */
[----:B------:R-:W-:Y:S02]  /*12f0*/  ISETP.LT.U32.AND P0, PT, R6, R11, PT ;  /* 0x0000000b0600720c */ /* 0x000fe40003f01070 */
[----:B------:R-:W-:Y:S02]  /*1300*/  @P4 SEL R16, R14, 0x1, !P2 ;  /* 0x000000010e104807 */ /* 0x000fe40005000000 */
[----:B------:R-:W-:Y:S02]  /*1310*/  ISETP.LT.AND.EX P0, PT, R7, R13, PT, P0 ;  /* 0x0000000d0700720c */ /* 0x000fe40003f01300 */
[----:B------:R-:W-:Y:S02]  /*1320*/  LOP3.LUT P5, RZ, R16, 0xff, RZ, 0xc0, !PT ;  /* 0x000000ff10ff7812 */ /* 0x000fe400078ac0ff */
[----:B------:R-:W-:Y:S02]  /*1330*/  @P2 SEL R11, R6, R11, P0 ;  /* 0x0000000b060b2207 */ /* 0x000fe40000000000 */
[----:B-1----:R-:W-:-:S02]  /*1340*/  ISETP.NE.AND P3, PT, R12, RZ, PT ;  /* 0x000000ff0c00720c */ /* 0x002fc40003f65270 */
[C---:B------:R-:W-:Y:S02]  /*1350*/  @P2 SEL R13, R7.reuse, R13, P0 ;  /* 0x0000000d070d2207 */ /* 0x040fe40000000000 */
[----:B------:R-:W-:Y:S02]  /*1360*/  SEL R9, R6, R11, !P4 ;  /* 0x0000000b06097207 */ /* 0x000fe40006000000 */
[----:B------:R-:W-:Y:S02]  /*1370*/  SEL R11, R7, R13, !P4 ;  /* 0x0000000d070b7207 */ /* 0x000fe40006000000 */
[----:B--2---:R-:W-:Y:S02]  /*1380*/  ISETP.LT.U32.AND P0, PT, R4, R9, PT ;  /* 0x000000090400720c */ /* 0x004fe40003f01070 */
[----:B------:R-:W-:Y:S02]  /*1390*/  @P5 SEL R12, R16, 0x1, !P3 ;  /* 0x00000001100c5807 */ /* 0x000fe40005800000 */
[----:B------:R-:W-:-:S02]  /*13a0*/  ISETP.LT.AND.EX P0, PT, R5, R11, PT, P0 ;  /* 0x0000000b0500720c */ /* 0x000fc40003f01300 */
[----:B----4-:R-:W-:Y:S02]  /*13b0*/  ISETP.NE.AND P4, PT, R10, RZ, PT ;  /* 0x000000ff0a00720c */ /* 0x010fe40003f85270 */
[----:B------:R-:W-:Y:S02]  /*13c0*/  @P3 SEL R9, R4, R9, P0 ;  /* 0x0000000904093207 */ /* 0x000fe40000000000 */
[----:B------:R-:W-:Y:S02]  /*13d0*/  LOP3.LUT P2, RZ, R12, 0xff, RZ, 0xc0, !PT ;  /* 0x000000ff0cff7812 */ /* 0x000fe4000784c0ff */
[C---:B------:R-:W-:Y:S02]  /*13e0*/  @P3 SEL R11, R5.reuse, R11, P0 ;  /* 0x0000000b050b3207 */ /* 0x040fe40000000000 */
[----:B------:R-:W-:Y:S02]  /*13f0*/  SEL R7, R4, R9, !P5 ;  /* 0x0000000904077207 */ /* 0x000fe40006800000 */
[----:B------:R-:W-:-:S02]  /*1400*/  SEL R5, R5, R11, !P5 ;  /* 0x0000000b05057207 */ /* 0x000fc40006800000 */
[----:B---3--:R-:W-:-:S04]  /*1410*/  ISETP.LT.U32.AND P0, PT, R2, R7, PT ;  /* 0x000000070200720c */ /* 0x008fc80003f01070 */
[C---:B------:R-:W-:Y:S02]  /*1420*/  ISETP.LT.AND.EX P0, PT, R3.reuse, R5, PT, P0 ;  /* 0x000000050300720c */ /* 0x040fe40003f01300 */
[----:B------:R-:W-:Y:S02]  /*1430*/  @P2 SEL R10, R12, 0x1, !P4 ;  /* 0x000000010c0a2807 */ /* 0x000fe40006000000 */
[----:B------:R-:W-:Y:S02]  /*1440*/  @P4 SEL R7, R2, R7, P0 ;  /* 0x0000000702074207 */ /* 0x000fe40000000000 */
[----:B------:R-:W-:Y:S02]  /*1450*/  @P4 SEL R5, R3, R5, P0 ;  /* 0x0000000503054207 */ /* 0x000fe40000000000 */
[----:B------:R-:W-:Y:S02]  /*1460*/  PRMT R4, R10, 0x7610, R4 ;  /* 0x000076100a047816 */ /* 0x000fe40000000004 */
[----:B------:R-:W-:-:S02]  /*1470*/  SEL R2, R2, R7, !P2 ;  /* 0x0000000702027207 */ /* 0x000fc40005000000 */
[----:B------:R-:W-:Y:S01]  /*1480*/  SEL R3, R3, R5, !P2 ;  /* 0x0000000503037207 */ /* 0x000fe20005000000 */
[----:B------:R-:W-:Y:S06]  /*1490*/  BRA `(.L_x_24) ;  /* 0x0000002800747947 */ /* 0x000fec0003800000 */
.L_x_11:
[----:B------:R-:W2:Y:S01]  /*14a0*/  S2R R13, SR_LANEID ;  /* 0x00000000000d7919 */ /* 0x000ea20000000000 */
[----:B0-----:R-:W-:Y:S01]  /*14b0*/  LOP3.LUT R6, R5, 0x3e0, RZ, 0xc0, !PT ;  /* 0x000003e005067812 */ /* 0x001fe200078ec0ff */
[----:B------:R-:W-:Y:S04]  /*14c0*/  BSSY.RECONVERGENT B1, `(.L_x_25) ;  /* 0x0000022000017945 */ /* 0x000fe80003800200 */
[----:B------:R-:W-:Y:S01]  /*14d0*/  VIADD R7, R6, 0x20 ;  /* 0x0000002006077836 */ /* 0x000fe20000000000 */
[----:B------:R-:W-:-:S04]  /*14e0*/  LOP3.LUT R6, RZ, R6, RZ, 0x33, !PT ;  /* 0x00000006ff067212 */ /* 0x000fc800078e33ff */
[----:B------:R-:W-:Y:S01]  /*14f0*/  ISETP.GT.AND P0, PT, R7, UR4, PT ;  /* 0x0000000407007c0c */ /* 0x000fe2000bf04270 */
[----:B------:R-:W-:-:S05]  /*1500*/  VIADD R6, R6, UR4 ;  /* 0x0000000406067c36 */ /* 0x000fca0008000000 */
[----:B------:R-:W-:-:S05]  /*1510*/  SEL R6, R6, 0x1f, P0 ;  /* 0x0000001f06067807 */ /* 0x000fca0000000000 */
[----:B-----5:R0:W3:Y:S01]  /*1520*/  SHFL.DOWN PT, R8, R3, 0x1, R6 ;  /* 0x0820000003087989 */ /* 0x0200e200000e0006 */
[C---:B--2---:R-:W-:Y:S01]  /*1530*/  VIADD R7, R13.reuse, 0x2 ;  /* 0x000000020d077836 */ /* 0x044fe20000000000 */
[CC--:B------:R-:W-:Y:S01]  /*1540*/  ISETP.GE.AND P0, PT, R13.reuse, R6.reuse, PT ;  /* 0x000000060d00720c */ /* 0x0c0fe20003f06270 */
[C---:B------:R-:W-:Y:S01]  /*1550*/  VIADD R11, R13.reuse, 0x8 ;  /* 0x000000080d0b7836 */ /* 0x040fe20000000000 */
[C---:B------:R-:W-:Y:S01]  /*1560*/  ISETP.NE.AND P1, PT, R13.reuse, RZ, PT ;  /* 0x000000ff0d00720c */ /* 0x040fe20003f25270 */
[----:B------:R-:W-:Y:S01]  /*1570*/  VIADD R9, R13, 0x4 ;  /* 0x000000040d097836 */ /* 0x000fe20000000000 */
[-C--:B------:R-:W-:Y:S02]  /*1580*/  ISETP.GT.AND P5, PT, R7, R6.reuse, PT ;  /* 0x000000060700720c */ /* 0x080fe40003fa4270 */
[----:B------:R-:W-:Y:S02]  /*1590*/  LOP3.LUT R7, R4, 0xff, RZ, 0xc0, !PT ;  /* 0x000000ff04077812 */ /* 0x000fe400078ec0ff */
[----:B------:R-:W-:-:S02]  /*15a0*/  ISETP.GT.AND P2, PT, R11, R6, PT ;  /* 0x000000060b00720c */ /* 0x000fc40003f44270 */
[----:B------:R0:W2:Y:S01]  /*15b0*/  SHFL.DOWN PT, R11, R2, 0x1, R6 ;  /* 0x08200000020b7989 */ /* 0x0000a200000e0006 */
[----:B------:R-:W-:Y:S01]  /*15c0*/  ISETP.GT.AND P3, PT, R9, R6, PT ;  /* 0x000000060900720c */ /* 0x000fe20003f64270 */
[----:B------:R-:W-:Y:S02]  /*15d0*/  VIADD R9, R13, 0x10 ;  /* 0x000000100d097836 */ /* 0x000fe40000000000 */
[----:B------:R0:W4:Y:S01]  /*15e0*/  SHFL.DOWN PT, R7, R7, 0x1, R6 ;  /* 0x0820000007077989 */ /* 0x00012200000e0006 */
[----:B---3--:R-:W-:Y:S09]  /*15f0*/  @P0 BRA `(.L_x_26) ;  /* 0x0000000000380947 */ /* 0x008ff20003800000 */
[----:B----4-:R-:W-:Y:S01]  /*1600*/  LOP3.LUT P0, RZ, R7, 0xff, RZ, 0xc0, !PT ;  /* 0x000000ff07ff7812 */ /* 0x010fe2000780c0ff */
[----:B------:R-:W-:Y:S01]  /*1610*/  IMAD.MOV.U32 R12, RZ, RZ, 0x1 ;  /* 0x00000001ff0c7424 */ /* 0x000fe200078e00ff */
[----:B------:R-:W-:-:S04]  /*1620*/  LOP3.LUT P4, R10, R4, 0xff, RZ, 0xc0, !PT ;  /* 0x000000ff040a7812 */ /* 0x000fc8000788c0ff */
[----:B------:R-:W-:-:S13]  /*1630*/  PLOP3.LUT P0, PT, P4, P0, PT, 0x2f, 0xf2 ;  /* 0x0000000000f2781c */ /* 0x000fda0002700577 */
[----:B--2---:R-:W-:Y:S02]  /*1640*/  @!P0 ISETP.LT.U32.AND P4, PT, R11, R2, PT ;  /* 0x000000020b00820c */ /* 0x004fe40003f81070 */
[----:B------:R-:W-:Y:S02]  /*1650*/  @P0 ISETP.NE.AND P6, PT, R10, RZ, PT ;  /* 0x000000ff0a00020c */ /* 0x000fe40003fc5270 */
[----:B------:R-:W-:Y:S02]  /*1660*/  @!P0 PRMT R4, R12, 0x7610, R4 ;  /* 0x000076100c048816 */ /* 0x000fe40000000004 */
[----:B------:R-:W-:Y:S02]  /*1670*/  @!P0 ISETP.LT.AND.EX P4, PT, R8, R3, PT, P4 ;  /* 0x000000030800820c */ /* 0x000fe40003f81340 */
[----:B------:R-:W-:Y:S02]  /*1680*/  @P0 SEL R7, R7, R4, !P6 ;  /* 0x0000000407070207 */ /* 0x000fe40007000000 */
[----:B0-----:R-:W-:-:S02]  /*1690*/  @!P0 SEL R2, R11, R2, P4 ;  /* 0x000000020b028207 */ /* 0x001fc40002000000 */
[C---:B------:R-:W-:Y:S02]  /*16a0*/  @!P0 SEL R3, R8.reuse, R3, P4 ;  /* 0x0000000308038207 */ /* 0x040fe40002000000 */
[----:B------:R-:W-:Y:S02]  /*16b0*/  @P0 PRMT R4, R7, 0x7610, R4 ;  /* 0x0000761007040816 */ /* 0x000fe40000000004 */
[----:B------:R-:W-:Y:S02]  /*16c0*/  @P0 SEL R2, R11, R2, !P6 ;  /* 0x000000020b020207 */ /* 0x000fe40007000000 */
[----:B------:R-:W-:-:S07]  /*16d0*/  @P0 SEL R3, R8, R3, !P6 ;  /* 0x0000000308030207 */ /* 0x000fce0007000000 */
.L_x_26:
[----:B------:R-:W-:Y:S05]  /*16e0*/  BSYNC.RECONVERGENT B1 ;  /* 0x0000000000017941 */ /* 0x000fea0003800200 */
.L_x_25:
[----:B----4-:R-:W-:Y:S01]  /*16f0*/  LOP3.LUT R7, R4, 0xff, RZ, 0xc0, !PT ;  /* 0x000000ff04077812 */ /* 0x010fe200078ec0ff */
[----:B------:R3:W4:Y:S01]  /*1700*/  SHFL.DOWN PT, R8, R3, 0x2, R6 ;  /* 0x0840000003087989 */ /* 0x00072200000e0006 */
[----:B------:R-:W-:Y:S01]  /*1710*/  ISETP.GT.AND P4, PT, R9, R6, PT ;  /* 0x000000060900720c */ /* 0x000fe20003f84270 */
[----:B------:R-:W-:Y:S02]  /*1720*/  BSSY.RECONVERGENT B1, `(.L_x_27) ;  /* 0x0000012000017945 */ /* 0x000fe40003800200 */
[----:B------:R3:W0:Y:S04]  /*1730*/  SHFL.DOWN PT, R9, R2, 0x2, R6 ;  /* 0x0840000002097989 */ /* 0x00062800000e0006 */
[----:B------:R3:W0:Y:S01]  /*1740*/  SHFL.DOWN PT, R7, R7, 0x2, R6 ;  /* 0x0840000007077989 */ /* 0x00062200000e0006 */
[----:B------:R-:W-:Y:S05]  /*1750*/  @P5 BRA `(.L_x_28) ;  /* 0x0000000000385947 */ /* 0x000fea0003800000 */
[----:B0-----:R-:W-:Y:S01]  /*1760*/  LOP3.LUT P0, RZ, R7, 0xff, RZ, 0xc0, !PT ;  /* 0x000000ff07ff7812 */ /* 0x001fe2000780c0ff */
[----:B--2---:R-:W-:Y:S01]  /*1770*/  IMAD.MOV.U32 R11, RZ, RZ, 0x1 ;  /* 0x00000001ff0b7424 */ /* 0x004fe200078e00ff */
[----:B------:R-:W-:-:S04]  /*1780*/  LOP3.LUT P5, R10, R4, 0xff, RZ, 0xc0, !PT ;  /* 0x000000ff040a7812 */ /* 0x000fc800078ac0ff */
[----:B------:R-:W-:-:S13]  /*1790*/  PLOP3.LUT P0, PT, P5, P0, PT, 0x2f, 0xf2 ;  /* 0x0000000000f2781c */ /* 0x000fda0002f00577 */
[----:B------:R-:W-:Y:S02]  /*17a0*/  @!P0 ISETP.LT.U32.AND P5, PT, R9, R2, PT ;  /* 0x000000020900820c */ /* 0x000fe40003fa1070 */
[----:B------:R-:W-:Y:S02]  /*17b0*/  @P0 ISETP.NE.AND P6, PT, R10, RZ, PT ;  /* 0x000000ff0a00020c */ /* 0x000fe40003fc5270 */
[----:B------:R-:W-:Y:S02]  /*17c0*/  @!P0 PRMT R4, R11, 0x7610, R4 ;  /* 0x000076100b048816 */ /* 0x000fe40000000004 */
[----:B----4-:R-:W-:Y:S02]  /*17d0*/  @!P0 ISETP.LT.AND.EX P5, PT, R8, R3, PT, P5 ;  /* 0x000000030800820c */ /* 0x010fe40003fa1350 */
[----:B------:R-:W-:Y:S02]  /*17e0*/  @P0 SEL R7, R7, R4, !P6 ;  /* 0x0000000407070207 */ /* 0x000fe40007000000 */
[----:B---3--:R-:W-:-:S02]  /*17f0*/  @!P0 SEL R2, R9, R2, P5 ;  /* 0x0000000209028207 */ /* 0x008fc40002800000 */
[C---:B------:R-:W-:Y:S02]  /*1800*/  @!P0 SEL R3, R8.reuse, R3, P5 ;  /* 0x0000000308038207 */ /* 0x040fe40002800000 */
[----:B------:R-:W-:Y:S02]  /*1810*/  @P0 PRMT R4, R7, 0x7610, R4 ;  /* 0x0000761007040816 */ /* 0x000fe40000000004 */
[----:B------:R-:W-:Y:S02]  /*1820*/  @P0 SEL R2, R9, R2, !P6 ;  /* 0x0000000209020207 */ /* 0x000fe40007000000 */
[----:B------:R-:W-:-:S07]  /*1830*/  @P0 SEL R3, R8, R3, !P6 ;  /* 0x0000000308030207 */ /* 0x000fce0007000000 */
.L_x_28:
[----:B------:R-:W-:Y:S05]  /*1840*/  BSYNC.RECONVERGENT B1 ;  /* 0x0000000000017941 */ /* 0x000fea0003800200 */
.L_x_27:
[----:B0-----:R-:W-:Y:S01]  /*1850*/  LOP3.LUT R7, R4, 0xff, RZ, 0xc0, !PT ;  /* 0x000000ff04077812 */ /* 0x001fe200078ec0ff */
[----:B------:R0:W0:Y:S01]  /*1860*/  SHFL.DOWN PT, R9, R2, 0x4, R6 ;  /* 0x0880000002097989 */ /* 0x00002200000e0006 */
[----:B------:R-:W-:Y:S03]  /*1870*/  BSSY.RECONVERGENT B1, `(.L_x_29) ;  /* 0x0000012000017945 */ /* 0x000fe60003800200 */
[----:B----4-:R4:W0:Y:S04]  /*1880*/  SHFL.DOWN PT, R8, R3, 0x4, R6 ;  /* 0x0880000003087989 */ /* 0x01082800000e0006 */
        /* <DEDUP_REMOVED lines=9> */
[----:B------:R-:W-:Y:S02]  /*1920*/  @!P0 ISETP.LT.AND.EX P3, PT, R8, R3, PT, P3 ;  /* 0x000000030800820c */ /* 0x000fe40003f61330 */
[----:B------:R-:W-:Y:S02]  /*1930*/  @P0 SEL R7, R7, R4, !P5 ;  /* 0x0000000407070207 */ /* 0x000fe40006800000 */
[----:B---3--:R-:W-:-:S02]  /*1940*/  @!P0 SEL R2, R9, R2, P3 ;  /* 0x0000000209028207 */ /* 0x008fc40001800000 */
[C---:B----4-:R-:W-:Y:S02]  /*1950*/  @!P0 SEL R3, R8.reuse, R3, P3 ;  /* 0x0000000308038207 */ /* 0x050fe40001800000 */
[----:B------:R-:W-:Y:S02]  /*1960*/  @P0 PRMT R4, R7, 0x7610, R4 ;  /* 0x0000761007040816 */ /* 0x000fe40000000004 */
[----:B------:R-:W-:Y:S02]  /*1970*/  @P0 SEL R2, R9, R2, !P5 ;  /* 0x0000000209020207 */ /* 0x000fe40006800000 */
[----:B------:R-:W-:-:S07]  /*1980*/  @P0 SEL R3, R8, R3, !P5 ;  /* 0x0000000308030207 */ /* 0x000fce0006800000 */
.L_x_30:
[----:B------:R-:W-:Y:S05]  /*1990*/  BSYNC.RECONVERGENT B1 ;  /* 0x0000000000017941 */ /* 0x000fea0003800200 */
.L_x_29:
[----:B0-----:R-:W-:Y:S01]  /*19a0*/  LOP3.LUT R7, R4, 0xff, RZ, 0xc0, !PT ;  /* 0x000000ff04077812 */ /* 0x001fe200078ec0ff */
[----:B------:R0:W0:Y:S01]  /*19b0*/  SHFL.DOWN PT, R9, R2, 0x8, R6 ;  /* 0x0900000002097989 */ /* 0x00002200000e0006 */
[----:B------:R-:W-:Y:S03]  /*19c0*/  BSSY.RECONVERGENT B1, `(.L_x_31) ;  /* 0x0000012000017945 */ /* 0x000fe60003800200 */
        /* <DEDUP_REMOVED lines=17> */
.L_x_32:
[----:B------:R-:W-:Y:S05]  /*1ae0*/  BSYNC.RECONVERGENT B1 ;  /* 0x0000000000017941 */ /* 0x000fea0003800200 */
.L_x_31:
[----:B0-----:R-:W-:Y:S01]  /*1af0*/  LOP3.LUT R7, R4, 0xff, RZ, 0xc0, !PT ;  /* 0x000000ff04077812 */ /* 0x001fe200078ec0ff */
[----:B------:R0:W0:Y:S01]  /*1b00*/  SHFL.DOWN PT, R9, R2, 0x10, R6 ;  /* 0x0a00000002097989 */ /* 0x00002200000e0006 */
[----:B------:R-:W-:Y:S03]  /*1b10*/  BSSY.RECONVERGENT B1, `(.L_x_33) ;  /* 0x0000012000017945 */ /* 0x000fe60003800200 */
[----:B------:R0:W0:Y:S04]  /*1b20*/  SHFL.DOWN PT, R8, R3, 0x10, R6 ;  /* 0x0a00000003087989 */ /* 0x00002800000e0006 */
[----:B------:R0:W0:Y:S01]  /*1b30*/  SHFL.DOWN PT, R7, R7, 0x10, R6 ;  /* 0x0a00000007077989 */ /* 0x00002200000e0006 */
[----:B------:R-:W-:Y:S05]  /*1b40*/  @P4 BRA `(.L_x_34) ;  /* 0x0000000000384947 */ /* 0x000fea0003800000 */
[----:B0-----:R-:W-:Y:S01]  /*1b50*/  LOP3.LUT P0, RZ, R7, 0xff, RZ, 0xc0, !PT ;  /* 0x000000ff07ff7812 */ /* 0x001fe2000780c0ff */
[----:B------:R-:W-:Y:S01]  /*1b60*/  IMAD.MOV.U32 R10, RZ, RZ, 0x1 ;  /* 0x00000001ff0a7424 */ /* 0x000fe200078e00ff */
[----:B---34-:R-:W-:-:S04]  /*1b70*/  LOP3.LUT P2, R6, R4, 0xff, RZ, 0xc0, !PT ;  /* 0x000000ff04067812 */ /* 0x018fc8000784c0ff */
        /* <DEDUP_REMOVED lines=11> */
.L_x_34:
[----:B------:R-:W-:Y:S05]  /*1c30*/  BSYNC.RECONVERGENT B1 ;  /* 0x0000000000017941 */ /* 0x000fea0003800200 */
.L_x_33:
[----:B------:R-:W-:Y:S04]  /*1c40*/  BSSY.RECONVERGENT B1, `(.L_x_35) ;  /* 0x000000a000017945 */ /* 0x000fe80003800200 */
[----:B------:R-:W-:Y:S05]  /*1c50*/  @P1 BRA `(.L_x_36) ;  /* 0x0000000000201947 */ /* 0x000fea0003800000 */
[----:B0-----:R-:W0:Y:S01]  /*1c60*/  S2R R8, SR_CgaCtaId ;  /* 0x0000000000087919 */ /* 0x001e220000008800 */
[----:B------:R-:W-:Y:S02]  /*1c70*/  MOV R7, 0x400 ;  /* 0x0000040000077802 */ /* 0x000fe40000000f00 */
[----:B---34-:R-:W-:-:S04]  /*1c80*/  SHF.R.U32.HI R6, RZ, 0x1, R5 ;  /* 0x00000001ff067819 */ /* 0x018fc80000011605 */
[----:B------:R-:W-:Y:S02]  /*1c90*/  LOP3.LUT R6, R6, 0x1f0, RZ, 0xc0, !PT ;  /* 0x000001f006067812 */ /* 0x000fe400078ec0ff */
[----:B0-----:R-:W-:-:S05]  /*1ca0*/  LEA R7, R8, R7, 0x18 ;  /* 0x0000000708077211 */ /* 0x001fca00078ec0ff */
[----:B------:R-:W-:-:S05]  /*1cb0*/  IMAD.IADD R7, R6, 0x1, R7 ;  /* 0x0000000106077824 */ /* 0x000fca00078e0207 */
[----:B------:R0:W-:Y:S04]  /*1cc0*/  STS.64 [R7+0x10], R2 ;  /* 0x0000100207007388 */ /* 0x0001e80000000a00 */
[----:B------:R0:W-:Y:S02]  /*1cd0*/  STS.U8 [R7+0x8], R4 ;  /* 0x0000080407007388 */ /* 0x0001e40000000000 */
.L_x_36:
[----:B------:R-:W-:Y:S05]  /*1ce0*/  BSYNC.RECONVERGENT B1 ;  /* 0x0000000000017941 */ /* 0x000fea0003800200 */
.L_x_35:
[----:B------:R-:W-:Y:S01]  /*1cf0*/  BAR.SYNC.DEFER_BLOCKING 0x0 ;  /* 0x0000000000007b1d */ /* 0x000fe20000010000 */
[----:B------:R-:W-:-:S13]  /*1d00*/  ISETP.NE.AND P1, PT, R5, RZ, PT ;  /* 0x000000ff0500720c */ /* 0x000fda0003f25270 */
[----:B------:R-:W-:Y:S05]  /*1d10*/  @P1 BRA `(.L_x_24) ;  /* 0x0000002000541947 */ /* 0x000fea0003800000 */
[----:B------:R-:W-:Y:S02]  /*1d20*/  UISETP.GE.AND UP0, UPT, UR4, 0x21, UPT ;  /* 0x000000210400788c */ /* 0x000fe4000bf06270 */
[----:B------:R-:W-:Y:S02]  /*1d30*/  UISETP.GE.AND UP1, UPT, UR4, 0x41, UPT ;  /* 0x000000410400788c */ /* 0x000fe4000bf26270 */
[----:B------:R-:W-:Y:S02]  /*1d40*/  UISETP.GE.AND UP2, UPT, UR4, 0x61, UPT ;  /* 0x000000610400788c */ /* 0x000fe4000bf46270 */
[----:B------:R-:W-:Y:S02]  /*1d50*/  UISETP.GE.AND UP3, UPT, UR4, 0x81, UPT ;  /* 0x000000810400788c */ /* 0x000fe4000bf66270 */
[----:B------:R-:W-:Y:S02]  /*1d60*/  UISETP.GE.AND UP4, UPT, UR4, 0xa1, UPT ;  /* 0x000000a10400788c */ /* 0x000fe4000bf86270 */
[----:B------:R-:W-:-:S02]  /*1d70*/  UISETP.GE.AND UP5, UPT, UR4, 0xc1, UPT ;  /* 0x000000c10400788c */ /* 0x000fc4000bfa6270 */
[----:B------:R-:W-:Y:S01]  /*1d80*/  UISETP.GE.AND UP6, UPT, UR4, 0xe1, UPT ;  /* 0x000000e10400788c */ /* 0x000fe2000bfc6270 */
[----:B------:R-:W-:Y:S10]  /*1d90*/  BRA.U !UP0, `(.L_x_37) ;  /* 0x00000001083c7547 */ /* 0x000ff4000b800000 */
[----:B------:R-:W5:Y:S01]  /*1da0*/  S2UR UR6, SR_CgaCtaId ;  /* 0x00000000000679c3 */ /* 0x000f620000008800 */
[----:B------:R-:W-:Y:S01]  /*1db0*/  UMOV UR5, 0x400 ;  /* 0x0000040000057882 */ /* 0x000fe20000000000 */
[----:B------:R-:W-:Y:S01]  /*1dc0*/  LOP3.LUT P3, RZ, R4, 0xff, RZ, 0xc0, !PT ;  /* 0x000000ff04ff7812 */ /* 0x000fe2000786c0ff */
[----:B-----5:R-:W-:-:S09]  /*1dd0*/  ULEA UR5, UR6, UR5, 0x18 ;  /* 0x0000000506057291 */ /* 0x020fd2000f8ec0ff */
[----:B------:R-:W5:Y:S04]  /*1de0*/  LDS.U8 R5, [UR5+0x18] ;  /* 0x00001805ff057984 */ /* 0x000f680008000000 */
[----:B0--34-:R-:W0:Y:S01]  /*1df0*/  LDS.64 R6, [UR5+0x20] ;  /* 0x00002005ff067984 */ /* 0x019e220008000a00 */
[----:B-----5:R-:W-:Y:S02]  /*1e00*/  ISETP.NE.AND P2, PT, R5, RZ, PT ;  /* 0x000000ff0500720c */ /* 0x020fe40003f45270 */
[----:B0-----:R-:W-:Y:S02]  /*1e10*/  ISETP.LT.U32.AND P0, PT, R6, R2, PT ;  /* 0x000000020600720c */ /* 0x001fe40003f01070 */
[----:B------:R-:W-:Y:S02]  /*1e20*/  @P3 SEL R5, R4, 0x1, !P2 ;  /* 0x0000000104053807 */ /* 0x000fe40005000000 */
[----:B------:R-:W-:-:S02]  /*1e30*/  ISETP.LT.AND.EX P0, PT, R7, R3, PT, P0 ;  /* 0x000000030700720c */ /* 0x000fc40003f01300 */
[----:B------:R-:W-:-:S05]  /*1e40*/  PRMT R4, R5, 0x7610, R4 ;  /* 0x0000761005047816 */ /* 0x000fca0000000004 */
[C---:B------:R-:W-:Y:S02]  /*1e50*/  @P2 SEL R2, R6.reuse, R2, P0 ;  /* 0x0000000206022207 */ /* 0x040fe40000000000 */
[C---:B------:R-:W-:Y:S02]  /*1e60*/  @P2 SEL R3, R7.reuse, R3, P0 ;  /* 0x0000000307032207 */ /* 0x040fe40000000000 */
[----:B------:R-:W-:Y:S02]  /*1e70*/  SEL R2, R6, R2, !P3 ;  /* 0x0000000206027207 */ /* 0x000fe40005800000 */
[----:B------:R-:W-:-:S07]  /*1e80*/  SEL R3, R7, R3, !P3 ;  /* 0x0000000307037207 */ /* 0x000fce0005800000 */
.L_x_37:
[----:B------:R-:W-:Y:S05]  /*1e90*/  BRA.U !UP1, `(.L_x_38) ;  /* 0x00000001093c7547 */ /* 0x000fea000b800000 */
        /* <DEDUP_REMOVED lines=15> */
.L_x_38:
        /* <DEDUP_REMOVED lines=16> */
.L_x_39:
        /* <DEDUP_REMOVED lines=16> */
.L_x_40:
        /* <DEDUP_REMOVED lines=16> */
.L_x_41:
        /* <DEDUP_REMOVED lines=16> */
.L_x_42:
        /* <DEDUP_REMOVED lines=15> */
[----:B------:R-:W-:Y:S01]  /*2480*/  SEL R3, R7, R3, !P3 ;  /* 0x0000000307037207 */ /* 0x000fe20005800000 */
[----:B------:R-:W-:Y:S06]  /*2490*/  BRA `(.L_x_24) ;  /* 0x0000001800747947 */ /* 0x000fec0003800000 */
.L_x_2:
[----:B------:R-:W0:Y:S01]  /*24a0*/  S2R R5, SR_TID.X ;  /* 0x0000000000057919 */ /* 0x000e220000002100 */
[----:B------:R-:W0:Y:S02]  /*24b0*/  LDC.64 R6, c[0x0][0x380] ;  /* 0x0000e000ff067b82 */ /* 0x000e240000000a00 */
[----:B0-----:R-:W-:-:S05]  /*24c0*/  IMAD.WIDE.U32 R6, R5, 0x10, R6 ;  /* 0x0000001005067825 */ /* 0x001fca00078e0006 */
[----:B------:R-:W2:Y:S04]  /*24d0*/  LDG.E.U16.CONSTANT R16, desc[UR8][R6.64] ;  /* 0x0000000806107981 */ /* 0x000ea8000c1e9500 */
[----:B------:R-:W3:Y:S04]  /*24e0*/  LDG.E.64.CONSTANT R12, desc[UR8][R6.64+0x8] ;  /* 0x00000808060c7981 */ /* 0x000ee8000c1e9b00 */
[----:B------:R-:W3:Y:S04]  /*24f0*/  LDG.E.64.CONSTANT R10, desc[UR8][R6.64+0x1008] ;  /* 0x00100808060a7981 */ /* 0x000ee8000c1e9b00 */
[----:B------:R-:W4:Y:S04]  /*2500*/  LDG.E.U16.CONSTANT R4, desc[UR8][R6.64+0x1000] ;  /* 0x0010000806047981 */ /* 0x000f28000c1e9500 */
[----:B------:R-:W5:Y:S04]  /*2510*/  LDG.E.U16.CONSTANT R14, desc[UR8][R6.64+0x2000] ;  /* 0x00200008060e7981 */ /* 0x000f68000c1e9500 */
[----:B------:R-:W5:Y:S04]  /*2520*/  LDG.E.64.CONSTANT R8, desc[UR8][R6.64+0x2008] ;  /* 0x0020080806087981 */ /* 0x000f68000c1e9b00 */
[----:B------:R-:W5:Y:S04]  /*2530*/  LDG.E.U16.CONSTANT R15, desc[UR8][R6.64+0x3000] ;  /* 0x00300008060f7981 */ /* 0x000f68000c1e9500 */
[----:B------:R-:W5:Y:S01]  /*2540*/  LDG.E.64.CONSTANT R2, desc[UR8][R6.64+0x3008] ;  /* 0x0030080806027981 */ /* 0x000f62000c1e9b00 */
[----:B------:R-:W-:Y:S01]  /*2550*/  UISETP.GE.U32.AND UP0, UPT, UR4, 0x800, UPT ;  /* 0x000008000400788c */ /* 0x000fe2000bf06070 */
[----:B--2---:R-:W-:-:S02]  /*2560*/  LOP3.LUT P1, RZ, R16, 0xff, RZ, 0xc0, !PT ;  /* 0x000000ff10ff7812 */ /* 0x004fc4000782c0ff */
[----:B---3--:R-:W-:-:S04]  /*2570*/  ISETP.LT.U32.AND P0, PT, R10, R12, PT ;  /* 0x0000000c0a00720c */ /* 0x008fc80003f01070 */
[CC--:B------:R-:W-:Y:S02]  /*2580*/  ISETP.LT.AND.EX P0, PT, R11.reuse, R13.reuse, PT, P0 ;  /* 0x0000000d0b00720c */ /* 0x0c0fe40003f01300 */
[----:B----4-:R-:W-:Y:S02]  /*2590*/  LOP3.LUT P2, RZ, R4, 0xff, RZ, 0xc0, !PT ;  /* 0x000000ff04ff7812 */ /* 0x010fe4000784c0ff */
[----:B------:R-:W-:Y:S02]  /*25a0*/  SEL R17, R10, R12, P0 ;  /* 0x0000000c0a117207 */ /* 0x000fe40000000000 */
[----:B------:R-:W-:Y:S02]  /*25b0*/  SEL R19, R11, R13, P0 ;  /* 0x0000000d0b137207 */ /* 0x000fe40000000000 */
[----:B------:R-:W-:Y:S02]  /*25c0*/  @P1 SEL R4, R16, 0x1, !P2 ;  /* 0x0000000110041807 */ /* 0x000fe40005000000 */
[----:B------:R-:W-:-:S02]  /*25d0*/  SEL R17, R12, R17, !P2 ;  /* 0x000000110c117207 */ /* 0x000fc40005000000 */
[----:B------:R-:W-:Y:S02]  /*25e0*/  SEL R19, R13, R19, !P2 ;  /* 0x000000130d137207 */ /* 0x000fe40005000000 */
[----:B-----5:R-:W-:Y:S02]  /*25f0*/  LOP3.LUT P3, RZ, R14, 0xff, RZ, 0xc0, !PT ;  /* 0x000000ff0eff7812 */ /* 0x020fe4000786c0ff */
[----:B------:R-:W-:Y:S02]  /*2600*/  LOP3.LUT P2, RZ, R4, 0xff, RZ, 0xc0, !PT ;  /* 0x000000ff04ff7812 */ /* 0x000fe4000784c0ff */
[----:B------:R-:W-:Y:S02]  /*2610*/  SEL R13, R10, R17, !P1 ;  /* 0x000000110a0d7207 */ /* 0x000fe40004800000 */
[----:B------:R-:W-:Y:S02]  /*2620*/  SEL R17, R11, R19, !P1 ;  /* 0x000000130b117207 */ /* 0x000fe40004800000 */
[----:B------:R-:W-:-:S02]  /*2630*/  ISETP.LT.U32.AND P0, PT, R8, R13, PT ;  /* 0x0000000d0800720c */ /* 0x000fc40003f01070 */
[----:B------:R-:W-:Y:S02]  /*2640*/  LOP3.LUT P4, RZ, R15, 0xff, RZ, 0xc0, !PT ;  /* 0x000000ff0fff7812 */ /* 0x000fe4000788c0ff */
[----:B------:R-:W-:-:S03]  /*2650*/  ISETP.LT.AND.EX P0, PT, R9, R17, PT, P0 ;  /* 0x000000110900720c */ /* 0x000fc60003f01300 */
[----:B------:R-:W-:Y:S02]  /*2660*/  @P2 SEL R14, R4, 0x1, !P3 ;  /* 0x00000001040e2807 */ /* 0x000fe40005800000 */
[C---:B------:R-:W-:Y:S02]  /*2670*/  @P3 SEL R13, R8.reuse, R13, P0 ;  /* 0x0000000d080d3207 */ /* 0x040fe40000000000 */
[C---:B------:R-:W-:Y:S02]  /*2680*/  @P3 SEL R17, R9.reuse, R17, P0 ;  /* 0x0000001109113207 */ /* 0x040fe40000000000 */
[----:B------:R-:W-:Y:S02]  /*2690*/  SEL R11, R8, R13, !P2 ;  /* 0x0000000d080b7207 */ /* 0x000fe40005000000 */
[----:B------:R-:W-:Y:S02]  /*26a0*/  LOP3.LUT P1, RZ, R14, 0xff, RZ, 0xc0, !PT ;  /* 0x000000ff0eff7812 */ /* 0x000fe4000782c0ff */
[----:B------:R-:W-:-:S02]  /*26b0*/  SEL R9, R9, R17, !P2 ;  /* 0x0000001109097207 */ /* 0x000fc40005000000 */
[----:B------:R-:W-:-:S04]  /*26c0*/  ISETP.LT.U32.AND P0, PT, R2, R11, PT ;  /* 0x0000000b0200720c */ /* 0x000fc80003f01070 */
[----:B------:R-:W-:-:S04]  /*26d0*/  ISETP.LT.AND.EX P0, PT, R3, R9, PT, P0 ;  /* 0x000000090300720c */ /* 0x000fc80003f01300 */
[C---:B------:R-:W-:Y:S02]  /*26e0*/  @P4 SEL R9, R3.reuse, R9, P0 ;  /* 0x0000000903094207 */ /* 0x040fe40000000000 */
[----:B------:R-:W-:Y:S02]  /*26f0*/  @P4 SEL R11, R2, R11, P0 ;  /* 0x0000000b020b4207 */ /* 0x000fe40000000000 */
[----:B------:R-:W-:Y:S02]  /*2700*/  @P1 SEL R15, R14, 0x1, !P4 ;  /* 0x000000010e0f1807 */ /* 0x000fe40006000000 */
[----:B------:R-:W-:Y:S01]  /*2710*/  SEL R3, R3, R9, !P1 ;  /* 0x0000000903037207 */ /* 0x000fe20004800000 */
[----:B------:R-:W-:Y:S01]  /*2720*/  IMAD.MOV.U32 R9, RZ, RZ, 0x400 ;  /* 0x00000400ff097424 */ /* 0x000fe200078e00ff */
[----:B------:R-:W-:Y:S02]  /*2730*/  SEL R2, R2, R11, !P1 ;  /* 0x0000000b02027207 */ /* 0x000fe40004800000 */
[----:B------:R-:W-:Y:S01]  /*2740*/  PRMT R4, R15, 0x7610, R4 ;  /* 0x000076100f047816 */ /* 0x000fe20000000004 */
[----:B------:R-:W-:Y:S06]  /*2750*/  BRA.U !UP0, `(.L_x_43) ;  /* 0x0000000108e47547 */ /* 0x000fec000b800000 */
[----:B------:R-:W-:Y:S01]  /*2760*/  IMAD.MOV.U32 R9, RZ, RZ, 0x400 ;  /* 0x00000400ff097424 */ /* 0x000fe200078e00ff */
[----:B------:R-:W0:Y:S01]  /*2770*/  LDCU UR5, c[0x0][0x390] ;  /* 0x00007200ff0577ac */ /* 0x000e220008000800 */
[----:B------:R-:W-:-:S12]  /*2780*/  UIADD3 UR6, UPT, UPT, UR4, -0x400, URZ ;  /* 0xfffffc0004067890 */ /* 0x000fd8000fffe0ff */
.L_x_45:
[----:B------:R-:W-:-:S05]  /*2790*/  IMAD.WIDE R20, R9, 0x10, R6 ;  /* 0x0000001009147825 */ /* 0x000fca00078e0206 */
[----:B------:R-:W2:Y:S04]  /*27a0*/  LDG.E.U16.CONSTANT R19, desc[UR8][R20.64] ;  /* 0x0000000814137981 */ /* 0x000ea8000c1e9500 */
[----:B------:R-:W3:Y:S04]  /*27b0*/  LDG.E.64.CONSTANT R10, desc[UR8][R20.64+0x8] ;  /* 0x00000808140a7981 */ /* 0x000ee8000c1e9b00 */
[----:B------:R-:W4:Y:S04]  /*27c0*/  LDG.E.U16.CONSTANT R22, desc[UR8][R20.64+0x1000] ;  /* 0x0010000814167981 */ /* 0x000f28000c1e9500 */
[----:B------:R-:W5:Y:S04]  /*27d0*/  LDG.E.64.CONSTANT R12, desc[UR8][R20.64+0x1008] ;  /* 0x00100808140c7981 */ /* 0x000f68000c1e9b00 */
[----:B------:R-:W5:Y:S04]  /*27e0*/  LDG.E.U16.CONSTANT R8, desc[UR8][R20.64+0x2000] ;  /* 0x0020000814087981 */ /* 0x000f68000c1e9500 */
[----:B------:R-:W5:Y:S04]  /*27f0*/  LDG.E.64.CONSTANT R14, desc[UR8][R20.64+0x2008] ;  /* 0x00200808140e7981 */ /* 0x000f68000c1e9b00 */
[----:B------:R-:W5:Y:S04]  /*2800*/  LDG.E.U16.CONSTANT R18, desc[UR8][R20.64+0x3000] ;  /* 0x0030000814127981 */ /* 0x000f68000c1e9500 */
[----:B------:R-:W5:Y:S01]  /*2810*/  LDG.E.64.CONSTANT R16, desc[UR8][R20.64+0x3008] ;  /* 0x0030080814107981 */ /* 0x000f62000c1e9b00 */
[----:B------:R-:W-:Y:S01]  /*2820*/  LOP3.LUT P2, RZ, R4, 0xff, RZ, 0xc0, !PT ;  /* 0x000000ff04ff7812 */ /* 0x000fe2000784c0ff */
[----:B------:R-:W-:Y:S01]  /*2830*/  IMAD.MOV.U32 R23, RZ, RZ, R3 ;  /* 0x000000ffff177224 */ /* 0x000fe200078e0003 */
[----:B0-----:R-:W-:Y:S01]  /*2840*/  UMOV UR4, UR5 ;  /* 0x0000000500047c82 */ /* 0x001fe20008000000 */
[----:B--2---:R-:W-:-:S02]  /*2850*/  LOP3.LUT P1, RZ, R19, 0xff, RZ, 0xc0, !PT ;  /* 0x000000ff13ff7812 */ /* 0x004fc4000782c0ff */
[----:B---3--:R-:W-:-:S08]  /*2860*/  ISETP.LT.U32.AND P0, PT, R10, R2, PT ;  /* 0x000000020a00720c */ /* 0x008fd00003f01070 */
        /* <DEDUP_REMOVED lines=8> */
[----:B-----5:R-:W-:Y:S02]  /*28f0*/  ISETP.LT.U32.AND P0, PT, R12, R3, PT ;  /* 0x000000030c00720c */ /* 0x020fe40003f01070 */
        /* <DEDUP_REMOVED lines=9> */
[----:B------:R-:W-:Y:S02]  /*2990*/  IADD3 R2, PT, PT, -R9, UR4, RZ ;  /* 0x0000000409027c10 */ /* 0x000fe4000fffe1ff */
[C---:B------:R-:W-:Y:S02]  /*29a0*/  ISETP.LT.AND.EX P0, PT, R15.reuse, R13, PT, P0 ;  /* 0x0000000d0f00720c */ /* 0x040fe40003f01300 */
[----:B------:R-:W-:Y:S02]  /*29b0*/  @P1 SEL R8, R22, 0x1, !P2 ;  /* 0x0000000116081807 */ /* 0x000fe40005000000 */
[----:B------:R-:W-:Y:S02]  /*29c0*/  @P2 SEL R3, R14, R3, P0 ;  /* 0x000000030e032207 */ /* 0x000fe40000000000 */
[----:B------:R-:W-:Y:S02]  /*29d0*/  @P2 SEL R13, R15, R13, P0 ;  /* 0x0000000d0f0d2207 */ /* 0x000fe40000000000 */
[----:B------:R-:W-:-:S02]  /*29e0*/  LOP3.LUT P3, RZ, R18, 0xff, RZ, 0xc0, !PT ;  /* 0x000000ff12ff7812 */ /* 0x000fc4000786c0ff */
[----:B------:R-:W-:Y:S02]  /*29f0*/  SEL R3, R14, R3, !P1 ;  /* 0x000000030e037207 */ /* 0x000fe40004800000 */
[----:B------:R-:W-:Y:S02]  /*2a00*/  LOP3.LUT P2, RZ, R8, 0xff, RZ, 0xc0, !PT ;  /* 0x000000ff08ff7812 */ /* 0x000fe4000784c0ff */
[----:B------:R-:W-:Y:S02]  /*2a10*/  SEL R15, R15, R13, !P1 ;  /* 0x0000000d0f0f7207 */ /* 0x000fe40004800000 */
[----:B------:R-:W-:Y:S02]  /*2a20*/  ISETP.GE.AND P1, PT, R2, 0x400, PT ;  /* 0x000004000200780c */ /* 0x000fe40003f26270 */
        /* <DEDUP_REMOVED lines=9> */
[----:B------:R-:W-:-:S05]  /*2ac0*/  VIADD R9, R9, 0x400 ;  /* 0x0000040009097836 */ /* 0x000fca0000000000 */
[----:B------:R-:W-:-:S13]  /*2ad0*/  ISETP.GT.AND P0, PT, R9, UR6, PT ;  /* 0x0000000609007c0c */ /* 0x000fda000bf04270 */
[----:B------:R-:W-:Y:S05]  /*2ae0*/  @!P0 BRA `(.L_x_45) ;  /* 0xfffffffc00288947 */ /* 0x000fea000383ffff */
.L_x_43:
[----:B------:R-:W-:-:S13]  /*2af0*/  ISETP.GE.AND P0, PT, R9, UR4, PT ;  /* 0x0000000409007c0c */ /* 0x000fda000bf06270 */
[----:B------:R-:W-:Y:S05]  /*2b00*/  @P0 BRA `(.L_x_44) ;  /* 0x00000004009c0947 */ /* 0x000fea0003800000 */
[----:B------:R-:W-:Y:S01]  /*2b10*/  IADD3 R19, PT, PT, -R9, UR4, RZ ;  /* 0x0000000409137c10 */ /* 0x000fe2000fffe1ff */
[----:B------:R-:W-:Y:S03]  /*2b20*/  BSSY.RECONVERGENT B1, `(.L_x_44) ;  /* 0x0000065000017945 */ /* 0x000fe60003800200 */
[----:B------:R-:W-:-:S13]  /*2b30*/  ISETP.GE.AND P0, PT, R5, R19, PT ;  /* 0x000000130500720c */ /* 0x000fda0003f06270 */
[----:B------:R-:W-:Y:S05]  /*2b40*/  @P0 BRA `(.L_x_46) ;  /* 0x0000000400880947 */ /* 0x000fea0003800000 */
[----:B------:R-:W-:Y:S01]  /*2b50*/  LOP3.LUT R6, RZ, R5, RZ, 0x33, !PT ;  /* 0x00000005ff067212 */ /* 0x000fe200078e33ff */
[----:B------:R-:W-:Y:S01]  /*2b60*/  BSSY.RECONVERGENT B2, `(.L_x_47) ;  /* 0x000001f000027945 */ /* 0x000fe20003800200 */
[----:B------:R-:W-:Y:S02]  /*2b70*/  IMAD.MOV.U32 R18, RZ, RZ, R5 ;  /* 0x000000ffff127224 */ /* 0x000fe400078e0005 */
[----:B------:R-:W-:-:S04]  /*2b80*/  IADD3 R8, PT, PT, -R9, UR4, R6 ;  /* 0x0000000409087c10 */ /* 0x000fc8000fffe106 */
[C---:B------:R-:W-:Y:S02]  /*2b90*/  LOP3.LUT R6, R8.reuse, 0x300, RZ, 0xc0, !PT ;  /* 0x0000030008067812 */ /* 0x040fe400078ec0ff */
[----:B------:R-:W-:Y:S02]  /*2ba0*/  ISETP.GE.U32.AND P2, PT, R8, 0x300, PT ;  /* 0x000003000800780c */ /* 0x000fe40003f46070 */
[----:B------:R-:W-:-:S13]  /*2bb0*/  ISETP.NE.AND P0, PT, R6, 0x300, PT ;  /* 0x000003000600780c */ /* 0x000fda0003f05270 */
[----:B------:R-:W-:Y:S05]  /*2bc0*/  @!P0 BRA `(.L_x_48) ;  /* 0x0000000000608947 */ /* 0x000fea0003800000 */
[----:B------:R-:W0:Y:S01]  /*2bd0*/  LDC.64 R6, c[0x0][0x380] ;  /* 0x0000e000ff067b82 */ /* 0x000e220000000a00 */
[----:B------:R-:W-:Y:S01]  /*2be0*/  LEA.HI R8, R8, 0x1, RZ, 0x18 ;  /* 0x0000000108087811 */ /* 0x000fe200078fc0ff */
[----:B------:R-:W-:Y:S02]  /*2bf0*/  IMAD.IADD R15, R5, 0x1, R9 ;  /* 0x00000001050f7824 */ /* 0x000fe400078e0209 */
[----:B------:R-:W-:Y:S01]  /*2c00*/  IMAD.MOV.U32 R18, RZ, RZ, R5 ;  /* 0x000000ffff127224 */ /* 0x000fe200078e0005 */
[----:B------:R-:W-:-:S05]  /*2c10*/  LOP3.LUT R8, R8, 0x3, RZ, 0xc0, !PT ;  /* 0x0000000308087812 */ /* 0x000fca00078ec0ff */
[----:B------:R-:W-:-:S07]  /*2c20*/  IMAD.MOV R8, RZ, RZ, -R8 ;  /* 0x000000ffff087224 */ /* 0x000fce00078e0a08 */
.L_x_49:
[----:B0-----:R-:W-:-:S05]  /*2c30*/  IMAD.WIDE.U32 R10, R15, 0x10, R6 ;  /* 0x000000100f0a7825 */ /* 0x001fca00078e0006 */
[----:B------:R-:W2:Y:S04]  /*2c40*/  LDG.E.U16.CONSTANT R14, desc[UR8][R10.64] ;  /* 0x000000080a0e7981 */ /* 0x000ea8000c1e9500 */
[----:B------:R-:W3:Y:S01]  /*2c50*/  LDG.E.64.CONSTANT R12, desc[UR8][R10.64+0x8] ;  /* 0x000008080a0c7981 */ /* 0x000ee2000c1e9b00 */
[----:B------:R-:W-:Y:S01]  /*2c60*/  VIADD R8, R8, 0x1 ;  /* 0x0000000108087836 */ /* 0x000fe20000000000 */
[----:B------:R-:W-:Y:S01]  /*2c70*/  LOP3.LUT P3, RZ, R4, 0xff, RZ, 0xc0, !PT ;  /* 0x000000ff04ff7812 */ /* 0x000fe2000786c0ff */
[----:B------:R-:W-:Y:S02]  /*2c80*/  VIADD R18, R18, 0x100 ;  /* 0x0000010012127836 */ /* 0x000fe40000000000 */
[----:B------:R-:W-:Y:S01]  /*2c90*/  VIADD R15, R15, 0x100 ;  /* 0x000001000f0f7836 */ /* 0x000fe20000000000 */
[----:B--2---:R-:W-:-:S02]  /*2ca0*/  LOP3.LUT P1, RZ, R14, 0xff, RZ, 0xc0, !PT ;  /* 0x000000ff0eff7812 */ /* 0x004fc4000782c0ff */
[----:B---3--:R-:W-:-:S07]  /*2cb0*/  ISETP.LT.U32.AND P0, PT, R12, R2, PT ;  /* 0x000000020c00720c */ /* 0x008fce0003f01070 */
[----:B------:R-:W-:Y:S02]  /*2cc0*/  @P3 SEL R14, R4, 0x1, !P1 ;  /* 0x00000001040e3807 */ /* 0x000fe40004800000 */
[CC--:B------:R-:W-:Y:S02]  /*2cd0*/  ISETP.LT.AND.EX P0, PT, R13.reuse, R3.reuse, PT, P0 ;  /* 0x000000030d00720c */ /* 0x0c0fe40003f01300 */
[----:B------:R-:W-:Y:S02]  /*2ce0*/  PRMT R4, R14, 0x7610, R4 ;  /* 0x000076100e047816 */ /* 0x000fe40000000004 */
[----:B------:R-:W-:Y:S02]  /*2cf0*/  @P1 SEL R2, R12, R2, P0 ;  /* 0x000000020c021207 */ /* 0x000fe40000000000 */
[----:B------:R-:W-:Y:S02]  /*2d00*/  @P1 SEL R3, R13, R3, P0 ;  /* 0x000000030d031207 */ /* 0x000fe40000000000 */
[----:B------:R-:W-:-:S02]  /*2d10*/  ISETP.NE.AND P0, PT, R8, RZ, PT ;  /* 0x000000ff0800720c */ /* 0x000fc40003f05270 */
[----:B------:R-:W-:Y:S02]  /*2d20*/  SEL R2, R12, R2, !P3 ;  /* 0x000000020c027207 */ /* 0x000fe40005800000 */
[----:B------:R-:W-:-:S09]  /*2d30*/  SEL R3, R13, R3, !P3 ;  /* 0x000000030d037207 */ /* 0x000fd20005800000 */
[----:B------:R-:W-:Y:S05]  /*2d40*/  @P0 BRA `(.L_x_49) ;  /* 0xfffffffc00b80947 */ /* 0x000fea000383ffff */
.L_x_48:
[----:B------:R-:W-:Y:S05]  /*2d50*/  BSYNC.RECONVERGENT B2 ;  /* 0x0000000000027941 */ /* 0x000fea0003800200 */
.L_x_47:
[----:B------:R-:W-:Y:S05]  /*2d60*/  @!P2 BRA `(.L_x_46) ;  /* 0x000000040000a947 */ /* 0x000fea0003800000 */
[----:B------:R-:W0:Y:S01]  /*2d70*/  LDCU.64 UR6, c[0x0][0x380] ;  /* 0x00007000ff0677ac */ /* 0x000e220008000a00 */
[----:B------:R-:W2:Y:S01]  /*2d80*/  LDC.64 R6, c[0x0][0x380] ;  /* 0x0000e000ff067b82 */ /* 0x000ea20000000a00 */
[C---:B------:R-:W-:Y:S01]  /*2d90*/  IADD3 R13, P0, PT, R18.reuse, R9, RZ ;  /* 0x00000009120d7210 */ /* 0x040fe20007f1e0ff */
[----:B------:R-:W-:-:S04]  /*2da0*/  IMAD.IADD R21, R18, 0x1, R9 ;  /* 0x0000000112157824 */ /* 0x000fc800078e0209 */
[----:B------:R-:W-:Y:S01]  /*2db0*/  IMAD.X R8, RZ, RZ, RZ, P0 ;  /* 0x000000ffff087224 */ /* 0x000fe200000e06ff */
[----:B0-----:R-:W-:-:S04]  /*2dc0*/  LEA R10, P1, R13, UR6, 0x4 ;  /* 0x000000060d0a7c11 */ /* 0x001fc8000f8220ff */
[----:B------:R-:W-:Y:S02]  /*2dd0*/  IADD3 R10, P0, PT, R10, 0x3008, RZ ;  /* 0x000030080a0a7810 */ /* 0x000fe40007f1e0ff */
[----:B------:R-:W-:-:S05]  /*2de0*/  LEA.HI.X R13, R13, UR7, R8, 0x4, P1 ;  /* 0x000000070d0d7c11 */ /* 0x000fca00088f2408 */
[----:B------:R-:W-:-:S07]  /*2df0*/  IMAD.X R13, RZ, RZ, R13, P0 ;  /* 0x000000ffff0d7224 */ /* 0x000fce00000e060d */
.L_x_50:
[----:B--2---:R-:W-:-:S05]  /*2e00*/  IMAD.WIDE.U32 R8, R21, 0x10, R6 ;  /* 0x0000001015087825 */ /* 0x004fca00078e0006 */
[----:B------:R-:W2:Y:S04]  /*2e10*/  LDG.E.U16.CONSTANT R23, desc[UR8][R8.64] ;  /* 0x0000000808177981 */ /* 0x000ea8000c1e9500 */
[----:B------:R0:W3:Y:S02]  /*2e20*/  LDG.E.64.CONSTANT R14, desc[UR8][R8.64+0x8] ;  /* 0x00000808080e7981 */ /* 0x0000e4000c1e9b00 */
[----:B0-----:R-:W-:Y:S02]  /*2e30*/  IMAD.MOV.U32 R8, RZ, RZ, R10 ;  /* 0x000000ffff087224 */ /* 0x001fe400078e000a */
[----:B------:R-:W-:-:S05]  /*2e40*/  IMAD.MOV.U32 R9, RZ, RZ, R13 ;  /* 0x000000ffff097224 */ /* 0x000fca00078e000d */
[----:B------:R-:W4:Y:S04]  /*2e50*/  LDG.E.U16.CONSTANT R24, desc[UR8][R8.64+-0x2008] ;  /* 0xffdff80808187981 */ /* 0x000f28000c1e9500 */
[----:B------:R-:W5:Y:S04]  /*2e60*/  LDG.E.64.CONSTANT R12, desc[UR8][R8.64+-0x2000] ;  /* 0xffe00008080c7981 */ /* 0x000f68000c1e9b00 */
[----:B------:R-:W5:Y:S04]  /*2e70*/  LDG.E.U16.CONSTANT R20, desc[UR8][R8.64+-0x1008] ;  /* 0xffeff80808147981 */ /* 0x000f68000c1e9500 */
[----:B------:R-:W5:Y:S04]  /*2e80*/  LDG.E.64.CONSTANT R10, desc[UR8][R8.64+-0x1000] ;  /* 0xfff00008080a7981 */ /* 0x000f68000c1e9b00 */
[----:B------:R-:W5:Y:S04]  /*2e90*/  LDG.E.U16.CONSTANT R22, desc[UR8][R8.64+-0x8] ;  /* 0xfffff80808167981 */ /* 0x000f68000c1e9500 */
[----:B------:R-:W5:Y:S01]  /*2ea0*/  LDG.E.64.CONSTANT R16, desc[UR8][R8.64] ;  /* 0x0000000808107981 */ /* 0x000f62000c1e9b00 */
[----:B------:R-:W-:Y:S01]  /*2eb0*/  LOP3.LUT P2, RZ, R4, 0xff, RZ, 0xc0, !PT ;  /* 0x000000ff04ff7812 */ /* 0x000fe2000784c0ff */
[----:B------:R-:W-:-:S02]  /*2ec0*/  IMAD.MOV.U32 R25, RZ, RZ, R3 ;  /* 0x000000ffff197224 */ /* 0x000fc400078e0003 */
[----:B------:R-:W-:Y:S02]  /*2ed0*/  VIADD R18, R18, 0x400 ;  /* 0x0000040012127836 */ /* 0x000fe40000000000 */
[----:B------:R-:W-:Y:S01]  /*2ee0*/  VIADD R21, R21, 0x400 ;  /* 0x0000040015157836 */ /* 0x000fe20000000000 */
[----:B--2---:R-:W-:Y:S02]  /*2ef0*/  LOP3.LUT P1, RZ, R23, 0xff, RZ, 0xc0, !PT ;  /* 0x000000ff17ff7812 */ /* 0x004fe4000782c0ff */
[----:B---3--:R-:W-:-:S05]  /*2f00*/  ISETP.LT.U32.AND P0, PT, R14, R2, PT ;  /* 0x000000020e00720c */ /* 0x008fca0003f01070 */
[----:B------:R-:W-:Y:S02]  /*2f10*/  @P2 SEL R23, R4, 0x1, !P1 ;  /* 0x0000000104172807 */ /* 0x000fe40004800000 */
[-C--:B------:R-:W-:Y:S02]  /*2f20*/  ISETP.LT.AND.EX P0, PT, R15, R25.reuse, PT, P0 ;  /* 0x000000190f00720c */ /* 0x080fe40003f01300 */
[----:B------:R-:W-:Y:S02]  /*2f30*/  LOP3.LUT P3, RZ, R23, 0xff, RZ, 0xc0, !PT ;  /* 0x000000ff17ff7812 */ /* 0x000fe4000786c0ff */
[C---:B------:R-:W-:Y:S02]  /*2f40*/  @P1 SEL R2, R14.reuse, R2, P0 ;  /* 0x000000020e021207 */ /* 0x040fe40000000000 */
[----:B------:R-:W-:Y:S02]  /*2f50*/  @P1 SEL R25, R15, R25, P0 ;  /* 0x000000190f191207 */ /* 0x000fe40000000000 */
[----:B------:R-:W-:-:S02]  /*2f60*/  SEL R3, R14, R2, !P2 ;  /* 0x000000020e037207 */ /* 0x000fc40005000000 */
[----:B------:R-:W-:Y:S02]  /*2f70*/  SEL R15, R15, R25, !P2 ;  /* 0x000000190f0f7207 */ /* 0x000fe40005000000 */
[----:B----4-:R-:W-:Y:S02]  /*2f80*/  LOP3.LUT P4, RZ, R24, 0xff, RZ, 0xc0, !PT ;  /* 0x000000ff18ff7812 */ /* 0x010fe4000788c0ff */
[----:B-----5:R-:W-:Y:S02]  /*2f90*/  ISETP.LT.U32.AND P0, PT, R12, R3, PT ;  /* 0x000000030c00720c */ /* 0x020fe40003f01070 */
[----:B------:R-:W-:Y:S02]  /*2fa0*/  @P3 SEL R24, R23, 0x1, !P4 ;  /* 0x0000000117183807 */ /* 0x000fe40006000000 */
[----:B------:R-:W-:Y:S02]  /*2fb0*/  ISETP.LT.AND.EX P0, PT, R13, R15, PT, P0 ;  /* 0x0000000f0d00720c */ /* 0x000fe40003f01300 */
[----:B------:R-:W-:-:S02]  /*2fc0*/  LOP3.LUT P2, RZ, R20, 0xff, RZ, 0xc0, !PT ;  /* 0x000000ff14ff7812 */ /* 0x000fc4000784c0ff */
[----:B------:R-:W-:-:S03]  /*2fd0*/  LOP3.LUT P1, RZ, R24, 0xff, RZ, 0xc0, !PT ;  /* 0x000000ff18ff7812 */ /* 0x000fc6000782c0ff */
[C---:B------:R-:W-:Y:S02]  /*2fe0*/  @P4 SEL R3, R12.reuse, R3, P0 ;  /* 0x000000030c034207 */ /* 0x040fe40000000000 */
[C---:B------:R-:W-:Y:S02]  /*2ff0*/  @P4 SEL R15, R13.reuse, R15, P0 ;  /* 0x0000000f0d0f4207 */ /* 0x040fe40000000000 */
[----:B------:R-:W-:Y:S02]  /*3000*/  SEL R3, R12, R3, !P3 ;  /* 0x000000030c037207 */ /* 0x000fe40005800000 */
[----:B------:R-:W-:Y:S02]  /*3010*/  SEL R13, R13, R15, !P3 ;  /* 0x0000000f0d0d7207 */ /* 0x000fe40005800000 */
[----:B------:R-:W-:Y:S02]  /*3020*/  ISETP.LT.U32.AND P0, PT, R10, R3, PT ;  /* 0x000000030a00720c */ /* 0x000fe40003f01070 */
[----:B------:R-:W-:-:S02]  /*3030*/  LOP3.LUT P3, RZ, R22, 0xff, RZ, 0xc0, !PT ;  /* 0x000000ff16ff7812 */ /* 0x000fc4000786c0ff */
[C---:B------:R-:W-:Y:S02]  /*3040*/  ISETP.LT.AND.EX P0, PT, R11.reuse, R13, PT, P0 ;  /* 0x0000000d0b00720c */ /* 0x040fe40003f01300 */
[----:B------:R-:W-:Y:S02]  /*3050*/  @P1 SEL R20, R24, 0x1, !P2 ;  /* 0x0000000118141807 */ /* 0x000fe40005000000 */
[C---:B------:R-:W-:Y:S02]  /*3060*/  @P2 SEL R3, R10.reuse, R3, P0 ;  /* 0x000000030a032207 */ /* 0x040fe40000000000 */
[----:B------:R-:W-:Y:S02]  /*3070*/  @P2 SEL R13, R11, R13, P0 ;  /* 0x0000000d0b0d2207 */ /* 0x000fe40000000000 */
[----:B------:R-:W-:Y:S02]  /*3080*/  SEL R3, R10, R3, !P1 ;  /* 0x000000030a037207 */ /* 0x000fe40004800000 */
[----:B------:R-:W-:-:S02]  /*3090*/  LOP3.LUT P2, RZ, R20, 0xff, RZ, 0xc0, !PT ;  /* 0x000000ff14ff7812 */ /* 0x000fc4000784c0ff */
[----:B------:R-:W-:Y:S02]  /*30a0*/  SEL R11, R11, R13, !P1 ;  /* 0x0000000d0b0b7207 */ /* 0x000fe40004800000 */
[----:B------:R-:W-:Y:S02]  /*30b0*/  ISETP.GE.AND P1, PT, R18, R19, PT ;  /* 0x000000131200720c */ /* 0x000fe40003f26270 */
[----:B------:R-:W-:Y:S02]  /*30c0*/  ISETP.LT.U32.AND P0, PT, R16, R3, PT ;  /* 0x000000031000720c */ /* 0x000fe40003f01070 */
[----:B------:R-:W-:Y:S02]  /*30d0*/  IADD3 R10, P4, PT, R8, 0x4000, RZ ;  /* 0x00004000080a7810 */ /* 0x000fe40007f9e0ff */
[----:B------:R-:W-:-:S03]  /*30e0*/  ISETP.LT.AND.EX P0, PT, R17, R11, PT, P0 ;  /* 0x0000000b1100720c */ /* 0x000fc60003f01300 */
[----:B------:R-:W-:Y:S01]  /*30f0*/  @P2 SEL R22, R20, 0x1, !P3 ;  /* 0x0000000114162807 */ /* 0x000fe20005800000 */
[----:B------:R-:W-:Y:S01]  /*3100*/  IMAD.X R13, RZ, RZ, R9, P4 ;  /* 0x000000ffff0d7224 */ /* 0x000fe200020e0609 */
[C---:B------:R-:W-:Y:S02]  /*3110*/  @P3 SEL R3, R16.reuse, R3, P0 ;  /* 0x0000000310033207 */ /* 0x040fe40000000000 */
[C---:B------:R-:W-:Y:S02]  /*3120*/  @P3 SEL R11, R17.reuse, R11, P0 ;  /* 0x0000000b110b3207 */ /* 0x040fe40000000000 */
[----:B------:R-:W-:Y:S02]  /*3130*/  SEL R2, R16, R3, !P2 ;  /* 0x0000000310027207 */ /* 0x000fe40005000000 */
[----:B------:R-:W-:Y:S02]  /*3140*/  SEL R3, R17, R11, !P2 ;  /* 0x0000000b11037207 */ /* 0x000fe40005000000 */
[----:B------:R-:W-:Y:S01]  /*3150*/  PRMT R4, R22, 0x7610, R4 ;  /* 0x0000761016047816 */ /* 0x000fe20000000004 */
[----:B------:R-:W-:Y:S06]  /*3160*/  @!P1 BRA `(.L_x_50) ;  /* 0xfffffffc00249947 */ /* 0x000fec000383ffff */
.L_x_46:
[----:B------:R-:W-:Y:S05]  /*3170*/  BSYNC.RECONVERGENT B1 ;  /* 0x0000000000017941 */ /* 0x000fea0003800200 */
.L_x_44:
[----:B------:R-:W0:Y:S01]  /*3180*/  S2R R10, SR_LANEID ;  /* 0x00000000000a7919 */ /* 0x000e220000000000 */
[----:B------:R-:W-:Y:S01]  /*3190*/  LOP3.LUT R7, R4, 0xff, RZ, 0xc0, !PT ;  /* 0x000000ff04077812 */ /* 0x000fe200078ec0ff */
[----:B------:R-:W-:Y:S01]  /*31a0*/  BSSY.RECONVERGENT B1, `(.L_x_51) ;  /* 0x0000016000017945 */ /* 0x000fe20003800200 */
[----:B------:R2:W3:Y:S04]  /*31b0*/  SHFL.DOWN PT, R9, R2, 0x1, 0x1f ;  /* 0x08201f0002097f89 */ /* 0x0004e800000e0000 */
[----:B------:R2:W4:Y:S04]  /*31c0*/  SHFL.DOWN PT, R8, R3, 0x1, 0x1f ;  /* 0x08201f0003087f89 */ /* 0x00052800000e0000 */
[----:B------:R-:W1:Y:S01]  /*31d0*/  SHFL.DOWN PT, R7, R7, 0x1, 0x1f ;  /* 0x08201f0007077f89 */ /* 0x000e6200000e0000 */
[----:B0-----:R-:W-:-:S02]  /*31e0*/  ISETP.GT.AND P0, PT, R10, 0x1e, PT ;  /* 0x0000001e0a00780c */ /* 0x001fc40003f04270 */
[C---:B------:R-:W-:Y:S02]  /*31f0*/  ISETP.GT.AND P5, PT, R10.reuse, 0x1d, PT ;  /* 0x0000001d0a00780c */ /* 0x040fe40003fa4270 */
[----:B------:R-:W-:-:S09]  /*3200*/  ISETP.GT.AND P2, PT, R10, 0x1b, PT ;  /* 0x0000001b0a00780c */ /* 0x000fd20003f44270 */
[----:B-1234-:R-:W-:Y:S05]  /*3210*/  @P0 BRA `(.L_x_52) ;  /* 0x0000000000380947 */ /* 0x01efea0003800000 */
        /* <DEDUP_REMOVED lines=14> */
.L_x_52:
[----:B------:R-:W-:Y:S05]  /*3300*/  BSYNC.RECONVERGENT B1 ;  /* 0x0000000000017941 */ /* 0x000fea0003800200 */
.L_x_51:
[----:B------:R-:W-:Y:S01]  /*3310*/  LOP3.LUT R7, R4, 0xff, RZ, 0xc0, !PT ;  /* 0x000000ff04077812 */ /* 0x000fe200078ec0ff */
[----:B------:R0:W1:Y:S01]  /*3320*/  SHFL.DOWN PT, R9, R2, 0x2, 0x1f ;  /* 0x08401f0002097f89 */ /* 0x00006200000e0000 */
[----:B------:R-:W-:Y:S01]  /*3330*/  BSSY.RECONVERGENT B1, `(.L_x_53) ;  /* 0x0000015000017945 */ /* 0x000fe20003800200 */
[C---:B------:R-:W-:Y:S02]  /*3340*/  ISETP.GT.AND P4, PT, R10.reuse, 0x17, PT ;  /* 0x000000170a00780c */ /* 0x040fe40003f84270 */
[----:B------:R0:W2:Y:S01]  /*3350*/  SHFL.DOWN PT, R8, R3, 0x2, 0x1f ;  /* 0x08401f0003087f89 */ /* 0x0000a200000e0000 */
[C---:B------:R-:W-:Y:S02]  /*3360*/  ISETP.GT.AND P3, PT, R10.reuse, 0xf, PT ;  /* 0x0000000f0a00780c */ /* 0x040fe40003f64270 */
[----:B------:R-:W-:Y:S01]  /*3370*/  ISETP.NE.AND P1, PT, R10, RZ, PT ;  /* 0x000000ff0a00720c */ /* 0x000fe20003f25270 */
[----:B------:R-:W3:Y:S01]  /*3380*/  SHFL.DOWN PT, R7, R7, 0x2, 0x1f ;  /* 0x08401f0007077f89 */ /* 0x000ee200000e0000 */
[----:B------:R-:W-:Y:S11]  /*3390*/  @P5 BRA `(.L_x_54) ;  /* 0x0000000000385947 */ /* 0x000ff60003800000 */
[----:B---3--:R-:W-:Y:S01]  /*33a0*/  LOP3.LUT P0, RZ, R7, 0xff, RZ, 0xc0, !PT ;  /* 0x000000ff07ff7812 */ /* 0x008fe2000780c0ff */
[----:B------:R-:W-:Y:S01]  /*33b0*/  IMAD.MOV.U32 R10, RZ, RZ, 0x1 ;  /* 0x00000001ff0a7424 */ /* 0x000fe200078e00ff */
[----:B------:R-:W-:-:S04]  /*33c0*/  LOP3.LUT P5, R6, R4, 0xff, RZ, 0xc0, !PT ;  /* 0x000000ff04067812 */ /* 0x000fc800078ac0ff */
[----:B------:R-:W-:-:S13]  /*33d0*/  PLOP3.LUT P0, PT, P5, P0, PT, 0x2f, 0xf2 ;  /* 0x0000000000f2781c */ /* 0x000fda0002f00577 */
[----:B-1----:R-:W-:Y:S02]  /*33e0*/  @!P0 ISETP.LT.U32.AND P5, PT, R9, R2, PT ;  /* 0x000000020900820c */ /* 0x002fe40003fa1070 */
[----:B------:R-:W-:Y:S02]  /*33f0*/  @P0 ISETP.NE.AND P6, PT, R6, RZ, PT ;  /* 0x000000ff0600020c */ /* 0x000fe40003fc5270 */
[----:B------:R-:W-:Y:S02]  /*3400*/  @!P0 PRMT R4, R10, 0x7610, R4 ;  /* 0x000076100a048816 */ /* 0x000fe40000000004 */
[----:B--2---:R-:W-:Y:S02]  /*3410*/  @!P0 ISETP.LT.AND.EX P5, PT, R8, R3, PT, P5 ;  /* 0x000000030800820c */ /* 0x004fe40003fa1350 */
[----:B------:R-:W-:Y:S02]  /*3420*/  @P0 SEL R6, R7, R4, !P6 ;  /* 0x0000000407060207 */ /* 0x000fe40007000000 */
[----:B0-----:R-:W-:-:S02]  /*3430*/  @!P0 SEL R2, R9, R2, P5 ;  /* 0x0000000209028207 */ /* 0x001fc40002800000 */
[----:B------:R-:W-:Y:S02]  /*3440*/  @!P0 SEL R3, R8, R3, P5 ;  /* 0x0000000308038207 */ /* 0x000fe40002800000 */
[----:B------:R-:W-:Y:S02]  /*3450*/  @P0 PRMT R4, R6, 0x7610, R4 ;  /* 0x0000761006040816 */ /* 0x000fe40000000004 */
[----:B------:R-:W-:Y:S02]  /*3460*/  @P0 SEL R2, R9, R2, !P6 ;  /* 0x0000000209020207 */ /* 0x000fe40007000000 */
[----:B------:R-:W-:-:S07]  /*3470*/  @P0 SEL R3, R8, R3, !P6 ;  /* 0x0000000308030207 */ /* 0x000fce0007000000 */
.L_x_54:
[----:B------:R-:W-:Y:S05]  /*3480*/  BSYNC.RECONVERGENT B1 ;  /* 0x0000000000017941 */ /* 0x000fea0003800200 */
.L_x_53:
[----:B---3--:R-:W-:Y:S01]  /*3490*/  LOP3.LUT R7, R4, 0xff, RZ, 0xc0, !PT ;  /* 0x000000ff04077812 */ /* 0x008fe200078ec0ff */
[----:B-1----:R1:W3:Y:S01]  /*34a0*/  SHFL.DOWN PT, R9, R2, 0x4, 0x1f ;  /* 0x08801f0002097f89 */ /* 0x0022e200000e0000 */
[----:B------:R-:W-:Y:S03]  /*34b0*/  BSSY.RECONVERGENT B1, `(.L_x_55) ;  /* 0x0000012000017945 */ /* 0x000fe60003800200 */
[----:B--2---:R1:W2:Y:S04]  /*34c0*/  SHFL.DOWN PT, R8, R3, 0x4, 0x1f ;  /* 0x08801f0003087f89 */ /* 0x0042a800000e0000 */
[----:B------:R-:W4:Y:S01]  /*34d0*/  SHFL.DOWN PT, R7, R7, 0x4, 0x1f ;  /* 0x08801f0007077f89 */ /* 0x000f2200000e0000 */
[----:B------:R-:W-:Y:S05]  /*34e0*/  @P2 BRA `(.L_x_56) ;  /* 0x0000000000382947 */ /* 0x000fea0003800000 */
[----:B----4-:R-:W-:Y:S01]  /*34f0*/  LOP3.LUT P0, RZ, R7, 0xff, RZ, 0xc0, !PT ;  /* 0x000000ff07ff7812 */ /* 0x010fe2000780c0ff */
[----:B------:R-:W-:Y:S01]  /*3500*/  IMAD.MOV.U32 R10, RZ, RZ, 0x1 ;  /* 0x00000001ff0a7424 */ /* 0x000fe200078e00ff */
[----:B------:R-:W-:-:S04]  /*3510*/  LOP3.LUT P2, R6, R4, 0xff, RZ, 0xc0, !PT ;  /* 0x000000ff04067812 */ /* 0x000fc8000784c0ff */
[----:B------:R-:W-:-:S13]  /*3520*/  PLOP3.LUT P0, PT, P2, P0, PT, 0x2f, 0xf2 ;  /* 0x0000000000f2781c */ /* 0x000fda0001700577 */
[----:B---3--:R-:W-:Y:S02]  /*3530*/  @!P0 ISETP.LT.U32.AND P2, PT, R9, R2, PT ;  /* 0x000000020900820c */ /* 0x008fe40003f41070 */
[----:B------:R-:W-:Y:S02]  /*3540*/  @P0 ISETP.NE.AND P5, PT, R6, RZ, PT ;  /* 0x000000ff0600020c */ /* 0x000fe40003fa5270 */
[----:B------:R-:W-:Y:S02]  /*3550*/  @!P0 PRMT R4, R10, 0x7610, R4 ;  /* 0x000076100a048816 */ /* 0x000fe40000000004 */
[----:B--2---:R-:W-:Y:S02]  /*3560*/  @!P0 ISETP.LT.AND.EX P2, PT, R8, R3, PT, P2 ;  /* 0x000000030800820c */ /* 0x004fe40003f41320 */
[----:B------:R-:W-:Y:S02]  /*3570*/  @P0 SEL R6, R7, R4, !P5 ;  /* 0x0000000407060207 */ /* 0x000fe40006800000 */
[----:B01----:R-:W-:-:S02]  /*3580*/  @!P0 SEL R2, R9, R2, P2 ;  /* 0x0000000209028207 */ /* 0x003fc40001000000 */
[----:B------:R-:W-:Y:S02]  /*3590*/  @!P0 SEL R3, R8, R3, P2 ;  /* 0x0000000308038207 */ /* 0x000fe40001000000 */
[----:B------:R-:W-:Y:S02]  /*35a0*/  @P0 PRMT R4, R6, 0x7610, R4 ;  /* 0x0000761006040816 */ /* 0x000fe40000000004 */
[----:B------:R-:W-:Y:S02]  /*35b0*/  @P0 SEL R2, R9, R2, !P5 ;  /* 0x0000000209020207 */ /* 0x000fe40006800000 */
[----:B------:R-:W-:-:S07]  /*35c0*/  @P0 SEL R3, R8, R3, !P5 ;  /* 0x0000000308030207 */ /* 0x000fce0006800000 */
.L_x_56:
[----:B------:R-:W-:Y:S05]  /*35d0*/  BSYNC.RECONVERGENT B1 ;  /* 0x0000000000017941 */ /* 0x000fea0003800200 */
.L_x_55:
[----:B----4-:R-:W-:Y:S01]  /*35e0*/  LOP3.LUT R7, R4, 0xff, RZ, 0xc0, !PT ;  /* 0x000000ff04077812 */ /* 0x010fe200078ec0ff */
[----:B---3--:R3:W4:Y:S01]  /*35f0*/  SHFL.DOWN PT, R9, R2, 0x8, 0x1f ;  /* 0x09001f0002097f89 */ /* 0x00872200000e0000 */
[----:B------:R-:W-:Y:S03]  /*3600*/  BSSY.RECONVERGENT B1, `(.L_x_57) ;  /* 0x0000012000017945 */ /* 0x000fe60003800200 */
[----:B--2---:R3:W2:Y:S04]  /*3610*/  SHFL.DOWN PT, R8, R3, 0x8, 0x1f ;  /* 0x09001f0003087f89 */ /* 0x0046a800000e0000 */
        /* <DEDUP_REMOVED lines=9> */
[----:B--2---:R-:W-:Y:S02]  /*36b0*/  @!P0 ISETP.LT.AND.EX P2, PT, R8, R3, PT, P2 ;  /* 0x000000030800820c */ /* 0x004fe40003f41320 */
[----:B------:R-:W-:Y:S02]  /*36c0*/  @P0 SEL R6, R7, R4, !P4 ;  /* 0x0000000407060207 */ /* 0x000fe40006000000 */
[----:B-1-3--:R-:W-:-:S02]  /*36d0*/  @!P0 SEL R2, R9, R2, P2 ;  /* 0x0000000209028207 */ /* 0x00afc40001000000 */
[----:B------:R-:W-:Y:S02]  /*36e0*/  @!P0 SEL R3, R8, R3, P2 ;  /* 0x0000000308038207 */ /* 0x000fe40001000000 */
[----:B------:R-:W-:Y:S02]  /*36f0*/  @P0 PRMT R4, R6, 0x7610, R4 ;  /* 0x0000761006040816 */ /* 0x000fe40000000004 */
[----:B------:R-:W-:Y:S02]  /*3700*/  @P0 SEL R2, R9, R2, !P4 ;  /* 0x0000000209020207 */ /* 0x000fe40006000000 */
[----:B------:R-:W-:-:S07]  /*3710*/  @P0 SEL R3, R8, R3, !P4 ;  /* 0x0000000308030207 */ /* 0x000fce0006000000 */
.L_x_58:
[----:B------:R-:W-:Y:S05]  /*3720*/  BSYNC.RECONVERGENT B1 ;  /* 0x0000000000017941 */ /* 0x000fea0003800200 */
.L_x_57:
[----:B0-----:R-:W-:Y:S01]  /*3730*/  LOP3.LUT R7, R4, 0xff, RZ, 0xc0, !PT ;  /* 0x000000ff04077812 */ /* 0x001fe200078ec0ff */
[----:B----4-:R0:W4:Y:S01]  /*3740*/  SHFL.DOWN PT, R9, R2, 0x10, 0x1f ;  /* 0x0a001f0002097f89 */ /* 0x01012200000e0000 */
        /* <DEDUP_REMOVED lines=18> */
.L_x_60:
[----:B------:R-:W-:Y:S05]  /*3870*/  BSYNC.RECONVERGENT B1 ;  /* 0x0000000000017941 */ /* 0x000fea0003800200 */
.L_x_59:
[----:B------:R-:W-:Y:S04]  /*3880*/  BSSY.RECONVERGENT B1, `(.L_x_61) ;  /* 0x000000a000017945 */ /* 0x000fe80003800200 */
[----:B------:R-:W-:Y:S05]  /*3890*/  @P1 BRA `(.L_x_62) ;  /* 0x0000000000201947 */ /* 0x000fea0003800000 */
[----:B--2---:R-:W2:Y:S01]  /*38a0*/  S2R R8, SR_CgaCtaId ;  /* 0x0000000000087919 */ /* 0x004ea20000008800 */
[----:B0-----:R-:W-:Y:S02]  /*38b0*/  MOV R7, 0x400 ;  /* 0x0000040000077802 */ /* 0x001fe40000000f00 */
[----:B------:R-:W-:-:S04]  /*38c0*/  SHF.R.U32.HI R6, RZ, 0x1, R5 ;  /* 0x00000001ff067819 */ /* 0x000fc80000011605 */
[----:B------:R-:W-:Y:S02]  /*38d0*/  LOP3.LUT R6, R6, 0x1f0, RZ, 0xc0, !PT ;  /* 0x000001f006067812 */ /* 0x000fe400078ec0ff */
[----:B--2---:R-:W-:-:S05]  /*38e0*/  LEA R7, R8, R7, 0x18 ;  /* 0x0000000708077211 */ /* 0x004fca00078ec0ff */
[----:B------:R-:W-:-:S05]  /*38f0*/  IMAD.IADD R7, R6, 0x1, R7 ;  /* 0x0000000106077824 */ /* 0x000fca00078e0207 */
[----:B------:R0:W-:Y:S04]  /*3900*/  STS.64 [R7+0x10], R2 ;  /* 0x0000100207007388 */ /* 0x0001e80000000a00 */
[----:B------:R0:W-:Y:S02]  /*3910*/  STS.U8 [R7+0x8], R4 ;  /* 0x0000080407007388 */ /* 0x0001e40000000000 */
.L_x_62:
[----:B------:R-:W-:Y:S05]  /*3920*/  BSYNC.RECONVERGENT B1 ;  /* 0x0000000000017941 */ /* 0x000fea0003800200 */
.L_x_61:
        /* <DEDUP_REMOVED lines=10> */
[----:B------:R-:W3:Y:S04]  /*39d0*/  LDS.64 R12, [UR5+0x30] ;  /* 0x00003005ff0c7984 */ /* 0x000ee80008000a00 */
[----:B------:R-:W3:Y:S04]  /*39e0*/  LDS.U8 R18, [UR5+0x38] ;  /* 0x00003805ff127984 */ /* 0x000ee80008000000 */
[----:B------:R-:W3:Y:S04]  /*39f0*/  LDS.64 R10, [UR5+0x40] ;  /* 0x00004005ff0a7984 */ /* 0x000ee80008000a00 */
[----:B------:R-:W3:Y:S04]  /*3a00*/  LDS.U8 R14, [UR5+0x48] ;  /* 0x00004805ff0e7984 */ /* 0x000ee80008000000 */
[----:B--2-4-:R-:W2:Y:S01]  /*3a10*/  LDS.64 R8, [UR5+0x50] ;  /* 0x00005005ff087984 */ /* 0x014ea20008000a00 */
[----:B-----5:R-:W-:-:S02]  /*3a20*/  ISETP.NE.AND P2, PT, R16, RZ, PT ;  /* 0x000000ff1000720c */ /* 0x020fc40003f45270 */
[----:B0-----:R-:W-:Y:S02]  /*3a30*/  ISETP.LT.U32.AND P0, PT, R6, R2, PT ;  /* 0x000000020600720c */ /* 0x001fe40003f01070 */
[----:B------:R-:W-:Y:S02]  /*3a40*/  @P4 SEL R16, R4, 0x1, !P2 ;  /* 0x0000000104104807 */ /* 0x000fe40005000000 */
[----:B------:R-:W-:Y:S02]  /*3a50*/  ISETP.LT.AND.EX P0, PT, R7, R3, PT, P0 ;  /* 0x000000030700720c */ /* 0x000fe40003f01300 */
[----:B------:R-:W-:Y:S02]  /*3a60*/  LOP3.LUT P3, RZ, R16, 0xff, RZ, 0xc0, !PT ;  /* 0x000000ff10ff7812 */ /* 0x000fe4000786c0ff */
[----:B-1----:R-:W-:-:S03]  /*3a70*/  ISETP.NE.AND P5, PT, R17, RZ, PT ;  /* 0x000000ff1100720c */ /* 0x002fc60003fa5270 */
[C---:B---3--:R-:W-:Y:S02]  /*3a80*/  @P2 SEL R2, R6.reuse, R2, P0 ;  /* 0x0000000206022207 */ /* 0x048fe40000000000 */
        /* <DEDUP_REMOVED lines=17> */
[----:B------:R-:W3:Y:S01]  /*3ba0*/  LDS.64 R4, [UR5+0x70] ;  /* 0x00007005ff047984 */ /* 0x000ee20008000a00 */
        /* <DEDUP_REMOVED lines=8> */
[----:B--2---:R-:W-:Y:S02]  /*3c30*/  ISETP.LT.U32.AND P0, PT, R8, R13, PT ;  /* 0x0000000d0800720c */ /* 0x004fe40003f01070 */
[----:B------:R-:W-:Y:S01]  /*3c40*/  @P5 SEL R14, R18, 0x1, !P3 ;  /* 0x00000001120e5807 */ /* 0x000fe20005800000 */
[----:B------:R-:W2:Y:S01]  /*3c50*/  LDS.64 R2, [UR5+0x80] ;  /* 0x00008005ff027984 */ /* 0x000ea20008000a00 */
        /* <DEDUP_REMOVED lines=16> */
[----:B---3--:R-:W-:Y:S02]  /*3d60*/  ISETP.LT.U32.AND P0, PT, R4, R9, PT ;  /* 0x000000090400720c */ /* 0x008fe40003f01070 */
        /* <DEDUP_REMOVED lines=8> */
[----:B--2---:R-:W-:-:S04]  /*3df0*/  ISETP.LT.U32.AND P0, PT, R2, R7, PT ;  /* 0x000000070200720c */ /* 0x004fc80003f01070 */
[C---:B------:R-:W-:Y:S02]  /*3e00*/  ISETP.LT.AND.EX P0, PT, R3.reuse, R5, PT, P0 ;  /* 0x000000050300720c */ /* 0x040fe40003f01300 */
[----:B------:R-:W-:Y:S02]  /*3e10*/  @P2 SEL R10, R12, 0x1, !P4 ;  /* 0x000000010c0a2807 */ /* 0x000fe40006000000 */
[----:B------:R-:W-:Y:S02]  /*3e20*/  @P4 SEL R7, R2, R7, P0 ;  /* 0x0000000702074207 */ /* 0x000fe40000000000 */
[----:B------:R-:W-:Y:S02]  /*3e30*/  @P4 SEL R5, R3, R5, P0 ;  /* 0x0000000503054207 */ /* 0x000fe40000000000 */
[----:B------:R-:W-:Y:S02]  /*3e40*/  PRMT R4, R10, 0x7610, R4 ;  /* 0x000076100a047816 */ /* 0x000fe40000000004 */
[----:B------:R-:W-:-:S02]  /*3e50*/  SEL R2, R2, R7, !P2 ;  /* 0x0000000702027207 */ /* 0x000fc40005000000 */
[----:B------:R-:W-:-:S07]  /*3e60*/  SEL R3, R3, R5, !P2 ;  /* 0x0000000503037207 */ /* 0x000fce0005000000 */
.L_x_24:
[----:B------:R-:W-:Y:S05]  /*3e70*/  BSYNC.RECONVERGENT B0 ;  /* 0x0000000000007941 */ /* 0x000fea0003800200 */
.L_x_1:
[----:B------:R-:W-:Y:S05]  /*3e80*/  @P1 EXIT ;  /* 0x000000000000194d */ /* 0x000fea0003800000 */
[----:B0-234-:R-:W0:Y:S01]  /*3e90*/  LDC.64 R8, c[0x0][0x3a0] ;  /* 0x0000e800ff087b82 */ /* 0x01de220000000a00 */
[----:B------:R-:W-:Y:S02]  /*3ea0*/  PRMT R7, R4, 0x7610, R7 ;  /* 0x0000761004077816 */ /* 0x000fe40000000007 */
[----:B-1----:R-:W-:Y:S02]  /*3eb0*/  ISETP.NE.AND P1, PT, R0, RZ, PT ;  /* 0x000000ff0000720c */ /* 0x002fe40003f25270 */
[----:B------:R-:W-:-:S03]  /*3ec0*/  LOP3.LUT P2, RZ, R7, 0xff, RZ, 0xc0, !PT ;  /* 0x000000ff07ff7812 */ /* 0x000fc6000784c0ff */
[----:B------:R-:W1:Y:S08]  /*3ed0*/  LDC.64 R4, c[0x0][0x388] ;  /* 0x0000e200ff047b82 */ /* 0x000e700000000a00 */
[----:B------:R-:W-:Y:S02]  /*3ee0*/  @P1 SEL R7, R0, 0x1, !P2 ;  /* 0x0000000100071807 */ /* 0x000fe40005000000 */
[----:B0-----:R-:W-:-:S04]  /*3ef0*/  ISETP.LT.U32.AND P0, PT, R2, R8, PT ;  /* 0x000000080200720c */ /* 0x001fc80003f01070 */
[----:B------:R-:W-:-:S04]  /*3f00*/  ISETP.LT.AND.EX P0, PT, R3, R9, PT, P0 ;  /* 0x000000090300720c */ /* 0x000fc80003f01300 */
[C---:B------:R-:W-:Y:S01]  /*3f10*/  @P2 SEL R8, R2.reuse, R8, P0 ;  /* 0x0000000802082207 */ /* 0x040fe20000000000 */
[----:B-1----:R-:W-:Y:S01]  /*3f20*/  STG.E.U8 desc[UR8][R4.64], R7 ;  /* 0x0000000704007986 */ /* 0x002fe2000c101108 */
[C---:B------:R-:W-:Y:S02]  /*3f30*/  @P2 SEL R9, R3.reuse, R9, P0 ;  /* 0x0000000903092207 */ /* 0x040fe40000000000 */
[----:B------:R-:W-:Y:S02]  /*3f40*/  SEL R2, R2, R8, !P1 ;  /* 0x0000000802027207 */ /* 0x000fe40004800000 */
[----:B------:R-:W-:-:S05]  /*3f50*/  SEL R3, R3, R9, !P1 ;  /* 0x0000000903037207 */ /* 0x000fca0004800000 */
[----:B------:R-:W-:Y:S01]  /*3f60*/  STG.E.64 desc[UR8][R4.64+0x8], R2 ;  /* 0x0000080204007986 */ /* 0x000fe2000c101b08 */
[----:B------:R-:W-:Y:S05]  /*3f70*/  EXIT ;  /* 0x000000000000794d */ /* 0x000fea0003800000 */
.L_x_63:
[----:B------:R-:W-:-:S00]  /*3f80*/  BRA `(.L_x_63) ;  /* 0xfffffffc00fc7947 */ /* 0x000fc0000383ffff */
[----:B------:R-:W-:-:S00]  /*3f90*/  NOP ;  /* 0x0000000000007918 */ /* 0x000fc00000000000 */
        /* <DEDUP_REMOVED lines=14> */
.L_x_501:


//--------------------- .text._ZN3cub18CUB_300001_SM_10006detail6reduce18DeviceReduceKernelINS2_10policy_hubIN4cuda3std3__45tupleIJblEEEyN6thrust24THRUST_300001_SM_1000_NS8cuda_cub9__find_if7functorIS9_EEE10Policy1000ENSB_12zip_iteratorINS8_IJNSD_26transform_input_iterator_tIbNSC_6detail35transform_pair_of_input_iterators_tIbNSB_6detail15normal_iteratorINSB_10device_ptrIiEEEESQ_NS7_8equal_toIiEEEENS7_10__not_fn_tINS7_10__identityEEEEENSB_17counting_iteratorIlNSB_11use_defaultESZ_SZ_EEEEEEEySF_S9_SV_EEvT0_PT3_T1_NS0_13GridEvenShareIS16_EET2_T4_ --------------------------
	.section	.text._ZN3cub18CUB_300001_SM_10006detail6reduce18DeviceReduceKernelINS2_10policy_hubIN4cuda3std3__45tupleIJblEEEyN6thrust24THRUST_300001_SM_1000_NS8cuda_cub9__find_if7functorIS9_EEE10Policy1000ENSB_12zip_iteratorINS8_IJNSD_26transform_input_iterator_tIbNSC_6detail35transform_pair_of_input_iterators_tIbNSB_6detail15normal_iteratorINSB_10device_ptrIiEEEESQ_NS7_8equal_toIiEEEENS7_10__not_fn_tINS7_10__identityEEEEENSB_17counting_iteratorIlNSB_11use_defaultESZ_SZ_EEEEEEEySF_S9_SV_EEvT0_PT3_T1_NS0_13GridEvenShareIS16_EET2_T4_,"ax",@progbits
	.align	128
        .global         _ZN3cub18CUB_300001_SM_10006detail6reduce18DeviceReduceKernelINS2_10policy_hubIN4cuda3std3__45tupleIJblEEEyN6thrust24THRUST_300001_SM_1000_NS8cuda_cub9__find_if7functorIS9_EEE10Policy1000ENSB_12zip_iteratorINS8_IJNSD_26transform_input_iterator_tIbNSC_6detail35transform_pair_of_input_iterators_tIbNSB_6detail15normal_iteratorINSB_10device_ptrIiEEEESQ_NS7_8equal_toIiEEEENS7_10__not_fn_tINS7_10__identityEEEEENSB_17counting_iteratorIlNSB_11use_defaultESZ_SZ_EEEEEEEySF_S9_SV_EEvT0_PT3_T1_NS0_13GridEvenShareIS16_EET2_T4_
        .type           _ZN3cub18CUB_300001_SM_10006detail6reduce18DeviceReduceKernelINS2_10policy_hubIN4cuda3std3__45tupleIJblEEEyN6thrust24THRUST_300001_SM_1000_NS8cuda_cub9__find_if7functorIS9_EEE10Policy1000ENSB_12zip_iteratorINS8_IJNSD_26transform_input_iterator_tIbNSC_6detail35transform_pair_of_input_iterators_tIbNSB_6detail15normal_iteratorINSB_10device_ptrIiEEEESQ_NS7_8equal_toIiEEEENS7_10__not_fn_tINS7_10__identityEEEEENSB_17counting_iteratorIlNSB_11use_defaultESZ_SZ_EEEEEEEySF_S9_SV_EEvT0_PT3_T1_NS0_13GridEvenShareIS16_EET2_T4_,@function
        .size           _ZN3cub18CUB_300001_SM_10006detail6reduce18DeviceReduceKernelINS2_10policy_hubIN4cuda3std3__45tupleIJblEEEyN6thrust24THRUST_300001_SM_1000_NS8cuda_cub9__find_if7functorIS9_EEE10Policy1000ENSB_12zip_iteratorINS8_IJNSD_26transform_input_iterator_tIbNSC_6detail35transform_pair_of_input_iterators_tIbNSB_6detail15normal_iteratorINSB_10device_ptrIiEEEESQ_NS7_8equal_toIiEEEENS7_10__not_fn_tINS7_10__identityEEEEENSB_17counting_iteratorIlNSB_11use_defaultESZ_SZ_EEEEEEEySF_S9_SV_EEvT0_PT3_T1_NS0_13GridEvenShareIS16_EET2_T4_,(.L_x_502 - _ZN3cub18CUB_300001_SM_10006detail6reduce18DeviceReduceKernelINS2_10policy_hubIN4cuda3std3__45tupleIJblEEEyN6thrust24THRUST_300001_SM_1000_NS8cuda_cub9__find_if7functorIS9_EEE10Policy1000ENSB_12zip_iteratorINS8_IJNSD_26transform_input_iterator_tIbNSC_6detail35transform_pair_of_input_iterators_tIbNSB_6detail15normal_iteratorINSB_10device_ptrIiEEEESQ_NS7_8equal_toIiEEEENS7_10__not_fn_tINS7_10__identityEEEEENSB_17counting_iteratorIlNSB_11use_defaultESZ_SZ_EEEEEEEySF_S9_SV_EEvT0_PT3_T1_NS0_13GridEvenShareIS16_EET2_T4_)
        .other          _ZN3cub18CUB_300001_SM_10006detail6reduce18DeviceReduceKernelINS2_10policy_hubIN4cuda3std3__45tupleIJblEEEyN6thrust24THRUST_300001_SM_1000_NS8cuda_cub9__find_if7functorIS9_EEE10Policy1000ENSB_12zip_iteratorINS8_IJNSD_26transform_input_iterator_tIbNSC_6detail35transform_pair_of_input_iterators_tIbNSB_6detail15normal_iteratorINSB_10device_ptrIiEEEESQ_NS7_8equal_toIiEEEENS7_10__not_fn_tINS7_10__identityEEEEENSB_17counting_iteratorIlNSB_11use_defaultESZ_SZ_EEEEEEEySF_S9_SV_EEvT0_PT3_T1_NS0_13GridEvenShareIS16_EET2_T4_,@"STO_CUDA_ENTRY STV_DEFAULT"
_ZN3cub18CUB_300001_SM_10006detail6reduce18DeviceReduceKernelINS2_10policy_hubIN4cuda3std3__45tupleIJblEEEyN6thrust24THRUST_300001_SM_1000_NS8cuda_cub9__find_if7functorIS9_EEE10Policy1000ENSB_12zip_iteratorINS8_IJNSD_26transform_input_iterator_tIbNSC_6detail35transform_pair_of_input_iterators_tIbNSB_6detail15normal_iteratorINSB_10device_ptrIiEEEESQ_NS7_8equal_toIiEEEENS7_10__not_fn_tINS7_10__identityEEEEENSB_17counting_iteratorIlNSB_11use_defaultESZ_SZ_EEEEEEEySF_S9_SV_EEvT0_PT3_T1_NS0_13GridEvenShareIS16_EET2_T4_:
.text._ZN3cub18CUB_300001_SM_10006detail6reduce18DeviceReduceKernelINS2_10policy_hubIN4cuda3std3__45tupleIJblEEEyN6thrust24THRUST_300001_SM_1000_NS8cuda_cub9__find_if7functorIS9_EEE10Policy1000ENSB_12zip_iteratorINS8_IJNSD_26transform_input_iterator_tIbNSC_6detail35transform_pair_of_input_iterators_tIbNSB_6detail15normal_iteratorINSB_10device_ptrIiEEEESQ_NS7_8equal_toIiEEEENS7_10__not_fn_tINS7_10__identityEEEEENSB_17counting_iteratorIlNSB_11use_defaultESZ_SZ_EEEEEEEySF_S9_SV_EEvT0_PT3_T1_NS0_13GridEvenShareIS16_EET2_T4_:
[----:B------:R-:W-:Y:S01]  /*0000*/  LDC R1, c[0x0][0x37c] ;  /* 0x0000df00ff017b82 */ /* 0x000fe20000000800 */
[----:B------:R-:W0:Y:S01]  /*0010*/  S2R R0, SR_CTAID.X ;  /* 0x0000000000007919 */ /* 0x000e220000002500 */
[----:B------:R-:W1:Y:S01]  /*0020*/  LDCU.64 UR6, c[0x0][0x3d8] ;  /* 0x00007b00ff0677ac */ /* 0x000e620008000a00 */
[----:B------:R-:W-:Y:S01]  /*0030*/  BSSY.RECONVERGENT B0, `(.L_x_64) ;  /* 0x00005d6000007945 */ /* 0x000fe20003800200 */
[----:B------:R-:W2:Y:S01]  /*0040*/  LDCU UR5, c[0x0][0x3e0] ;  /* 0x00007c00ff0577ac */ /* 0x000ea20008000800 */
[----:B------:R-:W3:Y:S01]  /*0050*/  LDCU.64 UR12, c[0x0][0x358] ;  /* 0x00006b00ff0c77ac */ /* 0x000ee20008000a00 */
[----:B-1----:R-:W-:Y:S02]  /*0060*/  IMAD.U32 R2, RZ, RZ, UR6 ;  /* 0x00000006ff027e24 */ /* 0x002fe4000f8e00ff */
[----:B------:R-:W-:Y:S01]  /*0070*/  IMAD.U32 R3, RZ, RZ, UR7 ;  /* 0x00000007ff037e24 */ /* 0x000fe2000f8e00ff */
[----:B--2---:R-:W-:-:S04]  /*0080*/  USHF.L.U32 UR5, UR5, 0xa, URZ ;  /* 0x0000000a05057899 */ /* 0x004fc800080006ff */
[----:B------:R-:W-:Y:S01]  /*0090*/  USHF.R.S32.HI UR4, URZ, 0x1f, UR5 ;  /* 0x0000001fff047899 */ /* 0x000fe20008011405 */
[----:B0-----:R-:W-:-:S05]  /*00a0*/  IMAD.SHL.U32 R11, R0, 0x400, RZ ;  /* 0x00000400000b7824 */ /* 0x001fca00078e00ff */
[----:B------:R-:W-:-:S04]  /*00b0*/  IADD3 R21, P1, PT, -R11, R2, RZ ;  /* 0x000000020b157210 */ /* 0x000fc80007f3e1ff */
[----:B------:R-:W-:Y:S02]  /*00c0*/  ISETP.GT.U32.AND P0, PT, R21, 0x3ff, PT ;  /* 0x000003ff1500780c */ /* 0x000fe40003f04070 */
[----:B------:R-:W-:-:S04]  /*00d0*/  IADD3.X R20, PT, PT, R3, -0x1, RZ, P1, !PT ;  /* 0xffffffff03147810 */ /* 0x000fc80000ffe4ff */
[----:B------:R-:W-:-:S13]  /*00e0*/  ISETP.GT.U32.AND.EX P0, PT, R20, RZ, PT, P0 ;  /* 0x000000ff1400720c */ /* 0x000fda0003f04100 */
[----:B---3--:R-:W-:Y:S05]  /*00f0*/  @P0 BRA `(.L_x_65) ;  /* 0x0000003000bc0947 */ /* 0x008fea0003800000 */
[----:B------:R-:W0:Y:S01]  /*0100*/  S2R R10, SR_TID.X ;  /* 0x00000000000a7919 */ /* 0x000e220000002100 */
[----:B------:R-:W1:Y:S01]  /*0110*/  LDC.64 R4, c[0x0][0x380] ;  /* 0x0000e000ff047b82 */ /* 0x000e620000000a00 */
[----:B------:R-:W-:-:S07]  /*0120*/  IMAD.IADD R9, R2, 0x1, -R11 ;  /* 0x0000000102097824 */ /* 0x000fce00078e0a0b */
[----:B------:R-:W2:Y:S01]  /*0130*/  LDC.64 R12, c[0x0][0x388] ;  /* 0x0000e200ff0c7b82 */ /* 0x000ea20000000a00 */
[----:B------:R-:W-:Y:S01]  /*0140*/  CS2R R6, SRZ ;  /* 0x0000000000067805 */ /* 0x000fe2000001ff00 */
[----:B------:R-:W3:Y:S01]  /*0150*/  LDCU.64 UR8, c[0x0][0x3a0] ;  /* 0x00007400ff0877ac */ /* 0x000ee20008000a00 */
[----:B------:R-:W4:Y:S01]  /*0160*/  LDCU.128 UR4, c[0x0][0x380] ;  /* 0x00007000ff0477ac */ /* 0x000f220008000c00 */
[----:B0-----:R-:W-:-:S13]  /*0170*/  ISETP.GE.AND P1, PT, R10, R9, PT ;  /* 0x000000090a00720c */ /* 0x001fda0003f26270 */
[----:B------:R-:W-:Y:S01]  /*0180*/  @!P1 IMAD.IADD R3, R11, 0x1, R10 ;  /* 0x000000010b039824 */ /* 0x000fe200078e020a */
[----:B------:R-:W0:Y:S03]  /*0190*/  @!P1 LDC.64 R16, c[0x0][0x3a0] ;  /* 0x0000e800ff109b82 */ /* 0x000e260000000a00 */
[----:B-1----:R-:W-:-:S04]  /*01a0*/  @!P1 IMAD.WIDE.U32 R4, R3, 0x4, R4 ;  /* 0x0000000403049825 */ /* 0x002fc800078e0004 */
[----:B--2---:R-:W-:Y:S02]  /*01b0*/  @!P1 IMAD.WIDE.U32 R12, R3, 0x4, R12 ;  /* 0x00000004030c9825 */ /* 0x004fe400078e000c */
[----:B------:R-:W2:Y:S04]  /*01c0*/  @!P1 LDG.E R4, desc[UR12][R4.64] ;  /* 0x0000000c04049981 */ /* 0x000ea8000c1e1900 */
[----:B------:R-:W2:Y:S01]  /*01d0*/  @!P1 LDG.E R13, desc[UR12][R12.64] ;  /* 0x0000000c0c0d9981 */ /* 0x000ea2000c1e1900 */
[----:B------:R-:W-:Y:S01]  /*01e0*/  IMAD.MOV.U32 R14, RZ, RZ, R10 ;  /* 0x000000ffff0e7224 */ /* 0x000fe200078e000a */
[----:B------:R-:W-:Y:S01]  /*01f0*/  PRMT R8, RZ, 0x7610, R8 ;  /* 0x00007610ff087816 */ /* 0x000fe20000000008 */
[----:B------:R-:W-:Y:S01]  /*0200*/  @!P1 VIADD R14, R10, 0x100 ;  /* 0x000001000a0e9836 */ /* 0x000fe20000000000 */
[----:B------:R-:W-:Y:S04]  /*0210*/  BSSY.RECONVERGENT B1, `(.L_x_66) ;  /* 0x000014b000017945 */ /* 0x000fe80003800200 */
[----:B------:R-:W-:-:S02]  /*0220*/  ISETP.GE.AND P2, PT, R14, R9, PT ;  /* 0x000000090e00720c */ /* 0x000fc40003f46270 */
[----:B0-----:R-:W-:-:S05]  /*0230*/  @!P1 IADD3 R6, P3, PT, R3, R16, RZ ;  /* 0x0000001003069210 */ /* 0x001fca0007f7e0ff */
[----:B------:R-:W-:Y:S01]  /*0240*/  @!P1 IMAD.X R7, RZ, RZ, R17, P3 ;  /* 0x000000ffff079224 */ /* 0x000fe200018e0611 */
[----:B--2---:R-:W-:-:S04]  /*0250*/  @!P1 ISETP.NE.AND P0, PT, R4, R13, PT ;  /* 0x0000000d0400920c */ /* 0x004fc80003f05270 */
[----:B------:R-:W-:-:S04]  /*0260*/  @!P1 SEL R3, RZ, 0x1, !P0 ;  /* 0x00000001ff039807 */ /* 0x000fc80004000000 */
[----:B------:R-:W-:Y:S01]  /*0270*/  @!P1 PRMT R8, R3, 0x7610, R8 ;  /* 0x0000761003089816 */ /* 0x000fe20000000008 */
[----:B---34-:R-:W-:Y:S06]  /*0280*/  @P2 BRA `(.L_x_67) ;  /* 0x00000014000c2947 */ /* 0x018fec0003800000 */
[----:B------:R-:W-:Y:S01]  /*0290*/  LOP3.LUT R3, RZ, R14, RZ, 0x33, !PT ;  /* 0x0000000eff037212 */ /* 0x000fe200078e33ff */
[----:B------:R-:W-:Y:S04]  /*02a0*/  BSSY.RECONVERGENT B2, `(.L_x_68) ;  /* 0x00000a0000027945 */ /* 0x000fe80003800200 */
[----:B------:R-:W-:-:S04]  /*02b0*/  IMAD.IADD R12, R3, 0x1, R2 ;  /* 0x00000001030c7824 */ /* 0x000fc800078e0202 */
[----:B------:R-:W-:-:S05]  /*02c0*/  IMAD.IADD R13, R12, 0x1, -R11 ;  /* 0x000000010c0d7824 */ /* 0x000fca00078e0a0b */
[C---:B------:R-:W-:Y:S02]  /*02d0*/  ISETP.GE.U32.AND P0, PT, R13.reuse, 0x700, PT ;  /* 0x000007000d00780c */ /* 0x040fe40003f06070 */
[----:B------:R-:W-:-:S04]  /*02e0*/  LEA.HI R13, R13, 0x1, RZ, 0x18 ;  /* 0x000000010d0d7811 */ /* 0x000fc800078fc0ff */
[----:B------:R-:W-:-:S07]  /*02f0*/  LOP3.LUT R26, R13, 0x7, RZ, 0xc0, !PT ;  /* 0x000000070d1a7812 */ /* 0x000fce00078ec0ff */
[----:B------:R-:W-:Y:S05]  /*0300*/  @!P0 BRA `(.L_x_69) ;  /* 0x0000000800648947 */ /* 0x000fea0003800000 */
[----:B------:R-:W-:Y:S01]  /*0310*/  LOP3.LUT R15, R13, 0x1fffff8, RZ, 0xc0, !PT ;  /* 0x01fffff80d0f7812 */ /* 0x000fe200078ec0ff */
[----:B------:R-:W-:Y:S01]  /*0320*/  BSSY.RECONVERGENT B3, `(.L_x_70) ;  /* 0x0000096000037945 */ /* 0x000fe20003800200 */
[----:B------:R-:W-:-:S03]  /*0330*/  VIADD R14, R14, 0x400 ;  /* 0x000004000e0e7836 */ /* 0x000fc60000000000 */
[----:B------:R-:W-:-:S07]  /*0340*/  IMAD.MOV R15, RZ, RZ, -R15 ;  /* 0x000000ffff0f7224 */ /* 0x000fce00078e0a0f */
.L_x_71:
[----:B------:R-:W-:-:S05]  /*0350*/  VIADD R2, R14, 0xfffffc00 ;  /* 0xfffffc000e027836 */ /* 0x000fca0000000000 */
[----:B------:R-:W-:-:S04]  /*0360*/  IADD3 R21, P0, PT, R11, R2, RZ ;  /* 0x000000020b157210 */ /* 0x000fc80007f1e0ff */
[----:B------:R-:W-:Y:S01]  /*0370*/  LEA.HI.X.SX32 R24, R2, RZ, 0x1, P0 ;  /* 0x000000ff02187211 */ /* 0x000fe200000f0eff */
[----:B------:R-:W-:-:S03]  /*0380*/  IMAD.SHL.U32 R4, R21, 0x4, RZ ;  /* 0x0000000415047824 */ /* 0x000fc600078e00ff */
[----:B------:R-:W-:Y:S02]  /*0390*/  SHF.L.U64.HI R5, R21, 0x2, R24 ;  /* 0x0000000215057819 */ /* 0x000fe40000010218 */
[C---:B------:R-:W-:Y:S02]  /*03a0*/  IADD3 R2, P0, PT, R4.reuse, UR4, RZ ;  /* 0x0000000404027c10 */ /* 0x040fe4000ff1e0ff */
[----:B------:R-:W-:Y:S02]  /*03b0*/  IADD3 R4, P1, PT, R4, UR6, RZ ;  /* 0x0000000604047c10 */ /* 0x000fe4000ff3e0ff */
[C---:B------:R-:W-:Y:S02]  /*03c0*/  IADD3.X R3, PT, PT, R5.reuse, UR5, RZ, P0, !PT ;  /* 0x0000000505037c10 */ /* 0x040fe400087fe4ff */
[----:B------:R-:W-:-:S03]  /*03d0*/  IADD3.X R5, PT, PT, R5, UR7, RZ, P1, !PT ;  /* 0x0000000705057c10 */ /* 0x000fc60008ffe4ff */
[----:B------:R-:W2:Y:S04]  /*03e0*/  LDG.E R17, desc[UR12][R2.64] ;  /* 0x0000000c02117981 */ /* 0x000ea8000c1e1900 */
[----:B------:R-:W2:Y:S04]  /*03f0*/  LDG.E R18, desc[UR12][R4.64] ;  /* 0x0000000c04127981 */ /* 0x000ea8000c1e1900 */
[----:B------:R-:W3:Y:S04]  /*0400*/  LDG.E R23, desc[UR12][R2.64+0x400] ;  /* 0x0004000c02177981 */ /* 0x000ee8000c1e1900 */
[----:B------:R-:W3:Y:S04]  /*0410*/  LDG.E R16, desc[UR12][R4.64+0x400] ;  /* 0x0004000c04107981 */ /* 0x000ee8000c1e1900 */
[----:B------:R-:W4:Y:S04]  /*0420*/  LDG.E R20, desc[UR12][R2.64+0x800] ;  /* 0x0008000c02147981 */ /* 0x000f28000c1e1900 */
[----:B------:R-:W4:Y:S01]  /*0430*/  LDG.E R19, desc[UR12][R4.64+0x800] ;  /* 0x0008000c04137981 */ /* 0x000f22000c1e1900 */
[----:B------:R-:W-:-:S02]  /*0440*/  PRMT R22, R8, 0x7610, R22 ;  /* 0x0000761008167816 */ /* 0x000fc40000000016 */
[----:B------:R-:W-:Y:S01]  /*0450*/  IADD3 R21, P0, PT, R21, UR8, RZ ;  /* 0x0000000815157c10 */ /* 0x000fe2000ff1e0ff */
[----:B------:R-:W5:Y:S01]  /*0460*/  LDG.E R8, desc[UR12][R2.64+0xc00] ;  /* 0x000c000c02087981 */ /* 0x000f62000c1e1900 */
[----:B------:R-:W-:Y:S02]  /*0470*/  LOP3.LUT P2, RZ, R22, 0xff, RZ, 0xc0, !PT ;  /* 0x000000ff16ff7812 */ /* 0x000fe4000784c0ff */
[----:B------:R-:W-:Y:S02]  /*0480*/  IADD3.X R24, PT, PT, R24, UR9, RZ, P0, !PT ;  /* 0x0000000918187c10 */ /* 0x000fe400087fe4ff */
[----:B------:R-:W-:-:S04]  /*0490*/  ISETP.LT.U32.AND P0, PT, R21, R6, PT ;  /* 0x000000061500720c */ /* 0x000fc80003f01070 */
[----:B------:R-:W-:Y:S02]  /*04a0*/  ISETP.LT.AND.EX P0, PT, R24, R7, PT, P0 ;  /* 0x000000071800720c */ /* 0x000fe40003f01300 */
[CC--:B--2---:R-:W-:Y:S02]  /*04b0*/  ISETP.NE.AND P3, PT, R17.reuse, R18.reuse, P2 ;  /* 0x000000121100720c */ /* 0x0c4fe40001765270 */
[----:B------:R-:W-:Y:S02]  /*04c0*/  ISETP.NE.AND P1, PT, R17, R18, PT ;  /* 0x000000121100720c */ /* 0x000fe40003f25270 */
[----:B------:R-:W5:Y:S01]  /*04d0*/  LDG.E R17, desc[UR12][R4.64+0xc00] ;  /* 0x000c000c04117981 */ /* 0x000f62000c1e1900 */
[----:B------:R-:W-:Y:S02]  /*04e0*/  SEL R18, R21, R6, P0 ;  /* 0x0000000615127207 */ /* 0x000fe40000000000 */
[----:B------:R-:W-:-:S06]  /*04f0*/  @!P2 SEL R22, RZ, 0x1, !P1 ;  /* 0x00000001ff16a807 */ /* 0x000fcc0004800000 */
[----:B------:R-:W-:Y:S01]  /*0500*/  @!P3 SEL R18, R21, R6, !P2 ;  /* 0x000000061512b207 */ /* 0x000fe20005000000 */
[----:B------:R-:W-:Y:S01]  /*0510*/  VIADD R6, R14, 0xfffffd00 ;  /* 0xfffffd000e067836 */ /* 0x000fe20000000000 */
[CC--:B------:R-:W-:Y:S02]  /*0520*/  SEL R21, R24.reuse, R7.reuse, P0 ;  /* 0x0000000718157207 */ /* 0x0c0fe40000000000 */
[----:B------:R-:W-:Y:S02]  /*0530*/  @!P3 SEL R21, R24, R7, !P2 ;  /* 0x000000071815b207 */ /* 0x000fe40005000000 */
[----:B------:R-:W-:Y:S02]  /*0540*/  SHF.R.S32.HI R7, RZ, 0x1f, R6 ;  /* 0x0000001fff077819 */ /* 0x000fe40000011406 */
[----:B------:R-:W-:Y:S02]  /*0550*/  IADD3 R25, P0, P4, R6, UR8, R11 ;  /* 0x0000000806197c10 */ /* 0x000fe4000fc1e00b */
[----:B------:R-:W-:Y:S01]  /*0560*/  SEL R22, R22, 0x1, !P3 ;  /* 0x0000000116167807 */ /* 0x000fe20005800000 */
[----:B------:R-:W2:Y:S01]  /*0570*/  LDG.E R6, desc[UR12][R2.64+0x1000] ;  /* 0x0010000c02067981 */ /* 0x000ea2000c1e1900 */
[----:B------:R-:W-:-:S02]  /*0580*/  IADD3.X R24, PT, PT, R7, UR9, RZ, P0, P4 ;  /* 0x0000000907187c10 */ /* 0x000fc400087e84ff */
[----:B------:R-:W-:Y:S01]  /*0590*/  LOP3.LUT P2, RZ, R22, 0xff, RZ, 0xc0, !PT ;  /* 0x000000ff16ff7812 */ /* 0x000fe2000784c0ff */
[----:B------:R-:W2:Y:S03]  /*05a0*/  LDG.E R7, desc[UR12][R4.64+0x1000] ;  /* 0x0010000c04077981 */ /* 0x000ea6000c1e1900 */
[----:B---3--:R-:W-:Y:S02]  /*05b0*/  ISETP.NE.AND P3, PT, R23, R16, P2 ;  /* 0x000000101700720c */ /* 0x008fe40001765270 */
[----:B------:R-:W-:Y:S02]  /*05c0*/  ISETP.LT.U32.AND P0, PT, R25, R18, PT ;  /* 0x000000121900720c */ /* 0x000fe40003f01070 */
[----:B------:R-:W-:Y:S02]  /*05d0*/  ISETP.NE.AND P1, PT, R23, R16, PT ;  /* 0x000000101700720c */ /* 0x000fe40003f25270 */
[----:B------:R-:W-:-:S03]  /*05e0*/  ISETP.LT.AND.EX P0, PT, R24, R21, PT, P0 ;  /* 0x000000151800720c */ /* 0x000fc60003f01300 */
[----:B------:R-:W-:Y:S02]  /*05f0*/  @!P2 SEL R22, RZ, 0x1, !P1 ;  /* 0x00000001ff16a807 */ /* 0x000fe40004800000 */
[CC--:B------:R-:W-:Y:S02]  /*0600*/  SEL R23, R25.reuse, R18.reuse, P0 ;  /* 0x0000001219177207 */ /* 0x0c0fe40000000000 */
[----:B------:R-:W-:Y:S02]  /*0610*/  @!P3 SEL R23, R25, R18, !P2 ;  /* 0x000000121917b207 */ /* 0x000fe40005000000 */
[-C--:B------:R-:W-:Y:S02]  /*0620*/  SEL R18, R24, R21.reuse, P0 ;  /* 0x0000001518127207 */ /* 0x080fe40000000000 */
[----:B------:R-:W-:Y:S02]  /*0630*/  SEL R16, R22, 0x1, !P3 ;  /* 0x0000000116107807 */ /* 0x000fe40005800000 */
[----:B------:R-:W-:Y:S01]  /*0640*/  @!P3 SEL R18, R24, R21, !P2 ;  /* 0x000000151812b207 */ /* 0x000fe20005000000 */
[----:B------:R-:W3:Y:S04]  /*0650*/  LDG.E R22, desc[UR12][R2.64+0x1400] ;  /* 0x0014000c02167981 */ /* 0x000ee8000c1e1900 */
[----:B------:R-:W3:Y:S01]  /*0660*/  LDG.E R21, desc[UR12][R4.64+0x1400] ;  /* 0x0014000c04157981 */ /* 0x000ee2000c1e1900 */
[----:B------:R-:W-:Y:S01]  /*0670*/  LOP3.LUT P1, RZ, R16, 0xff, RZ, 0xc0, !PT ;  /* 0x000000ff10ff7812 */ /* 0x000fe2000782c0ff */
[----:B------:R-:W-:Y:S01]  /*0680*/  VIADD R24, R14, 0xfffffe00 ;  /* 0xfffffe000e187836 */ /* 0x000fe20000000000 */
[----:B----4-:R-:W-:-:S02]  /*0690*/  ISETP.NE.AND P2, PT, R20, R19, PT ;  /* 0x000000131400720c */ /* 0x010fc40003f45270 */
[----:B------:R-:W-:Y:S02]  /*06a0*/  ISETP.NE.AND P3, PT, R20, R19, P1 ;  /* 0x000000131400720c */ /* 0x000fe40000f65270 */
[----:B------:R-:W-:Y:S01]  /*06b0*/  SHF.R.S32.HI R27, RZ, 0x1f, R24 ;  /* 0x0000001fff1b7819 */ /* 0x000fe20000011418 */
[----:B------:R-:W4:Y:S01]  /*06c0*/  LDG.E R19, desc[UR12][R2.64+0x1800] ;  /* 0x0018000c02137981 */ /* 0x000f22000c1e1900 */
[----:B------:R-:W-:-:S03]  /*06d0*/  IADD3 R24, P0, P4, R24, UR8, R11 ;  /* 0x0000000818187c10 */ /* 0x000fc6000fc1e00b */
[----:B------:R-:W4:Y:S01]  /*06e0*/  LDG.E R20, desc[UR12][R4.64+0x1800] ;  /* 0x0018000c04147981 */ /* 0x000f22000c1e1900 */
[----:B------:R-:W-:Y:S02]  /*06f0*/  IADD3.X R27, PT, PT, R27, UR9, RZ, P0, P4 ;  /* 0x000000091b1b7c10 */ /* 0x000fe400087e84ff */
[----:B------:R-:W-:-:S04]  /*0700*/  ISETP.LT.U32.AND P0, PT, R24, R23, PT ;  /* 0x000000171800720c */ /* 0x000fc80003f01070 */
[----:B------:R-:W-:-:S04]  /*0710*/  ISETP.LT.AND.EX P0, PT, R27, R18, PT, P0 ;  /* 0x000000121b00720c */ /* 0x000fc80003f01300 */
[CC--:B------:R-:W-:Y:S02]  /*0720*/  SEL R25, R24.reuse, R23.reuse, P0 ;  /* 0x0000001718197207 */ /* 0x0c0fe40000000000 */
[----:B------:R-:W-:Y:S02]  /*0730*/  @!P3 SEL R25, R24, R23, !P1 ;  /* 0x000000171819b207 */ /* 0x000fe40004800000 */
[----:B------:R-:W4:Y:S04]  /*0740*/  LDG.E R23, desc[UR12][R2.64+0x1c00] ;  /* 0x001c000c02177981 */ /* 0x000f28000c1e1900 */
[----:B------:R0:W4:Y:S01]  /*0750*/  LDG.E R24, desc[UR12][R4.64+0x1c00] ;  /* 0x001c000c04187981 */ /* 0x000122000c1e1900 */
[----:B------:R-:W-:-:S04]  /*0760*/  @!P1 SEL R16, RZ, 0x1, !P2 ;  /* 0x00000001ff109807 */ /* 0x000fc80005000000 */
[----:B------:R-:W-:-:S04]  /*0770*/  SEL R28, R16, 0x1, !P3 ;  /* 0x00000001101c7807 */ /* 0x000fc80005800000 */
[----:B------:R-:W-:Y:S02]  /*0780*/  LOP3.LUT P2, RZ, R28, 0xff, RZ, 0xc0, !PT ;  /* 0x000000ff1cff7812 */ /* 0x000fe4000784c0ff */
[CC--:B------:R-:W-:Y:S02]  /*0790*/  SEL R16, R27.reuse, R18.reuse, P0 ;  /* 0x000000121b107207 */ /* 0x0c0fe40000000000 */
[----:B------:R-:W-:Y:S01]  /*07a0*/  @!P3 SEL R16, R27, R18, !P1 ;  /* 0x000000121b10b207 */ /* 0x000fe20004800000 */
[----:B------:R-:W-:-:S05]  /*07b0*/  VIADD R18, R14, 0xffffff00 ;  /* 0xffffff000e127836 */ /* 0x000fca0000000000 */
[----:B------:R-:W-:Y:S02]  /*07c0*/  SHF.R.S32.HI R27, RZ, 0x1f, R18 ;  /* 0x0000001fff1b7819 */ /* 0x000fe40000011412 */
[----:B------:R-:W-:-:S04]  /*07d0*/  IADD3 R18, P1, P4, R18, UR8, R11 ;  /* 0x0000000812127c10 */ /* 0x000fc8000fc3e00b */
[----:B------:R-:W-:Y:S02]  /*07e0*/  IADD3.X R27, PT, PT, R27, UR9, RZ, P1, P4 ;  /* 0x000000091b1b7c10 */ /* 0x000fe40008fe84ff */
[----:B0-----:R-:W-:Y:S01]  /*07f0*/  SHF.R.S32.HI R4, RZ, 0x1f, R14 ;  /* 0x0000001fff047819 */ /* 0x001fe2000001140e */
[----:B------:R-:W-:Y:S01]  /*0800*/  VIADD R15, R15, 0x8 ;  /* 0x000000080f0f7836 */ /* 0x000fe20000000000 */
[CC--:B-----5:R-:W-:Y:S02]  /*0810*/  ISETP.NE.AND P0, PT, R8.reuse, R17.reuse, PT ;  /* 0x000000110800720c */ /* 0x0e0fe40003f05270 */
[----:B------:R-:W-:Y:S02]  /*0820*/  ISETP.NE.AND P3, PT, R8, R17, P2 ;  /* 0x000000110800720c */ /* 0x000fe40001765270 */
[----:B------:R-:W-:-:S04]  /*0830*/  @!P2 SEL R28, RZ, 0x1, !P0 ;  /* 0x00000001ff1ca807 */ /* 0x000fc80004000000 */
[----:B------:R-:W-:Y:S02]  /*0840*/  SEL R28, R28, 0x1, !P3 ;  /* 0x000000011c1c7807 */ /* 0x000fe40005800000 */
[----:B------:R-:W-:Y:S02]  /*0850*/  ISETP.LT.U32.AND P0, PT, R18, R25, PT ;  /* 0x000000191200720c */ /* 0x000fe40003f01070 */
[----:B------:R-:W-:Y:S02]  /*0860*/  LOP3.LUT P1, RZ, R28, 0xff, RZ, 0xc0, !PT ;  /* 0x000000ff1cff7812 */ /* 0x000fe4000782c0ff */
[----:B------:R-:W-:-:S04]  /*0870*/  ISETP.LT.AND.EX P0, PT, R27, R16, PT, P0 ;  /* 0x000000101b00720c */ /* 0x000fc80003f01300 */
[----:B------:R-:W-:Y:S02]  /*0880*/  SEL R3, R18, R25, P0 ;  /* 0x0000001912037207 */ /* 0x000fe40000000000 */
[CC--:B------:R-:W-:Y:S02]  /*0890*/  SEL R2, R27.reuse, R16.reuse, P0 ;  /* 0x000000101b027207 */ /* 0x0c0fe40000000000 */
[----:B--2---:R-:W-:Y:S02]  /*08a0*/  ISETP.NE.AND P0, PT, R6, R7, PT ;  /* 0x000000070600720c */ /* 0x004fe40003f05270 */
[----:B------:R-:W-:Y:S02]  /*08b0*/  @!P3 SEL R3, R18, R25, !P2 ;  /* 0x000000191203b207 */ /* 0x000fe40005000000 */
[----:B------:R-:W-:Y:S02]  /*08c0*/  @!P3 SEL R2, R27, R16, !P2 ;  /* 0x000000101b02b207 */ /* 0x000fe40005000000 */
[----:B------:R-:W-:-:S02]  /*08d0*/  ISETP.NE.AND P3, PT, R6, R7, P1 ;  /* 0x000000070600720c */ /* 0x000fc40000f65270 */
[----:B------:R-:W-:Y:S02]  /*08e0*/  @!P1 SEL R28, RZ, 0x1, !P0 ;  /* 0x00000001ff1c9807 */ /* 0x000fe40004000000 */
[----:B------:R-:W-:Y:S02]  /*08f0*/  IADD3 R8, P4, P5, R14, UR8, R11 ;  /* 0x000000080e087c10 */ /* 0x000fe4000fd9e00b */
[----:B------:R-:W-:Y:S02]  /*0900*/  SEL R28, R28, 0x1, !P3 ;  /* 0x000000011c1c7807 */ /* 0x000fe40005800000 */
[----:B------:R-:W-:Y:S02]  /*0910*/  IADD3.X R17, PT, PT, R4, UR9, RZ, P4, P5 ;  /* 0x0000000904117c10 */ /* 0x000fe4000a7ea4ff */
[----:B------:R-:W-:Y:S02]  /*0920*/  ISETP.LT.U32.AND P0, PT, R8, R3, PT ;  /* 0x000000030800720c */ /* 0x000fe40003f01070 */
[----:B------:R-:W-:-:S02]  /*0930*/  LOP3.LUT P2, RZ, R28, 0xff, RZ, 0xc0, !PT ;  /* 0x000000ff1cff7812 */ /* 0x000fc4000784c0ff */
[----:B------:R-:W-:Y:S01]  /*0940*/  ISETP.LT.AND.EX P0, PT, R17, R2, PT, P0 ;  /* 0x000000021100720c */ /* 0x000fe20003f01300 */
[----:B------:R-:W-:-:S03]  /*0950*/  VIADD R6, R14, 0x100 ;  /* 0x000001000e067836 */ /* 0x000fc60000000000 */
[----:B------:R-:W-:Y:S02]  /*0960*/  SEL R4, R8, R3, P0 ;  /* 0x0000000308047207 */ /* 0x000fe40000000000 */
[CC--:B------:R-:W-:Y:S02]  /*0970*/  SEL R5, R17.reuse, R2.reuse, P0 ;  /* 0x0000000211057207 */ /* 0x0c0fe40000000000 */
[----:B---3--:R-:W-:Y:S02]  /*0980*/  ISETP.NE.AND P0, PT, R22, R21, PT ;  /* 0x000000151600720c */ /* 0x008fe40003f05270 */
[----:B------:R-:W-:Y:S02]  /*0990*/  @!P3 SEL R4, R8, R3, !P1 ;  /* 0x000000030804b207 */ /* 0x000fe40004800000 */
[----:B------:R-:W-:Y:S02]  /*09a0*/  @!P3 SEL R5, R17, R2, !P1 ;  /* 0x000000021105b207 */ /* 0x000fe40004800000 */
[----:B------:R-:W-:-:S02]  /*09b0*/  ISETP.NE.AND P3, PT, R22, R21, P2 ;  /* 0x000000151600720c */ /* 0x000fc40001765270 */
[----:B------:R-:W-:Y:S02]  /*09c0*/  @!P2 SEL R28, RZ, 0x1, !P0 ;  /* 0x00000001ff1ca807 */ /* 0x000fe40004000000 */
[----:B------:R-:W-:Y:S02]  /*09d0*/  SHF.R.S32.HI R3, RZ, 0x1f, R6 ;  /* 0x0000001fff037819 */ /* 0x000fe40000011406 */
[----:B------:R-:W-:Y:S02]  /*09e0*/  IADD3 R7, P4, P5, R6, UR8, R11 ;  /* 0x0000000806077c10 */ /* 0x000fe4000fd9e00b */
[----:B------:R-:W-:Y:S02]  /*09f0*/  SEL R28, R28, 0x1, !P3 ;  /* 0x000000011c1c7807 */ /* 0x000fe40005800000 */
[----:B------:R-:W-:Y:S02]  /*0a00*/  IADD3.X R8, PT, PT, R3, UR9, RZ, P4, P5 ;  /* 0x0000000903087c10 */ /* 0x000fe4000a7ea4ff */
[----:B------:R-:W-:-:S02]  /*0a10*/  ISETP.LT.U32.AND P0, PT, R7, R4, PT ;  /* 0x000000040700720c */ /* 0x000fc40003f01070 */
[----:B------:R-:W-:Y:S01]  /*0a20*/  LOP3.LUT P1, RZ, R28, 0xff, RZ, 0xc0, !PT ;  /* 0x000000ff1cff7812 */ /* 0x000fe2000782c0ff */
[----:B------:R-:W-:Y:S01]  /*0a30*/  VIADD R6, R14, 0x200 ;  /* 0x000002000e067836 */ /* 0x000fe20000000000 */
[----:B------:R-:W-:-:S04]  /*0a40*/  ISETP.LT.AND.EX P0, PT, R8, R5, PT, P0 ;  /* 0x000000050800720c */ /* 0x000fc80003f01300 */
[CC--:B------:R-:W-:Y:S02]  /*0a50*/  SEL R2, R7.reuse, R4.reuse, P0 ;  /* 0x0000000407027207 */ /* 0x0c0fe40000000000 */
[-C--:B------:R-:W-:Y:S02]  /*0a60*/  SEL R3, R8, R5.reuse, P0 ;  /* 0x0000000508037207 */ /* 0x080fe40000000000 */
[----:B------:R-:W-:Y:S02]  /*0a70*/  @!P3 SEL R2, R7, R4, !P2 ;  /* 0x000000040702b207 */ /* 0x000fe40005000000 */
[----:B------:R-:W-:Y:S02]  /*0a80*/  SHF.R.S32.HI R4, RZ, 0x1f, R6 ;  /* 0x0000001fff047819 */ /* 0x000fe40000011406 */
[----:B------:R-:W-:Y:S02]  /*0a90*/  IADD3 R7, P0, P4, R6, UR8, R11 ;  /* 0x0000000806077c10 */ /* 0x000fe4000fc1e00b */
[----:B------:R-:W-:-:S02]  /*0aa0*/  @!P3 SEL R3, R8, R5, !P2 ;  /* 0x000000050803b207 */ /* 0x000fc40005000000 */
[CC--:B----4-:R-:W-:Y:S02]  /*0ab0*/  ISETP.NE.AND P2, PT, R19.reuse, R20.reuse, PT ;  /* 0x000000141300720c */ /* 0x0d0fe40003f45270 */
[----:B------:R-:W-:Y:S02]  /*0ac0*/  ISETP.NE.AND P3, PT, R19, R20, P1 ;  /* 0x000000141300720c */ /* 0x000fe40000f65270 */
[----:B------:R-:W-:Y:S01]  /*0ad0*/  IADD3.X R6, PT, PT, R4, UR9, RZ, P0, P4 ;  /* 0x0000000904067c10 */ /* 0x000fe200087e84ff */
[----:B------:R-:W-:Y:S01]  /*0ae0*/  VIADD R4, R14, 0x300 ;  /* 0x000003000e047836 */ /* 0x000fe20000000000 */
[----:B------:R-:W-:Y:S02]  /*0af0*/  @!P1 SEL R28, RZ, 0x1, !P2 ;  /* 0x00000001ff1c9807 */ /* 0x000fe40005000000 */
[----:B------:R-:W-:Y:S02]  /*0b00*/  ISETP.LT.U32.AND P0, PT, R7, R2, PT ;  /* 0x000000020700720c */ /* 0x000fe40003f01070 */
[----:B------:R-:W-:-:S02]  /*0b10*/  SHF.R.S32.HI R5, RZ, 0x1f, R4 ;  /* 0x0000001fff057819 */ /* 0x000fc40000011404 */
[----:B------:R-:W-:Y:S02]  /*0b20*/  SEL R28, R28, 0x1, !P3 ;  /* 0x000000011c1c7807 */ /* 0x000fe40005800000 */
[----:B------:R-:W-:Y:S02]  /*0b30*/  IADD3 R4, P4, P5, R4, UR8, R11 ;  /* 0x0000000804047c10 */ /* 0x000fe4000fd9e00b */
[----:B------:R-:W-:Y:S02]  /*0b40*/  ISETP.LT.AND.EX P0, PT, R6, R3, PT, P0 ;  /* 0x000000030600720c */ /* 0x000fe40003f01300 */
[----:B------:R-:W-:Y:S02]  /*0b50*/  LOP3.LUT P2, RZ, R28, 0xff, RZ, 0xc0, !PT ;  /* 0x000000ff1cff7812 */ /* 0x000fe4000784c0ff */
[----:B------:R-:W-:Y:S02]  /*0b60*/  IADD3.X R5, PT, PT, R5, UR9, RZ, P4, P5 ;  /* 0x0000000905057c10 */ /* 0x000fe4000a7ea4ff */
[----:B------:R-:W-:-:S02]  /*0b70*/  SEL R17, R7, R2, P0 ;  /* 0x0000000207117207 */ /* 0x000fc40000000000 */
[CC--:B------:R-:W-:Y:S02]  /*0b80*/  SEL R16, R6.reuse, R3.reuse, P0 ;  /* 0x0000000306107207 */ /* 0x0c0fe40000000000 */
[----:B------:R-:W-:Y:S02]  /*0b90*/  ISETP.NE.AND P4, PT, R15, RZ, PT ;  /* 0x000000ff0f00720c */ /* 0x000fe40003f85270 */
[----:B------:R-:W-:Y:S02]  /*0ba0*/  @!P3 SEL R17, R7, R2, !P1 ;  /* 0x000000020711b207 */ /* 0x000fe40004800000 */
[----:B------:R-:W-:Y:S02]  /*0bb0*/  @!P3 SEL R16, R6, R3, !P1 ;  /* 0x000000030610b207 */ /* 0x000fe40004800000 */
[----:B------:R-:W-:Y:S02]  /*0bc0*/  ISETP.NE.AND P3, PT, R23, R24, P2 ;  /* 0x000000181700720c */ /* 0x000fe40001765270 */
[----:B------:R-:W-:-:S02]  /*0bd0*/  ISETP.LT.U32.AND P0, PT, R4, R17, PT ;  /* 0x000000110400720c */ /* 0x000fc40003f01070 */
[----:B------:R-:W-:Y:S02]  /*0be0*/  ISETP.NE.AND P1, PT, R23, R24, PT ;  /* 0x000000181700720c */ /* 0x000fe40003f25270 */
[CC--:B------:R-:W-:Y:S02]  /*0bf0*/  ISETP.LT.AND.EX P0, PT, R5.reuse, R16.reuse, PT, P0 ;  /* 0x000000100500720c */ /* 0x0c0fe40003f01300 */
[----:B------:R-:W-:Y:S01]  /*0c00*/  @!P2 SEL R28, RZ, 0x1, !P1 ;  /* 0x00000001ff1ca807 */ /* 0x000fe20004800000 */
[----:B------:R-:W-:Y:S01]  /*0c10*/  VIADD R14, R14, 0x800 ;  /* 0x000008000e0e7836 */ /* 0x000fe20000000000 */
[----:B------:R-:W-:Y:S02]  /*0c20*/  SEL R6, R4, R17, P0 ;  /* 0x0000001104067207 */ /* 0x000fe40000000000 */
[----:B------:R-:W-:Y:S02]  /*0c30*/  SEL R7, R5, R16, P0 ;  /* 0x0000001005077207 */ /* 0x000fe40000000000 */
[----:B------:R-:W-:-:S02]  /*0c40*/  SEL R8, R28, 0x1, !P3 ;  /* 0x000000011c087807 */ /* 0x000fc40005800000 */
[----:B------:R-:W-:Y:S02]  /*0c50*/  @!P3 SEL R6, R4, R17, !P2 ;  /* 0x000000110406b207 */ /* 0x000fe40005000000 */
[----:B------:R-:W-:Y:S01]  /*0c60*/  @!P3 SEL R7, R5, R16, !P2 ;  /* 0x000000100507b207 */ /* 0x000fe20005000000 */
[----:B------:R-:W-:Y:S06]  /*0c70*/  @P4 BRA `(.L_x_71) ;  /* 0xfffffff400b44947 */ /* 0x000fec000383ffff */
[----:B------:R-:W-:Y:S05]  /*0c80*/  BSYNC.RECONVERGENT B3 ;  /* 0x0000000000037941 */ /* 0x000fea0003800200 */
.L_x_70:
[----:B------:R-:W-:-:S07]  /*0c90*/  VIADD R14, R14, 0xfffffc00 ;  /* 0xfffffc000e0e7836 */ /* 0x000fce0000000000 */
.L_x_69:
[----:B------:R-:W-:Y:S05]  /*0ca0*/  BSYNC.RECONVERGENT B2 ;  /* 0x0000000000027941 */ /* 0x000fea0003800200 */
.L_x_68:
[----:B------:R-:W-:-:S13]  /*0cb0*/  ISETP.NE.AND P0, PT, R26, RZ, PT ;  /* 0x000000ff1a00720c */ /* 0x000fda0003f05270 */
[----:B------:R-:W-:Y:S05]  /*0cc0*/  @!P0 BRA `(.L_x_67) ;  /* 0x00000008007c8947 */ /* 0x000fea0003800000 */
[----:B------:R-:W-:Y:S01]  /*0cd0*/  ISETP.GE.U32.AND P0, PT, R26, 0x4, PT ;  /* 0x000000041a00780c */ /* 0x000fe20003f06070 */
[----:B------:R-:W-:Y:S01]  /*0ce0*/  BSSY.RECONVERGENT B2, `(.L_x_72) ;  /* 0x0000050000027945 */ /* 0x000fe20003800200 */
[----:B------:R-:W-:-:S11]  /*0cf0*/  LOP3.LUT P1, R13, R13, 0x3, RZ, 0xc0, !PT ;  /* 0x000000030d0d7812 */ /* 0x000fd6000782c0ff */
[----:B------:R-:W-:Y:S05]  /*0d00*/  @!P0 BRA `(.L_x_73) ;  /* 0x0000000400348947 */ /* 0x000fea0003800000 */
[----:B------:R-:W0:Y:S01]  /*0d10*/  LDCU.128 UR16, c[0x0][0x380] ;  /* 0x00007000ff1077ac */ /* 0x000e220008000c00 */
[----:B------:R-:W-:Y:S01]  /*0d20*/  IADD3 R23, P0, PT, R11, R14, RZ ;  /* 0x0000000e0b177210 */ /* 0x000fe20007f1e0ff */
[----:B------:R-:W1:Y:S03]  /*0d30*/  LDCU.64 UR10, c[0x0][0x3a0] ;  /* 0x00007400ff0a77ac */ /* 0x000e660008000a00 */
[----:B------:R-:W-:Y:S01]  /*0d40*/  LEA.HI.X.SX32 R24, R14, RZ, 0x1, P0 ;  /* 0x000000ff0e187211 */ /* 0x000fe200000f0eff */
[----:B------:R-:W-:-:S03]  /*0d50*/  IMAD.SHL.U32 R2, R23, 0x4, RZ ;  /* 0x0000000417027824 */ /* 0x000fc600078e00ff */
[----:B------:R-:W-:Y:S02]  /*0d60*/  SHF.L.U64.HI R3, R23, 0x2, R24 ;  /* 0x0000000217037819 */ /* 0x000fe40000010218 */
[C---:B0-----:R-:W-:Y:S02]  /*0d70*/  IADD3 R4, P0, PT, R2.reuse, UR16, RZ ;  /* 0x0000001002047c10 */ /* 0x041fe4000ff1e0ff */
        /* <DEDUP_REMOVED lines=8> */
[----:B------:R-:W4:Y:S04]  /*0e00*/  LDG.E R18, desc[UR12][R2.64+0x800] ;  /* 0x0008000c02127981 */ /* 0x000f28000c1e1900 */
[----:B------:R0:W5:Y:S04]  /*0e10*/  LDG.E R15, desc[UR12][R4.64+0xc00] ;  /* 0x000c000c040f7981 */ /* 0x000168000c1e1900 */
[----:B------:R0:W5:Y:S01]  /*0e20*/  LDG.E R16, desc[UR12][R2.64+0xc00] ;  /* 0x000c000c02107981 */ /* 0x000162000c1e1900 */
[----:B------:R-:W-:-:S02]  /*0e30*/  LOP3.LUT P3, RZ, R8, 0xff, RZ, 0xc0, !PT ;  /* 0x000000ff08ff7812 */ /* 0x000fc4000786c0ff */
[----:B-1----:R-:W-:Y:S01]  /*0e40*/  IADD3 R23, P2, PT, R23, UR10, RZ ;  /* 0x0000000a17177c10 */ /* 0x002fe2000ff5e0ff */
[----:B0-----:R-:W-:-:S03]  /*0e50*/  VIADD R4, R14, 0x100 ;  /* 0x000001000e047836 */ /* 0x001fc60000000000 */
[----:B------:R-:W-:Y:S02]  /*0e60*/  IADD3.X R24, PT, PT, R24, UR11, RZ, P2, !PT ;  /* 0x0000000b18187c10 */ /* 0x000fe400097fe4ff */
[----:B------:R-:W-:Y:S02]  /*0e70*/  SHF.R.S32.HI R3, RZ, 0x1f, R4 ;  /* 0x0000001fff037819 */ /* 0x000fe40000011404 */
[CC--:B--2---:R-:W-:Y:S02]  /*0e80*/  ISETP.NE.AND P0, PT, R21.reuse, R22.reuse, PT ;  /* 0x000000161500720c */ /* 0x0c4fe40003f05270 */
[----:B------:R-:W-:Y:S02]  /*0e90*/  ISETP.NE.AND P4, PT, R21, R22, P3 ;  /* 0x000000161500720c */ /* 0x000fe40001f85270 */
[----:B------:R-:W-:Y:S02]  /*0ea0*/  @!P3 SEL R8, RZ, 0x1, !P0 ;  /* 0x00000001ff08b807 */ /* 0x000fe40004000000 */
[----:B------:R-:W-:-:S02]  /*0eb0*/  ISETP.LT.U32.AND P0, PT, R23, R6, PT ;  /* 0x000000061700720c */ /* 0x000fc40003f01070 */
[----:B------:R-:W-:Y:S02]  /*0ec0*/  SEL R8, R8, 0x1, !P4 ;  /* 0x0000000108087807 */ /* 0x000fe40006000000 */
[-C--:B------:R-:W-:Y:S02]  /*0ed0*/  ISETP.LT.AND.EX P0, PT, R24, R7.reuse, PT, P0 ;  /* 0x000000071800720c */ /* 0x080fe40003f01300 */
[----:B------:R-:W-:Y:S02]  /*0ee0*/  LOP3.LUT P2, RZ, R8, 0xff, RZ, 0xc0, !PT ;  /* 0x000000ff08ff7812 */ /* 0x000fe4000784c0ff */
[CC--:B------:R-:W-:Y:S02]  /*0ef0*/  SEL R22, R23.reuse, R6.reuse, P0 ;  /* 0x0000000617167207 */ /* 0x0c0fe40000000000 */
[----:B------:R-:W-:Y:S02]  /*0f00*/  SEL R2, R24, R7, P0 ;  /* 0x0000000718027207 */ /* 0x000fe40000000000 */
[----:B------:R-:W-:-:S02]  /*0f10*/  @!P4 SEL R22, R23, R6, !P3 ;  /* 0x000000061716c207 */ /* 0x000fc40005800000 */
[----:B------:R-:W-:Y:S02]  /*0f20*/  @!P4 SEL R2, R24, R7, !P3 ;  /* 0x000000071802c207 */ /* 0x000fe40005800000 */
[CC--:B---3--:R-:W-:Y:S02]  /*0f30*/  ISETP.NE.AND P3, PT, R20.reuse, R19.reuse, PT ;  /* 0x000000131400720c */ /* 0x0c8fe40003f65270 */
[----:B------:R-:W-:Y:S02]  /*0f40*/  ISETP.NE.AND P4, PT, R20, R19, P2 ;  /* 0x000000131400720c */ /* 0x000fe40001785270 */
[----:B------:R-:W-:Y:S02]  /*0f50*/  @!P2 SEL R8, RZ, 0x1, !P3 ;  /* 0x00000001ff08a807 */ /* 0x000fe40005800000 */
[----:B------:R-:W-:Y:S01]  /*0f60*/  IADD3 R5, P5, P0, R4, UR10, R11 ;  /* 0x0000000a04057c10 */ /* 0x000fe2000f8be00b */
[----:B------:R-:W-:Y:S01]  /*0f70*/  VIADD R4, R14, 0x200 ;  /* 0x000002000e047836 */ /* 0x000fe20000000000 */
[----:B------:R-:W-:-:S02]  /*0f80*/  SEL R8, R8, 0x1, !P4 ;  /* 0x0000000108087807 */ /* 0x000fc40006000000 */
[----:B------:R-:W-:Y:S02]  /*0f90*/  IADD3.X R7, PT, PT, R3, UR11, RZ, P5, P0 ;  /* 0x0000000b03077c10 */ /* 0x000fe4000afe04ff */
[----:B------:R-:W-:Y:S02]  /*0fa0*/  ISETP.LT.U32.AND P0, PT, R5, R22, PT ;  /* 0x000000160500720c */ /* 0x000fe40003f01070 */
[----:B------:R-:W-:Y:S02]  /*0fb0*/  LOP3.LUT P3, RZ, R8, 0xff, RZ, 0xc0, !PT ;  /* 0x000000ff08ff7812 */ /* 0x000fe4000786c0ff */
[----:B------:R-:W-:Y:S02]  /*0fc0*/  ISETP.LT.AND.EX P0, PT, R7, R2, PT, P0 ;  /* 0x000000020700720c */ /* 0x000fe40003f01300 */
[----:B------:R-:W-:Y:S02]  /*0fd0*/  SHF.R.S32.HI R3, RZ, 0x1f, R4 ;  /* 0x0000001fff037819 */ /* 0x000fe40000011404 */
[----:B------:R-:W-:-:S02]  /*0fe0*/  SEL R19, R5, R22, P0 ;  /* 0x0000001605137207 */ /* 0x000fc40000000000 */
[----:B------:R-:W-:Y:S02]  /*0ff0*/  SEL R20, R7, R2, P0 ;  /* 0x0000000207147207 */ /* 0x000fe40000000000 */
[----:B------:R-:W-:Y:S02]  /*1000*/  @!P4 SEL R19, R5, R22, !P2 ;  /* 0x000000160513c207 */ /* 0x000fe40005000000 */
[----:B------:R-:W-:Y:S01]  /*1010*/  @!P4 SEL R20, R7, R2, !P2 ;  /* 0x000000020714c207 */ /* 0x000fe20005000000 */
[C---:B------:R-:W-:Y:S01]  /*1020*/  VIADD R2, R14.reuse, 0x300 ;  /* 0x000003000e027836 */ /* 0x040fe20000000000 */
[CC--:B----4-:R-:W-:Y:S01]  /*1030*/  ISETP.NE.AND P4, PT, R17.reuse, R18.reuse, PT ;  /* 0x000000121100720c */ /* 0x0d0fe20003f85270 */
[----:B------:R-:W-:Y:S01]  /*1040*/  VIADD R14, R14, 0x400 ;  /* 0x000004000e0e7836 */ /* 0x000fe20000000000 */
[----:B------:R-:W-:Y:S02]  /*1050*/  IADD3 R6, P5, P0, R4, UR10, R11 ;  /* 0x0000000a04067c10 */ /* 0x000fe4000f8be00b */
[----:B------:R-:W-:-:S02]  /*1060*/  ISETP.NE.AND P2, PT, R17, R18, P3 ;  /* 0x000000121100720c */ /* 0x000fc40001f45270 */
[----:B------:R-:W-:Y:S02]  /*1070*/  @!P3 SEL R8, RZ, 0x1, !P4 ;  /* 0x00000001ff08b807 */ /* 0x000fe40006000000 */
[----:B------:R-:W-:Y:S02]  /*1080*/  IADD3.X R7, PT, PT, R3, UR11, RZ, P5, P0 ;  /* 0x0000000b03077c10 */ /* 0x000fe4000afe04ff */
[----:B------:R-:W-:Y:S02]  /*1090*/  ISETP.LT.U32.AND P0, PT, R6, R19, PT ;  /* 0x000000130600720c */ /* 0x000fe40003f01070 */
[----:B------:R-:W-:Y:S02]  /*10a0*/  SEL R8, R8, 0x1, !P2 ;  /* 0x0000000108087807 */ /* 0x000fe40005000000 */
[----:B------:R-:W-:Y:S02]  /*10b0*/  ISETP.LT.AND.EX P0, PT, R7, R20, PT, P0 ;  /* 0x000000140700720c */ /* 0x000fe40003f01300 */
[----:B------:R-:W-:-:S02]  /*10c0*/  LOP3.LUT P4, RZ, R8, 0xff, RZ, 0xc0, !PT ;  /* 0x000000ff08ff7812 */ /* 0x000fc4000788c0ff */
[CC--:B------:R-:W-:Y:S02]  /*10d0*/  SEL R5, R6.reuse, R19.reuse, P0 ;  /* 0x0000001306057207 */ /* 0x0c0fe40000000000 */
[CC--:B------:R-:W-:Y:S02]  /*10e0*/  SEL R4, R7.reuse, R20.reuse, P0 ;  /* 0x0000001407047207 */ /* 0x0c0fe40000000000 */
[----:B------:R-:W-:Y:S02]  /*10f0*/  SHF.R.S32.HI R3, RZ, 0x1f, R2 ;  /* 0x0000001fff037819 */ /* 0x000fe40000011402 */
[----:B------:R-:W-:Y:S02]  /*1100*/  @!P2 SEL R5, R6, R19, !P3 ;  /* 0x000000130605a207 */ /* 0x000fe40005800000 */
[----:B------:R-:W-:Y:S02]  /*1110*/  @!P2 SEL R4, R7, R20, !P3 ;  /* 0x000000140704a207 */ /* 0x000fe40005800000 */
[----:B------:R-:W-:-:S02]  /*1120*/  IADD3 R2, P5, P6, R2, UR10, R11 ;  /* 0x0000000a02027c10 */ /* 0x000fc4000febe00b */
[-C--:B-----5:R-:W-:Y:S02]  /*1130*/  ISETP.NE.AND P3, PT, R15, R16.reuse, P4 ;  /* 0x000000100f00720c */ /* 0x0a0fe40002765270 */
[----:B------:R-:W-:Y:S02]  /*1140*/  IADD3.X R3, PT, PT, R3, UR11, RZ, P5, P6 ;  /* 0x0000000b03037c10 */ /* 0x000fe4000afec4ff */
[----:B------:R-:W-:Y:S02]  /*1150*/  ISETP.LT.U32.AND P0, PT, R2, R5, PT ;  /* 0x000000050200720c */ /* 0x000fe40003f01070 */
[----:B------:R-:W-:Y:S02]  /*1160*/  ISETP.NE.AND P2, PT, R15, R16, PT ;  /* 0x000000100f00720c */ /* 0x000fe40003f45270 */
[----:B------:R-:W-:Y:S02]  /*1170*/  ISETP.LT.AND.EX P0, PT, R3, R4, PT, P0 ;  /* 0x000000040300720c */ /* 0x000fe40003f01300 */
[----:B------:R-:W-:-:S02]  /*1180*/  @!P4 SEL R8, RZ, 0x1, !P2 ;  /* 0x00000001ff08c807 */ /* 0x000fc40005000000 */
[-C--:B------:R-:W-:Y:S02]  /*1190*/  SEL R6, R2, R5.reuse, P0 ;  /* 0x0000000502067207 */ /* 0x080fe40000000000 */
[CC--:B------:R-:W-:Y:S02]  /*11a0*/  SEL R7, R3.reuse, R4.reuse, P0 ;  /* 0x0000000403077207 */ /* 0x0c0fe40000000000 */
[----:B------:R-:W-:Y:S02]  /*11b0*/  SEL R8, R8, 0x1, !P3 ;  /* 0x0000000108087807 */ /* 0x000fe40005800000 */
[----:B------:R-:W-:Y:S02]  /*11c0*/  @!P3 SEL R6, R2, R5, !P4 ;  /* 0x000000050206b207 */ /* 0x000fe40006000000 */
[----:B------:R-:W-:-:S07]  /*11d0*/  @!P3 SEL R7, R3, R4, !P4 ;  /* 0x000000040307b207 */ /* 0x000fce0006000000 */
.L_x_73:
[----:B------:R-:W-:Y:S05]  /*11e0*/  BSYNC.RECONVERGENT B2 ;  /* 0x0000000000027941 */ /* 0x000fea0003800200 */
.L_x_72:
[----:B------:R-:W-:Y:S05]  /*11f0*/  @!P1 BRA `(.L_x_67) ;  /* 0x0000000400309947 */ /* 0x000fea0003800000 */
[----:B------:R-:W-:Y:S01]  /*1200*/  ISETP.NE.AND P0, PT, R13, 0x1, PT ;  /* 0x000000010d00780c */ /* 0x000fe20003f05270 */
[----:B------:R-:W-:Y:S01]  /*1210*/  BSSY.RECONVERGENT B2, `(.L_x_74) ;  /* 0x000002e000027945 */ /* 0x000fe20003800200 */
[----:B------:R-:W-:-:S11]  /*1220*/  LOP3.LUT P1, RZ, R12, 0x100, RZ, 0xc0, !PT ;  /* 0x000001000cff7812 */ /* 0x000fd6000782c0ff */
        /* <DEDUP_REMOVED lines=13> */
[----:B------:R0:W3:Y:S04]  /*1300*/  LDG.E R18, desc[UR12][R2.64+0x400] ;  /* 0x0004000c02127981 */ /* 0x0000e8000c1e1900 */
[----:B------:R4:W3:Y:S01]  /*1310*/  LDG.E R19, desc[UR12][R4.64+0x400] ;  /* 0x0004000c04137981 */ /* 0x0008e2000c1e1900 */
[----:B------:R-:W-:-:S02]  /*1320*/  LOP3.LUT P2, RZ, R8, 0xff, RZ, 0xc0, !PT ;  /* 0x000000ff08ff7812 */ /* 0x000fc4000784c0ff */
[----:B-1----:R-:W-:-:S04]  /*1330*/  IADD3 R15, P0, PT, R12, UR10, RZ ;  /* 0x0000000a0c0f7c10 */ /* 0x002fc8000ff1e0ff */
[----:B------:R-:W-:Y:S02]  /*1340*/  IADD3.X R12, PT, PT, R13, UR11, RZ, P0, !PT ;  /* 0x0000000b0d0c7c10 */ /* 0x000fe400087fe4ff */
[----:B------:R-:W-:-:S04]  /*1350*/  ISETP.LT.U32.AND P0, PT, R15, R6, PT ;  /* 0x000000060f00720c */ /* 0x000fc80003f01070 */
[----:B------:R-:W-:-:S04]  /*1360*/  ISETP.LT.AND.EX P0, PT, R12, R7, PT, P0 ;  /* 0x000000070c00720c */ /* 0x000fc80003f01300 */
[----:B0-----:R-:W-:Y:S02]  /*1370*/  SEL R2, R15, R6, P0 ;  /* 0x000000060f027207 */ /* 0x001fe40000000000 */
[----:B------:R-:W-:Y:S02]  /*1380*/  SEL R3, R12, R7, P0 ;  /* 0x000000070c037207 */ /* 0x000fe40000000000 */
[CC--:B--2---:R-:W-:Y:S02]  /*1390*/  ISETP.NE.AND P4, PT, R16.reuse, R17.reuse, PT ;  /* 0x000000111000720c */ /* 0x0c4fe40003f85270 */
[----:B------:R-:W-:Y:S01]  /*13a0*/  ISETP.NE.AND P3, PT, R16, R17, P2 ;  /* 0x000000111000720c */ /* 0x000fe20001765270 */
[C---:B------:R-:W-:Y:S01]  /*13b0*/  VIADD R16, R14.reuse, 0x100 ;  /* 0x000001000e107836 */ /* 0x040fe20000000000 */
[----:B------:R-:W-:Y:S01]  /*13c0*/  @!P2 SEL R8, RZ, 0x1, !P4 ;  /* 0x00000001ff08a807 */ /* 0x000fe20006000000 */
[----:B------:R-:W-:-:S03]  /*13d0*/  VIADD R14, R14, 0x200 ;  /* 0x000002000e0e7836 */ /* 0x000fc60000000000 */
[----:B------:R-:W-:Y:S02]  /*13e0*/  SEL R8, R8, 0x1, !P3 ;  /* 0x0000000108087807 */ /* 0x000fe40005800000 */
[----:B----4-:R-:W-:Y:S02]  /*13f0*/  SHF.R.S32.HI R4, RZ, 0x1f, R16 ;  /* 0x0000001fff047819 */ /* 0x010fe40000011410 */
[----:B------:R-:W-:Y:S02]  /*1400*/  LOP3.LUT P4, RZ, R8, 0xff, RZ, 0xc0, !PT ;  /* 0x000000ff08ff7812 */ /* 0x000fe4000788c0ff */
[----:B------:R-:W-:Y:S02]  /*1410*/  IADD3 R5, P5, P6, R16, UR10, R11 ;  /* 0x0000000a10057c10 */ /* 0x000fe4000febe00b */
[----:B------:R-:W-:Y:S02]  /*1420*/  @!P3 SEL R2, R15, R6, !P2 ;  /* 0x000000060f02b207 */ /* 0x000fe40005000000 */
[----:B------:R-:W-:-:S02]  /*1430*/  @!P3 SEL R3, R12, R7, !P2 ;  /* 0x000000070c03b207 */ /* 0x000fc40005000000 */
[-C--:B---3--:R-:W-:Y:S02]  /*1440*/  ISETP.NE.AND P3, PT, R18, R19.reuse, P4 ;  /* 0x000000131200720c */ /* 0x088fe40002765270 */
[----:B------:R-:W-:Y:S02]  /*1450*/  IADD3.X R4, PT, PT, R4, UR11, RZ, P5, P6 ;  /* 0x0000000b04047c10 */ /* 0x000fe4000afec4ff */
[----:B------:R-:W-:Y:S02]  /*1460*/  ISETP.LT.U32.AND P0, PT, R5, R2, PT ;  /* 0x000000020500720c */ /* 0x000fe40003f01070 */
[----:B------:R-:W-:Y:S02]  /*1470*/  ISETP.NE.AND P2, PT, R18, R19, PT ;  /* 0x000000131200720c */ /* 0x000fe40003f45270 */
[----:B------:R-:W-:Y:S02]  /*1480*/  ISETP.LT.AND.EX P0, PT, R4, R3, PT, P0 ;  /* 0x000000030400720c */ /* 0x000fe40003f01300 */
[----:B------:R-:W-:-:S02]  /*1490*/  @!P4 SEL R8, RZ, 0x1, !P2 ;  /* 0x00000001ff08c807 */ /* 0x000fc40005000000 */
[CC--:B------:R-:W-:Y:S02]  /*14a0*/  SEL R6, R5.reuse, R2.reuse, P0 ;  /* 0x0000000205067207 */ /* 0x0c0fe40000000000 */
[-C--:B------:R-:W-:Y:S02]  /*14b0*/  SEL R7, R4, R3.reuse, P0 ;  /* 0x0000000304077207 */ /* 0x080fe40000000000 */
[----:B------:R-:W-:Y:S02]  /*14c0*/  SEL R8, R8, 0x1, !P3 ;  /* 0x0000000108087807 */ /* 0x000fe40005800000 */
[----:B------:R-:W-:Y:S02]  /*14d0*/  @!P3 SEL R6, R5, R2, !P4 ;  /* 0x000000020506b207 */ /* 0x000fe40006000000 */
[----:B------:R-:W-:-:S07]  /*14e0*/  @!P3 SEL R7, R4, R3, !P4 ;  /* 0x000000030407b207 */ /* 0x000fce0006000000 */
.L_x_75:
[----:B------:R-:W-:Y:S05]  /*14f0*/  BSYNC.RECONVERGENT B2 ;  /* 0x0000000000027941 */ /* 0x000fea0003800200 */
.L_x_74:
[----:B------:R-:W-:Y:S05]  /*1500*/  @P1 BRA `(.L_x_67) ;  /* 0x00000000006c1947 */ /* 0x000fea0003800000 */
        /* <DEDUP_REMOVED lines=11> */
[----:B------:R-:W2:Y:S01]  /*15c0*/  LDG.E R5, desc[UR12][R4.64] ;  /* 0x0000000c04057981 */ /* 0x000ea2000c1e1900 */
[----:B------:R-:W-:Y:S02]  /*15d0*/  LOP3.LUT P3, RZ, R8, 0xff, RZ, 0xc0, !PT ;  /* 0x000000ff08ff7812 */ /* 0x000fe4000786c0ff */
[----:B-1----:R-:W-:-:S04]  /*15e0*/  IADD3 R13, P0, PT, R11, UR10, RZ ;  /* 0x0000000a0b0d7c10 */ /* 0x002fc8000ff1e0ff */
[----:B------:R-:W-:Y:S02]  /*15f0*/  IADD3.X R12, PT, PT, R12, UR11, RZ, P0, !PT ;  /* 0x0000000b0c0c7c10 */ /* 0x000fe400087fe4ff */
[----:B------:R-:W-:-:S04]  /*1600*/  ISETP.LT.U32.AND P0, PT, R13, R6, PT ;  /* 0x000000060d00720c */ /* 0x000fc80003f01070 */
[----:B------:R-:W-:-:S04]  /*1610*/  ISETP.LT.AND.EX P0, PT, R12, R7, PT, P0 ;  /* 0x000000070c00720c */ /* 0x000fc80003f01300 */
[----:B------:R-:W-:Y:S02]  /*1620*/  SEL R11, R13, R6, P0 ;  /* 0x000000060d0b7207 */ /* 0x000fe40000000000 */
[CC--:B--2---:R-:W-:Y:S02]  /*1630*/  ISETP.NE.AND P2, PT, R2.reuse, R5.reuse, P3 ;  /* 0x000000050200720c */ /* 0x0c4fe40001f45270 */
[----:B------:R-:W-:Y:S02]  /*1640*/  ISETP.NE.AND P1, PT, R2, R5, PT ;  /* 0x000000050200720c */ /* 0x000fe40003f25270 */
[----:B------:R-:W-:Y:S02]  /*1650*/  SEL R2, R12, R7, P0 ;  /* 0x000000070c027207 */ /* 0x000fe40000000000 */
[----:B------:R-:W-:-:S04]  /*1660*/  @!P3 SEL R8, RZ, 0x1, !P1 ;  /* 0x00000001ff08b807 */ /* 0x000fc80004800000 */
[----:B------:R-:W-:-:S03]  /*1670*/  SEL R8, R8, 0x1, !P2 ;  /* 0x0000000108087807 */ /* 0x000fc60005000000 */
[----:B------:R-:W-:Y:S02]  /*1680*/  @!P2 SEL R11, R13, R6, !P3 ;  /* 0x000000060d0ba207 */ /* 0x000fe40005800000 */
[----:B------:R-:W-:-:S03]  /*1690*/  @!P2 SEL R2, R12, R7, !P3 ;  /* 0x000000070c02a207 */ /* 0x000fc60005800000 */
[----:B------:R-:W-:Y:S02]  /*16a0*/  IMAD.MOV.U32 R6, RZ, RZ, R11 ;  /* 0x000000ffff067224 */ /* 0x000fe400078e000b */
[----:B------:R-:W-:-:S07]  /*16b0*/  IMAD.MOV.U32 R7, RZ, RZ, R2 ;  /* 0x000000ffff077224 */ /* 0x000fce00078e0002 */
.L_x_67:
[----:B------:R-:W-:Y:S05]  /*16c0*/  BSYNC.RECONVERGENT B1 ;  /* 0x0000000000017941 */ /* 0x000fea0003800200 */
.L_x_66:
[----:B------:R-:W-:-:S13]  /*16d0*/  ISETP.GE.AND P0, PT, R9, 0x100, PT ;  /* 0x000001000900780c */ /* 0x000fda0003f06270 */
[----:B------:R-:W-:Y:S05]  /*16e0*/  @!P0 BRA `(.L_x_76) ;  /* 0x0000000c00408947 */ /* 0x000fea0003800000 */
[----:B------:R-:W0:Y:S01]  /*16f0*/  S2R R9, SR_LANEID ;  /* 0x0000000000097919 */ /* 0x000e220000000000 */
[----:B------:R-:W-:Y:S01]  /*1700*/  LOP3.LUT R2, R8, 0xff, RZ, 0xc0, !PT ;  /* 0x000000ff08027812 */ /* 0x000fe200078ec0ff */
[----:B------:R-:W-:Y:S01]  /*1710*/  BSSY.RECONVERGENT B1, `(.L_x_77) ;  /* 0x0000016000017945 */ /* 0x000fe20003800200 */
[----:B------:R1:W2:Y:S04]  /*1720*/  SHFL.DOWN PT, R5, R6, 0x1, 0x1f ;  /* 0x08201f0006057f89 */ /* 0x0002a800000e0000 */
[----:B------:R1:W3:Y:S04]  /*1730*/  SHFL.DOWN PT, R4, R7, 0x1, 0x1f ;  /* 0x08201f0007047f89 */ /* 0x0002e800000e0000 */
[----:B------:R1:W4:Y:S01]  /*1740*/  SHFL.DOWN PT, R3, R2, 0x1, 0x1f ;  /* 0x08201f0002037f89 */ /* 0x00032200000e0000 */
        /* <DEDUP_REMOVED lines=18> */
.L_x_78:
[----:B------:R-:W-:Y:S05]  /*1870*/  BSYNC.RECONVERGENT B1 ;  /* 0x0000000000017941 */ /* 0x000fea0003800200 */
.L_x_77:
        /* <DEDUP_REMOVED lines=23> */
.L_x_80:
[----:B------:R-:W-:Y:S05]  /*19f0*/  BSYNC.RECONVERGENT B1 ;  /* 0x0000000000017941 */ /* 0x000fea0003800200 */
.L_x_79:
        /* <DEDUP_REMOVED lines=20> */
.L_x_82:
[----:B------:R-:W-:Y:S05]  /*1b40*/  BSYNC.RECONVERGENT B1 ;  /* 0x0000000000017941 */ /* 0x000fea0003800200 */
.L_x_81:
        /* <DEDUP_REMOVED lines=20> */
.L_x_84:
[----:B------:R-:W-:Y:S05]  /*1c90*/  BSYNC.RECONVERGENT B1 ;  /* 0x0000000000017941 */ /* 0x000fea0003800200 */
.L_x_83:
        /* <DEDUP_REMOVED lines=20> */
.L_x_86:
[----:B------:R-:W-:Y:S05]  /*1de0*/  BSYNC.RECONVERGENT B1 ;  /* 0x0000000000017941 */ /* 0x000fea0003800200 */
.L_x_85:
        /* <DEDUP_REMOVED lines=10> */
.L_x_88:
[----:B------:R-:W-:Y:S05]  /*1e90*/  BSYNC.RECONVERGENT B1 ;  /* 0x0000000000017941 */ /* 0x000fea0003800200 */
.L_x_87:
        /* <DEDUP_REMOVED lines=8> */
[----:B------:R-:W1:Y:S04]  /*1f20*/  LDS.64 R12, [UR4+0x20] ;  /* 0x00002004ff0c7984 */ /* 0x000e680008000a00 */
[----:B------:R-:W3:Y:S04]  /*1f30*/  LDS.U8 R16, [UR4+0x28] ;  /* 0x00002804ff107984 */ /* 0x000ee80008000000 */
[----:B------:R-:W3:Y:S04]  /*1f40*/  LDS.64 R10, [UR4+0x30] ;  /* 0x00003004ff0a7984 */ /* 0x000ee80008000a00 */
[----:B------:R-:W3:Y:S04]  /*1f50*/  LDS.U8 R17, [UR4+0x38] ;  /* 0x00003804ff117984 */ /* 0x000ee80008000000 */
[----:B0-----:R-:W0:Y:S04]  /*1f60*/  LDS.64 R2, [UR4+0x40] ;  /* 0x00004004ff027984 */ /* 0x001e280008000a00 */
[----:B------:R-:W0:Y:S04]  /*1f70*/  LDS.U8 R14, [UR4+0x48] ;  /* 0x00004804ff0e7984 */ /* 0x000e280008000000 */
[----:B--2-4-:R-:W2:Y:S01]  /*1f80*/  LDS.64 R4, [UR4+0x50] ;  /* 0x00005004ff047984 */ /* 0x014ea20008000a00 */
[----:B-----5:R-:W-:-:S04]  /*1f90*/  ISETP.NE.AND P2, PT, R9, RZ, PT ;  /* 0x000000ff0900720c */ /* 0x020fc80003f45270 */
[----:B------:R-:W-:Y:S02]  /*1fa0*/  @P4 SEL R9, R8, 0x1, !P2 ;  /* 0x0000000108094807 */ /* 0x000fe40005000000 */
[-C--:B-1----:R-:W-:Y:S02]  /*1fb0*/  ISETP.LT.U32.AND P0, PT, R12, R6.reuse, PT ;  /* 0x000000060c00720c */ /* 0x082fe40003f01070 */
[----:B------:R-:W-:Y:S02]  /*1fc0*/  LOP3.LUT P3, RZ, R9, 0xff, RZ, 0xc0, !PT ;  /* 0x000000ff09ff7812 */ /* 0x000fe4000786c0ff */
[----:B------:R-:W-:Y:S02]  /*1fd0*/  ISETP.LT.AND.EX P0, PT, R13, R7, PT, P0 ;  /* 0x000000070d00720c */ /* 0x000fe40003f01300 */
[----:B---3--:R-:W-:Y:S02]  /*1fe0*/  ISETP.NE.AND P5, PT, R16, RZ, PT ;  /* 0x000000ff1000720c */ /* 0x008fe40003fa5270 */
[----:B------:R-:W-:-:S02]  /*1ff0*/  @P2 SEL R6, R12, R6, P0 ;  /* 0x000000060c062207 */ /* 0x000fc40000000000 */
[C---:B------:R-:W-:Y:S02]  /*2000*/  @P2 SEL R7, R13.reuse, R7, P0 ;  /* 0x000000070d072207 */ /* 0x040fe40000000000 */
[----:B------:R-:W-:Y:S02]  /*2010*/  SEL R15, R12, R6, !P4 ;  /* 0x000000060c0f7207 */ /* 0x000fe40006000000 */
[----:B------:R-:W-:Y:S01]  /*2020*/  SEL R7, R13, R7, !P4 ;  /* 0x000000070d077207 */ /* 0x000fe20006000000 */
[----:B------:R-:W1:Y:S01]  /*2030*/  LDS.U8 R12, [UR4+0x58] ;  /* 0x00005804ff0c7984 */ /* 0x000e620008000000 */
[----:B------:R-:W-:Y:S02]  /*2040*/  ISETP.LT.U32.AND P0, PT, R10, R15, PT ;  /* 0x0000000f0a00720c */ /* 0x000fe40003f01070 */
[----:B------:R-:W-:Y:S02]  /*2050*/  @P3 SEL R16, R9, 0x1, !P5 ;  /* 0x0000000109103807 */ /* 0x000fe40006800000 */
[----:B------:R-:W-:Y:S01]  /*2060*/  ISETP.LT.AND.EX P0, PT, R11, R7, PT, P0 ;  /* 0x000000070b00720c */ /* 0x000fe20003f01300 */
[----:B------:R-:W3:Y:S01]  /*2070*/  LDS.64 R8, [UR4+0x60] ;  /* 0x00006004ff087984 */ /* 0x000ee20008000a00 */
[----:B------:R-:W-:-:S02]  /*2080*/  LOP3.LUT P2, RZ, R16, 0xff, RZ, 0xc0, !PT ;  /* 0x000000ff10ff7812 */ /* 0x000fc4000784c0ff */
[C---:B------:R-:W-:Y:S02]  /*2090*/  @P5 SEL R15, R10.reuse, R15, P0 ;  /* 0x0000000f0a0f5207 */ /* 0x040fe40000000000 */
[----:B------:R-:W-:Y:S02]  /*20a0*/  ISETP.NE.AND P4, PT, R17, RZ, PT ;  /* 0x000000ff1100720c */ /* 0x000fe40003f85270 */
[C---:B------:R-:W-:Y:S02]  /*20b0*/  @P5 SEL R7, R11.reuse, R7, P0 ;  /* 0x000000070b075207 */ /* 0x040fe40000000000 */
[----:B------:R-:W-:Y:S02]  /*20c0*/  SEL R13, R10, R15, !P3 ;  /* 0x0000000f0a0d7207 */ /* 0x000fe40005800000 */
[----:B------:R-:W-:Y:S01]  /*20d0*/  SEL R15, R11, R7, !P3 ;  /* 0x000000070b0f7207 */ /* 0x000fe20005800000 */
[----:B------:R-:W-:Y:S01]  /*20e0*/  LDS.U8 R10, [UR4+0x78] ;  /* 0x00007804ff0a7984 */ /* 0x000fe20008000000 */
[----:B0-----:R-:W-:-:S02]  /*20f0*/  ISETP.LT.U32.AND P0, PT, R2, R13, PT ;  /* 0x0000000d0200720c */ /* 0x001fc40003f01070 */
[----:B------:R-:W-:Y:S01]  /*2100*/  @P2 SEL R17, R16, 0x1, !P4 ;  /* 0x0000000110112807 */ /* 0x000fe20006000000 */
[----:B------:R-:W-:Y:S01]  /*2110*/  LDS.64 R6, [UR4+0x70] ;  /* 0x00007004ff067984 */ /* 0x000fe20008000a00 */
[----:B------:R-:W-:Y:S02]  /*2120*/  ISETP.LT.AND.EX P0, PT, R3, R15, PT, P0 ;  /* 0x0000000f0300720c */ /* 0x000fe40003f01300 */
[----:B------:R-:W-:Y:S01]  /*2130*/  LOP3.LUT P5, RZ, R17, 0xff, RZ, 0xc0, !PT ;  /* 0x000000ff11ff7812 */ /* 0x000fe200078ac0ff */
[----:B------:R-:W0:Y:S01]  /*2140*/  LDS.U8 R16, [UR4+0x68] ;  /* 0x00006804ff107984 */ /* 0x000e220008000000 */
[----:B------:R-:W-:Y:S02]  /*2150*/  @P4 SEL R13, R2, R13, P0 ;  /* 0x0000000d020d4207 */ /* 0x000fe40000000000 */
[----:B------:R-:W-:Y:S02]  /*2160*/  ISETP.NE.AND P3, PT, R14, RZ, PT ;  /* 0x000000ff0e00720c */ /* 0x000fe40003f65270 */
[----:B------:R-:W-:-:S02]  /*2170*/  @P4 SEL R15, R3, R15, P0 ;  /* 0x0000000f030f4207 */ /* 0x000fc40000000000 */
[----:B------:R-:W-:Y:S02]  /*2180*/  SEL R11, R2, R13, !P2 ;  /* 0x0000000d020b7207 */ /* 0x000fe40005000000 */
[----:B------:R-:W-:Y:S02]  /*2190*/  SEL R13, R3, R15, !P2 ;  /* 0x0000000f030d7207 */ /* 0x000fe40005000000 */
[----:B--2---:R-:W-:Y:S01]  /*21a0*/  ISETP.LT.U32.AND P0, PT, R4, R11, PT ;  /* 0x0000000b0400720c */ /* 0x004fe20003f01070 */
[----:B------:R-:W2:Y:S01]  /*21b0*/  LDS.64 R2, [UR4+0x80] ;  /* 0x00008004ff027984 */ /* 0x000ea20008000a00 */
[----:B------:R-:W-:Y:S02]  /*21c0*/  @P5 SEL R14, R17, 0x1, !P3 ;  /* 0x00000001110e5807 */ /* 0x000fe40005800000 */
[----:B------:R-:W-:Y:S02]  /*21d0*/  ISETP.LT.AND.EX P0, PT, R5, R13, PT, P0 ;  /* 0x0000000d0500720c */ /* 0x000fe40003f01300 */
[----:B------:R-:W-:-:S02]  /*21e0*/  LOP3.LUT P4, RZ, R14, 0xff, RZ, 0xc0, !PT ;  /* 0x000000ff0eff7812 */ /* 0x000fc4000788c0ff */
[----:B------:R-:W-:Y:S02]  /*21f0*/  @P3 SEL R11, R4, R11, P0 ;  /* 0x0000000b040b3207 */ /* 0x000fe40000000000 */
[----:B-1----:R-:W-:Y:S02]  /*2200*/  ISETP.NE.AND P2, PT, R12, RZ, PT ;  /* 0x000000ff0c00720c */ /* 0x002fe40003f45270 */
[C---:B------:R-:W-:Y:S02]  /*2210*/  @P3 SEL R13, R5.reuse, R13, P0 ;  /* 0x0000000d050d3207 */ /* 0x040fe40000000000 */
[----:B------:R-:W-:Y:S02]  /*2220*/  SEL R11, R4, R11, !P5 ;  /* 0x0000000b040b7207 */ /* 0x000fe40006800000 */
[----:B------:R-:W-:Y:S02]  /*2230*/  SEL R13, R5, R13, !P5 ;  /* 0x0000000d050d7207 */ /* 0x000fe40006800000 */
[----:B---3--:R-:W-:-:S02]  /*2240*/  ISETP.LT.U32.AND P0, PT, R8, R11, PT ;  /* 0x0000000b0800720c */ /* 0x008fc40003f01070 */
[----:B------:R-:W-:Y:S02]  /*2250*/  @P4 SEL R12, R14, 0x1, !P2 ;  /* 0x000000010e0c4807 */ /* 0x000fe40005000000 */
[C---:B------:R-:W-:Y:S02]  /*2260*/  ISETP.LT.AND.EX P0, PT, R9.reuse, R13, PT, P0 ;  /* 0x0000000d0900720c */ /* 0x040fe40003f01300 */
[----:B------:R-:W-:Y:S02]  /*2270*/  LOP3.LUT P5, RZ, R12, 0xff, RZ, 0xc0, !PT ;  /* 0x000000ff0cff7812 */ /* 0x000fe400078ac0ff */
[----:B------:R-:W-:Y:S02]  /*2280*/  @P2 SEL R11, R8, R11, P0 ;  /* 0x0000000b080b2207 */ /* 0x000fe40000000000 */
[----:B------:R-:W-:Y:S02]  /*2290*/  @P2 SEL R13, R9, R13, P0 ;  /* 0x0000000d090d2207 */ /* 0x000fe40000000000 */
[----:B0-----:R-:W-:-:S02]  /*22a0*/  ISETP.NE.AND P3, PT, R16, RZ, PT ;  /* 0x000000ff1000720c */ /* 0x001fc40003f65270 */
[----:B------:R-:W-:Y:S02]  /*22b0*/  SEL R5, R8, R11, !P4 ;  /* 0x0000000b08057207 */ /* 0x000fe40006000000 */
[----:B------:R-:W-:Y:S02]  /*22c0*/  SEL R9, R9, R13, !P4 ;  /* 0x0000000d09097207 */ /* 0x000fe40006000000 */
[----:B------:R-:W-:Y:S02]  /*22d0*/  ISETP.LT.U32.AND P0, PT, R6, R5, PT ;  /* 0x000000050600720c */ /* 0x000fe40003f01070 */
[----:B------:R-:W-:Y:S02]  /*22e0*/  @P5 SEL R16, R12, 0x1, !P3 ;  /* 0x000000010c105807 */ /* 0x000fe40005800000 */
[----:B------:R-:W-:Y:S02]  /*22f0*/  ISETP.LT.AND.EX P0, PT, R7, R9, PT, P0 ;  /* 0x000000090700720c */ /* 0x000fe40003f01300 */
[----:B------:R-:W-:-:S02]  /*2300*/  ISETP.NE.AND P4, PT, R10, RZ, PT ;  /* 0x000000ff0a00720c */ /* 0x000fc40003f85270 */
[----:B------:R-:W-:Y:S02]  /*2310*/  @P3 SEL R5, R6, R5, P0 ;  /* 0x0000000506053207 */ /* 0x000fe40000000000 */
[----:B------:R-:W-:Y:S02]  /*2320*/  LOP3.LUT P2, RZ, R16, 0xff, RZ, 0xc0, !PT ;  /* 0x000000ff10ff7812 */ /* 0x000fe4000784c0ff */
[C---:B------:R-:W-:Y:S02]  /*2330*/  @P3 SEL R9, R7.reuse, R9, P0 ;  /* 0x0000000907093207 */ /* 0x040fe40000000000 */
[----:B------:R-:W-:Y:S02]  /*2340*/  SEL R5, R6, R5, !P5 ;  /* 0x0000000506057207 */ /* 0x000fe40006800000 */
[----:B------:R-:W-:Y:S02]  /*2350*/  SEL R7, R7, R9, !P5 ;  /* 0x0000000907077207 */ /* 0x000fe40006800000 */
[----:B--2---:R-:W-:-:S04]  /*2360*/  ISETP.LT.U32.AND P0, PT, R2, R5, PT ;  /* 0x000000050200720c */ /* 0x004fc80003f01070 */
        /* <DEDUP_REMOVED lines=8> */
.L_x_76:
[----:B------:R-:W0:Y:S01]  /*23f0*/  S2R R13, SR_LANEID ;  /* 0x00000000000d7919 */ /* 0x000e220000000000 */
[----:B------:R-:W-:Y:S01]  /*2400*/  LOP3.LUT R2, R10, 0x3e0, RZ, 0xc0, !PT ;  /* 0x000003e00a027812 */ /* 0x000fe200078ec0ff */
[----:B------:R-:W-:Y:S04]  /*2410*/  BSSY.RECONVERGENT B1, `(.L_x_90) ;  /* 0x0000022000017945 */ /* 0x000fe80003800200 */
[----:B------:R-:W-:Y:S01]  /*2420*/  VIADD R4, R2, 0x20 ;  /* 0x0000002002047836 */ /* 0x000fe20000000000 */
[----:B------:R-:W-:-:S04]  /*2430*/  LOP3.LUT R2, RZ, R2, RZ, 0x33, !PT ;  /* 0x00000002ff027212 */ /* 0x000fc800078e33ff */
[----:B------:R-:W-:Y:S01]  /*2440*/  ISETP.GT.AND P0, PT, R4, R9, PT ;  /* 0x000000090400720c */ /* 0x000fe20003f04270 */
[----:B------:R-:W-:-:S05]  /*2450*/  IMAD.IADD R2, R9, 0x1, R2 ;  /* 0x0000000109027824 */ /* 0x000fca00078e0202 */
[----:B------:R-:W-:-:S05]  /*2460*/  SEL R2, R2, 0x1f, P0 ;  /* 0x0000001f02027807 */ /* 0x000fca0000000000 */
[----:B------:R1:W2:Y:S01]  /*2470*/  SHFL.DOWN PT, R4, R7, 0x1, R2 ;  /* 0x0820000007047989 */ /* 0x0002a200000e0002 */
[C---:B0-----:R-:W-:Y:S01]  /*2480*/  VIADD R3, R13.reuse, 0x2 ;  /* 0x000000020d037836 */ /* 0x041fe20000000000 */
[CC--:B------:R-:W-:Y:S01]  /*2490*/  ISETP.GE.AND P0, PT, R13.reuse, R2.reuse, PT ;  /* 0x000000020d00720c */ /* 0x0c0fe20003f06270 */
[C---:B------:R-:W-:Y:S01]  /*24a0*/  VIADD R11, R13.reuse, 0x8 ;  /* 0x000000080d0b7836 */ /* 0x040fe20000000000 */
[C---:B------:R-:W-:Y:S01]  /*24b0*/  ISETP.NE.AND P1, PT, R13.reuse, RZ, PT ;  /* 0x000000ff0d00720c */ /* 0x040fe20003f25270 */
[----:B------:R-:W-:Y:S01]  /*24c0*/  VIADD R5, R13, 0x4 ;  /* 0x000000040d057836 */ /* 0x000fe20000000000 */
[-C--:B------:R-:W-:Y:S02]  /*24d0*/  ISETP.GT.AND P5, PT, R3, R2.reuse, PT ;  /* 0x000000020300720c */ /* 0x080fe40003fa4270 */
[----:B------:R-:W-:Y:S02]  /*24e0*/  LOP3.LUT R3, R8, 0xff, RZ, 0xc0, !PT ;  /* 0x000000ff08037812 */ /* 0x000fe400078ec0ff */
[----:B------:R-:W-:-:S02]  /*24f0*/  ISETP.GT.AND P2, PT, R11, R2, PT ;  /* 0x000000020b00720c */ /* 0x000fc40003f44270 */
[----:B------:R1:W0:Y:S01]  /*2500*/  SHFL.DOWN PT, R11, R6, 0x1, R2 ;  /* 0x08200000060b7989 */ /* 0x00022200000e0002 */
[----:B------:R-:W-:Y:S01]  /*2510*/  ISETP.GT.AND P3, PT, R5, R2, PT ;  /* 0x000000020500720c */ /* 0x000fe20003f64270 */
[----:B------:R-:W-:Y:S02]  /*2520*/  VIADD R5, R13, 0x10 ;  /* 0x000000100d057836 */ /* 0x000fe40000000000 */
[----:B------:R1:W3:Y:S01]  /*2530*/  SHFL.DOWN PT, R3, R3, 0x1, R2 ;  /* 0x0820000003037989 */ /* 0x0002e200000e0002 */
[----:B--2---:R-:W-:Y:S09]  /*2540*/  @P0 BRA `(.L_x_91) ;  /* 0x0000000000380947 */ /* 0x004ff20003800000 */
[----:B---3--:R-:W-:Y:S01]  /*2550*/  LOP3.LUT P0, RZ, R3, 0xff, RZ, 0xc0, !PT ;  /* 0x000000ff03ff7812 */ /* 0x008fe2000780c0ff */
[----:B------:R-:W-:Y:S01]  /*2560*/  IMAD.MOV.U32 R13, RZ, RZ, 0x1 ;  /* 0x00000001ff0d7424 */ /* 0x000fe200078e00ff */
[----:B------:R-:W-:-:S04]  /*2570*/  LOP3.LUT P4, R12, R8, 0xff, RZ, 0xc0, !PT ;  /* 0x000000ff080c7812 */ /* 0x000fc8000788c0ff */
[----:B------:R-:W-:-:S13]  /*2580*/  PLOP3.LUT P0, PT, P4, P0, PT, 0x2f, 0xf2 ;  /* 0x0000000000f2781c */ /* 0x000fda0002700577 */
[----:B0-----:R-:W-:Y:S02]  /*2590*/  @!P0 ISETP.LT.U32.AND P4, PT, R11, R6, PT ;  /* 0x000000060b00820c */ /* 0x001fe40003f81070 */
[----:B------:R-:W-:Y:S02]  /*25a0*/  @P0 ISETP.NE.AND P6, PT, R12, RZ, PT ;  /* 0x000000ff0c00020c */ /* 0x000fe40003fc5270 */
[----:B------:R-:W-:Y:S02]  /*25b0*/  @!P0 PRMT R8, R13, 0x7610, R8 ;  /* 0x000076100d088816 */ /* 0x000fe40000000008 */
[----:B------:R-:W-:Y:S02]  /*25c0*/  @!P0 ISETP.LT.AND.EX P4, PT, R4, R7, PT, P4 ;  /* 0x000000070400820c */ /* 0x000fe40003f81340 */
[----:B------:R-:W-:Y:S02]  /*25d0*/  @P0 SEL R3, R3, R8, !P6 ;  /* 0x0000000803030207 */ /* 0x000fe40007000000 */
[----:B-1----:R-:W-:-:S02]  /*25e0*/  @!P0 SEL R6, R11, R6, P4 ;  /* 0x000000060b068207 */ /* 0x002fc40002000000 */
[C---:B------:R-:W-:Y:S02]  /*25f0*/  @!P0 SEL R7, R4.reuse, R7, P4 ;  /* 0x0000000704078207 */ /* 0x040fe40002000000 */
[----:B------:R-:W-:Y:S02]  /*2600*/  @P0 PRMT R8, R3, 0x7610, R8 ;  /* 0x0000761003080816 */ /* 0x000fe40000000008 */
[----:B------:R-:W-:Y:S02]  /*2610*/  @P0 SEL R6, R11, R6, !P6 ;  /* 0x000000060b060207 */ /* 0x000fe40007000000 */
[----:B------:R-:W-:-:S07]  /*2620*/  @P0 SEL R7, R4, R7, !P6 ;  /* 0x0000000704070207 */ /* 0x000fce0007000000 */
.L_x_91:
[----:B------:R-:W-:Y:S05]  /*2630*/  BSYNC.RECONVERGENT B1 ;  /* 0x0000000000017941 */ /* 0x000fea0003800200 */
.L_x_90:
[----:B---3--:R-:W-:Y:S01]  /*2640*/  LOP3.LUT R3, R8, 0xff, RZ, 0xc0, !PT ;  /* 0x000000ff08037812 */ /* 0x008fe200078ec0ff */
[----:B------:R2:W3:Y:S01]  /*2650*/  SHFL.DOWN PT, R4, R7, 0x2, R2 ;  /* 0x0840000007047989 */ /* 0x0004e200000e0002 */
[----:B------:R-:W-:Y:S01]  /*2660*/  ISETP.GT.AND P4, PT, R5, R2, PT ;  /* 0x000000020500720c */ /* 0x000fe20003f84270 */
[----:B------:R-:W-:Y:S02]  /*2670*/  BSSY.RECONVERGENT B1, `(.L_x_92) ;  /* 0x0000012000017945 */ /* 0x000fe40003800200 */
[----:B------:R2:W4:Y:S04]  /*2680*/  SHFL.DOWN PT, R5, R6, 0x2, R2 ;  /* 0x0840000006057989 */ /* 0x00052800000e0002 */
[----:B------:R2:W0:Y:S01]  /*2690*/  SHFL.DOWN PT, R3, R3, 0x2, R2 ;  /* 0x0840000003037989 */ /* 0x00042200000e0002 */
        /* <DEDUP_REMOVED lines=10> */
[----:B-12---:R-:W-:-:S02]  /*2740*/  @!P0 SEL R6, R5, R6, P5 ;  /* 0x0000000605068207 */ /* 0x006fc40002800000 */
[C---:B------:R-:W-:Y:S02]  /*2750*/  @!P0 SEL R7, R4.reuse, R7, P5 ;  /* 0x0000000704078207 */ /* 0x040fe40002800000 */
[----:B------:R-:W-:Y:S02]  /*2760*/  @P0 PRMT R8, R3, 0x7610, R8 ;  /* 0x0000761003080816 */ /* 0x000fe40000000008 */
[----:B------:R-:W-:Y:S02]  /*2770*/  @P0 SEL R6, R5, R6, !P6 ;  /* 0x0000000605060207 */ /* 0x000fe40007000000 */
[----:B------:R-:W-:-:S07]  /*2780*/  @P0 SEL R7, R4, R7, !P6 ;  /* 0x0000000704070207 */ /* 0x000fce0007000000 */
.L_x_93:
[----:B------:R-:W-:Y:S05]  /*2790*/  BSYNC.RECONVERGENT B1 ;  /* 0x0000000000017941 */ /* 0x000fea0003800200 */
.L_x_92:
[----:B0-----:R-:W-:Y:S01]  /*27a0*/  LOP3.LUT R3, R8, 0xff, RZ, 0xc0, !PT ;  /* 0x000000ff08037812 */ /* 0x001fe200078ec0ff */
[----:B----4-:R0:W4:Y:S01]  /*27b0*/  SHFL.DOWN PT, R5, R6, 0x4, R2 ;  /* 0x0880000006057989 */ /* 0x01012200000e0002 */
[----:B------:R-:W-:Y:S03]  /*27c0*/  BSSY.RECONVERGENT B1, `(.L_x_94) ;  /* 0x0000012000017945 */ /* 0x000fe60003800200 */
[----:B---3--:R0:W3:Y:S04]  /*27d0*/  SHFL.DOWN PT, R4, R7, 0x4, R2 ;  /* 0x0880000007047989 */ /* 0x0080e800000e0002 */
        /* <DEDUP_REMOVED lines=16> */
.L_x_95:
[----:B------:R-:W-:Y:S05]  /*28e0*/  BSYNC.RECONVERGENT B1 ;  /* 0x0000000000017941 */ /* 0x000fea0003800200 */
.L_x_94:
        /* <DEDUP_REMOVED lines=20> */
.L_x_97:
[----:B------:R-:W-:Y:S05]  /*2a30*/  BSYNC.RECONVERGENT B1 ;  /* 0x0000000000017941 */ /* 0x000fea0003800200 */
.L_x_96:
        /* <DEDUP_REMOVED lines=8> */
[----:B-12---:R-:W-:-:S04]  /*2ac0*/  LOP3.LUT P2, R2, R8, 0xff, RZ, 0xc0, !PT ;  /* 0x000000ff08027812 */ /* 0x006fc8000784c0ff */
[----:B------:R-:W-:-:S13]  /*2ad0*/  PLOP3.LUT P0, PT, P2, P0, PT, 0x2f, 0xf2 ;  /* 0x0000000000f2781c */ /* 0x000fda0001700577 */
[----:B----4-:R-:W-:Y:S02]  /*2ae0*/  @!P0 ISETP.LT.U32.AND P2, PT, R5, R6, PT ;  /* 0x000000060500820c */ /* 0x010fe40003f41070 */
[----:B------:R-:W-:Y:S02]  /*2af0*/  @P0 ISETP.NE.AND P3, PT, R2, RZ, PT ;  /* 0x000000ff0200020c */ /* 0x000fe40003f65270 */
[----:B------:R-:W-:Y:S02]  /*2b00*/  @!P0 PRMT R8, R11, 0x7610, R8 ;  /* 0x000076100b088816 */ /* 0x000fe40000000008 */
[----:B---3--:R-:W-:Y:S02]  /*2b10*/  @!P0 ISETP.LT.AND.EX P2, PT, R4, R7, PT, P2 ;  /* 0x000000070400820c */ /* 0x008fe40003f41320 */
[----:B------:R-:W-:Y:S02]  /*2b20*/  @P0 SEL R2, R3, R8, !P3 ;  /* 0x0000000803020207 */ /* 0x000fe40005800000 */
[----:B------:R-:W-:-:S02]  /*2b30*/  @!P0 SEL R6, R5, R6, P2 ;  /* 0x0000000605068207 */ /* 0x000fc40001000000 */
[----:B------:R-:W-:Y:S02]  /*2b40*/  @!P0 SEL R7, R4, R7, P2 ;  /* 0x0000000704078207 */ /* 0x000fe40001000000 */
[----:B------:R-:W-:Y:S02]  /*2b50*/  @P0 PRMT R8, R2, 0x7610, R8 ;  /* 0x0000761002080816 */ /* 0x000fe40000000008 */
[----:B------:R-:W-:Y:S02]  /*2b60*/  @P0 SEL R6, R5, R6, !P3 ;  /* 0x0000000605060207 */ /* 0x000fe40005800000 */
[----:B------:R-:W-:-:S07]  /*2b70*/  @P0 SEL R7, R4, R7, !P3 ;  /* 0x0000000704070207 */ /* 0x000fce0005800000 */
.L_x_99:
[----:B------:R-:W-:Y:S05]  /*2b80*/  BSYNC.RECONVERGENT B1 ;  /* 0x0000000000017941 */ /* 0x000fea0003800200 */
.L_x_98:
[----:B------:R-:W-:Y:S04]  /*2b90*/  BSSY.RECONVERGENT B1, `(.L_x_100) ;  /* 0x000000a000017945 */ /* 0x000fe80003800200 */
[----:B------:R-:W-:Y:S05]  /*2ba0*/  @P1 BRA `(.L_x_101) ;  /* 0x0000000000201947 */ /* 0x000fea0003800000 */
[----:B---3--:R-:W3:Y:S01]  /*2bb0*/  S2R R4, SR_CgaCtaId ;  /* 0x0000000000047919 */ /* 0x008ee20000008800 */
[----:B0-----:R-:W-:Y:S02]  /*2bc0*/  MOV R3, 0x400 ;  /* 0x0000040000037802 */ /* 0x001fe40000000f00 */
[----:B-12---:R-:W-:-:S04]  /*2bd0*/  SHF.R.U32.HI R2, RZ, 0x1, R10 ;  /* 0x00000001ff027819 */ /* 0x006fc8000001160a */
[----:B------:R-:W-:Y:S02]  /*2be0*/  LOP3.LUT R2, R2, 0x1f0, RZ, 0xc0, !PT ;  /* 0x000001f002027812 */ /* 0x000fe400078ec0ff */
[----:B---3--:R-:W-:-:S05]  /*2bf0*/  LEA R3, R4, R3, 0x18 ;  /* 0x0000000304037211 */ /* 0x008fca00078ec0ff */
[----:B------:R-:W-:-:S05]  /*2c00*/  IMAD.IADD R3, R2, 0x1, R3 ;  /* 0x0000000102037824 */ /* 0x000fca00078e0203 */
[----:B------:R0:W-:Y:S04]  /*2c10*/  STS.64 [R3+0x10], R6 ;  /* 0x0000100603007388 */ /* 0x0001e80000000a00 */
[----:B------:R0:W-:Y:S02]  /*2c20*/  STS.U8 [R3+0x8], R8 ;  /* 0x0000080803007388 */ /* 0x0001e40000000000 */
.L_x_101:
[----:B------:R-:W-:Y:S05]  /*2c30*/  BSYNC.RECONVERGENT B1 ;  /* 0x0000000000017941 */ /* 0x000fea0003800200 */
.L_x_100:
[----:B------:R-:W-:Y:S01]  /*2c40*/  BAR.SYNC.DEFER_BLOCKING 0x0 ;  /* 0x0000000000007b1d */ /* 0x000fe20000010000 */
[----:B------:R-:W-:-:S13]  /*2c50*/  ISETP.NE.AND P1, PT, R10, RZ, PT ;  /* 0x000000ff0a00720c */ /* 0x000fda0003f25270 */
[----:B------:R-:W-:Y:S05]  /*2c60*/  @P1 BRA `(.L_x_89) ;  /* 0x0000003000481947 */ /* 0x000fea0003800000 */
[C---:B------:R-:W-:Y:S02]  /*2c70*/  ISETP.GE.AND P0, PT, R9.reuse, 0x21, PT ;  /* 0x000000210900780c */ /* 0x040fe40003f06270 */
[C---:B------:R-:W-:Y:S02]  /*2c80*/  ISETP.GE.AND P2, PT, R9.reuse, 0x41, PT ;  /* 0x000000410900780c */ /* 0x040fe40003f46270 */
[C---:B------:R-:W-:Y:S02]  /*2c90*/  ISETP.GE.AND P3, PT, R9.reuse, 0x61, PT ;  /* 0x000000610900780c */ /* 0x040fe40003f66270 */
[----:B------:R-:W-:-:S07]  /*2ca0*/  ISETP.GE.AND P4, PT, R9, 0x81, PT ;  /* 0x000000810900780c */ /* 0x000fce0003f86270 */
[----:B------:R-:W-:Y:S06]  /*2cb0*/  @!P0 BRA `(.L_x_102) ;  /* 0x00000000003c8947 */ /* 0x000fec0003800000 */
[----:B------:R-:W5:Y:S01]  /*2cc0*/  S2UR UR5, SR_CgaCtaId ;  /* 0x00000000000579c3 */ /* 0x000f620000008800 */
[----:B------:R-:W-:Y:S01]  /*2cd0*/  UMOV UR4, 0x400 ;  /* 0x0000040000047882 */ /* 0x000fe20000000000 */
[----:B------:R-:W-:Y:S01]  /*2ce0*/  LOP3.LUT P5, RZ, R8, 0xff, RZ, 0xc0, !PT ;  /* 0x000000ff08ff7812 */ /* 0x000fe200078ac0ff */
[----:B-----5:R-:W-:-:S09]  /*2cf0*/  ULEA UR4, UR5, UR4, 0x18 ;  /* 0x0000000405047291 */ /* 0x020fd2000f8ec0ff */
[----:B---3--:R-:W3:Y:S04]  /*2d00*/  LDS.U8 R4, [UR4+0x18] ;  /* 0x00001804ff047984 */ /* 0x008ee80008000000 */
[----:B012---:R-:W0:Y:S01]  /*2d10*/  LDS.64 R2, [UR4+0x20] ;  /* 0x00002004ff027984 */ /* 0x007e220008000a00 */
[----:B---3--:R-:W-:Y:S02]  /*2d20*/  ISETP.NE.AND P6, PT, R4, RZ, PT ;  /* 0x000000ff0400720c */ /* 0x008fe40003fc5270 */
        /* <DEDUP_REMOVED lines=8> */
.L_x_102:
[----:B------:R-:W-:Y:S01]  /*2db0*/  ISETP.GE.AND P5, PT, R9, 0xa1, PT ;  /* 0x000000a10900780c */ /* 0x000fe20003fa6270 */
[----:B------:R-:W-:-:S12]  /*2dc0*/  @!P2 BRA `(.L_x_103) ;  /* 0x00000000003ca947 */ /* 0x000fd80003800000 */
        /* <DEDUP_REMOVED lines=15> */
.L_x_103:
        /* <DEDUP_REMOVED lines=17> */
.L_x_104:
        /* <DEDUP_REMOVED lines=17> */
.L_x_105:
[----:B------:R-:W-:Y:S05]  /*30e0*/  @!P5 BRA `(.L_x_106) ;  /* 0x00000000003cd947 */ /* 0x000fea0003800000 */
        /* <DEDUP_REMOVED lines=15> */
.L_x_106:
        /* <DEDUP_REMOVED lines=16> */
.L_x_107:
        /* <DEDUP_REMOVED lines=17> */
.L_x_65:
[----:B------:R-:W0:Y:S01]  /*33f0*/  S2R R4, SR_TID.X ;  /* 0x0000000000047919 */ /* 0x000e220000002100 */
[----:B------:R-:W1:Y:S01]  /*3400*/  LDCU.128 UR8, c[0x0][0x380] ;  /* 0x00007000ff0877ac */ /* 0x000e620008000c00 */
[----:B------:R-:W2:Y:S01]  /*3410*/  LDCU.64 UR6, c[0x0][0x3a0] ;  /* 0x00007400ff0677ac */ /* 0x000ea20008000a00 */
[----:B0-----:R-:W-:-:S05]  /*3420*/  IADD3 R5, P0, PT, R11, R4, RZ ;  /* 0x000000040b057210 */ /* 0x001fca0007f1e0ff */
[----:B------:R-:W-:Y:S02]  /*3430*/  IMAD.SHL.U32 R6, R5, 0x4, RZ ;  /* 0x0000000405067824 */ /* 0x000fe400078e00ff */
[----:B------:R-:W-:-:S03]  /*3440*/  IMAD.X R8, RZ, RZ, RZ, P0 ;  /* 0x000000ffff087224 */ /* 0x000fc600000e06ff */
[C---:B-1----:R-:W-:Y:S02]  /*3450*/  IADD3 R12, P0, PT, R6.reuse, UR8, RZ ;  /* 0x00000008060c7c10 */ /* 0x042fe4000ff1e0ff */
[----:B------:R-:W-:Y:S02]  /*3460*/  SHF.L.U64.HI R5, R5, 0x2, R8 ;  /* 0x0000000205057819 */ /* 0x000fe40000010208 */
[----:B------:R-:W-:Y:S02]  /*3470*/  IADD3 R6, P1, PT, R6, UR10, RZ ;  /* 0x0000000a06067c10 */ /* 0x000fe4000ff3e0ff */
[C---:B------:R-:W-:Y:S02]  /*3480*/  IADD3.X R13, PT, PT, R5.reuse, UR9, RZ, P0, !PT ;  /* 0x00000009050d7c10 */ /* 0x040fe400087fe4ff */
[----:B------:R-:W-:-:S03]  /*3490*/  IADD3.X R7, PT, PT, R5, UR11, RZ, P1, !PT ;  /* 0x0000000b05077c10 */ /* 0x000fc60008ffe4ff */
[----:B------:R-:W3:Y:S04]  /*34a0*/  LDG.E R9, desc[UR12][R12.64] ;  /* 0x0000000c0c097981 */ /* 0x000ee8000c1e1900 */
[----:B------:R-:W3:Y:S04]  /*34b0*/  LDG.E R14, desc[UR12][R6.64] ;  /* 0x0000000c060e7981 */ /* 0x000ee8000c1e1900 */
[----:B------:R-:W4:Y:S04]  /*34c0*/  LDG.E R8, desc[UR12][R12.64+0x800] ;  /* 0x0008000c0c087981 */ /* 0x000f28000c1e1900 */
[----:B------:R-:W4:Y:S04]  /*34d0*/  LDG.E R5, desc[UR12][R6.64+0x800] ;  /* 0x0008000c06057981 */ /* 0x000f28000c1e1900 */
[----:B------:R-:W5:Y:S04]  /*34e0*/  LDG.E R15, desc[UR12][R12.64+0x400] ;  /* 0x0004000c0c0f7981 */ /* 0x000f68000c1e1900 */
[----:B------:R-:W5:Y:S04]  /*34f0*/  LDG.E R16, desc[UR12][R6.64+0x400] ;  /* 0x0004000c06107981 */ /* 0x000f68000c1e1900 */
[----:B------:R0:W5:Y:S04]  /*3500*/  LDG.E R10, desc[UR12][R12.64+0xc00] ;  /* 0x000c000c0c0a7981 */ /* 0x000168000c1e1900 */
[----:B------:R1:W5:Y:S01]  /*3510*/  LDG.E R17, desc[UR12][R6.64+0xc00] ;  /* 0x000c000c06117981 */ /* 0x000362000c1e1900 */
[----:B--2---:R-:W-:-:S02]  /*3520*/  IADD3 R23, P1, PT, R11, UR6, RZ ;  /* 0x000000060b177c10 */ /* 0x004fc4000ff3e0ff */
[----:B---3--:R-:W-:Y:S01]  /*3530*/  ISETP.NE.AND P0, PT, R9, R14, PT ;  /* 0x0000000e0900720c */ /* 0x008fe20003f05270 */
[C---:B------:R-:W-:Y:S02]  /*3540*/  VIADD R9, R4.reuse, 0x100 ;  /* 0x0000010004097836 */ /* 0x040fe40000000000 */
[----:B------:R-:W-:-:S03]  /*3550*/  VIADD R14, R4, 0x200 ;  /* 0x00000200040e7836 */ /* 0x000fc60000000000 */
[----:B------:R-:W-:Y:S01]  /*3560*/  SEL R18, R4, R9, P0 ;  /* 0x0000000904127207 */ /* 0x000fe20000000000 */
[----:B------:R-:W-:Y:S01]  /*3570*/  IMAD.U32 R9, RZ, RZ, UR7 ;  /* 0x00000007ff097e24 */ /* 0x000fe2000f8e00ff */
[-C--:B------:R-:W-:Y:S02]  /*3580*/  IADD3 R19, P3, PT, R14, R23.reuse, RZ ;  /* 0x000000170e137210 */ /* 0x080fe40007f7e0ff */
[----:B------:R-:W-:Y:S01]  /*3590*/  IADD3 R14, P4, PT, R18, R23, RZ ;  /* 0x00000017120e7210 */ /* 0x000fe20007f9e0ff */
[----:B0-----:R-:W-:Y:S01]  /*35a0*/  IMAD.X R13, RZ, RZ, R9, P1 ;  /* 0x000000ffff0d7224 */ /* 0x001fe200008e0609 */
[----:B----4-:R-:W-:Y:S02]  /*35b0*/  ISETP.NE.AND P2, PT, R8, R5, PT ;  /* 0x000000050800720c */ /* 0x010fe40003f45270 */
[----:B------:R-:W-:Y:S01]  /*35c0*/  ISETP.LT.U32.AND P1, PT, R19, R14, PT ;  /* 0x0000000e1300720c */ /* 0x000fe20003f21070 */
[--C-:B------:R-:W-:Y:S01]  /*35d0*/  IMAD.X R12, RZ, RZ, R13.reuse, P3 ;  /* 0x000000ffff0c7224 */ /* 0x100fe200018e060d */
[----:B-----5:R-:W-:Y:S01]  /*35e0*/  ISETP.NE.OR P0, PT, R15, R16, P0 ;  /* 0x000000100f00720c */ /* 0x020fe20000705670 */
[----:B-1----:R-:W-:Y:S01]  /*35f0*/  IMAD.X R7, RZ, RZ, R13, P4 ;  /* 0x000000ffff077224 */ /* 0x002fe200020e060d */
[----:B------:R-:W-:-:S04]  /*3600*/  IADD3 R13, P4, PT, R19, 0x100, RZ ;  /* 0x00000100130d7810 */ /* 0x000fc80007f9e0ff */
[----:B------:R-:W-:Y:S02]  /*3610*/  ISETP.LT.AND.EX P1, PT, R12, R7, PT, P1 ;  /* 0x000000070c00720c */ /* 0x000fe40003f21310 */
[----:B------:R-:W-:Y:S02]  /*3620*/  ISETP.NE.AND P3, PT, R10, R17, PT ;  /* 0x000000110a00720c */ /* 0x000fe40003f65270 */
[----:B------:R-:W-:Y:S02]  /*3630*/  @P2 SEL R14, R19, R14, P1 ;  /* 0x0000000e130e2207 */ /* 0x000fe40000800000 */
[----:B------:R-:W-:Y:S02]  /*3640*/  @P2 SEL R7, R12, R7, P1 ;  /* 0x000000070c072207 */ /* 0x000fe40000800000 */
[----:B------:R-:W-:Y:S02]  /*3650*/  ISETP.GE.U32.AND P1, PT, R21, UR5, PT ;  /* 0x0000000515007c0c */ /* 0x000fe4000bf26070 */
[----:B------:R-:W-:-:S02]  /*3660*/  SEL R6, R14, R19, P0 ;  /* 0x000000130e067207 */ /* 0x000fc40000000000 */
[----:B------:R-:W-:Y:S02]  /*3670*/  ISETP.GE.U32.AND.EX P1, PT, R20, UR4, PT, P1 ;  /* 0x0000000414007c0c */ /* 0x000fe4000bf26110 */
[----:B------:R-:W-:Y:S01]  /*3680*/  SEL R7, R7, R12, P0 ;  /* 0x0000000c07077207 */ /* 0x000fe20000000000 */
[----:B------:R-:W-:Y:S01]  /*3690*/  IMAD.X R12, RZ, RZ, R12, P4 ;  /* 0x000000ffff0c7224 */ /* 0x000fe200020e060c */
[----:B------:R-:W-:Y:S02]  /*36a0*/  ISETP.LT.U32.AND P2, PT, R13, R6, PT ;  /* 0x000000060d00720c */ /* 0x000fe40003f41070 */
[----:B------:R-:W-:Y:S02]  /*36b0*/  ISETP.NE.OR P0, PT, R8, R5, P0 ;  /* 0x000000050800720c */ /* 0x000fe40000705670 */
[----:B------:R-:W-:Y:S02]  /*36c0*/  ISETP.LT.AND.EX P2, PT, R12, R7, PT, P2 ;  /* 0x000000070c00720c */ /* 0x000fe40003f41320 */
[----:B------:R-:W-:-:S02]  /*36d0*/  ISETP.NE.OR P4, PT, R10, R17, P0 ;  /* 0x000000110a00720c */ /* 0x000fc40000785670 */
[----:B------:R-:W-:Y:S02]  /*36e0*/  @P3 SEL R6, R13, R6, P2 ;  /* 0x000000060d063207 */ /* 0x000fe40001000000 */
[----:B------:R-:W-:Y:S02]  /*36f0*/  @P3 SEL R7, R12, R7, P2 ;  /* 0x000000070c073207 */ /* 0x000fe40001000000 */
[----:B------:R-:W-:Y:S02]  /*3700*/  SEL R8, RZ, 0x1, !P4 ;  /* 0x00000001ff087807 */ /* 0x000fe40006000000 */
[----:B------:R-:W-:Y:S02]  /*3710*/  SEL R6, R6, R13, P0 ;  /* 0x0000000d06067207 */ /* 0x000fe40000000000 */
[----:B------:R-:W-:Y:S01]  /*3720*/  SEL R7, R7, R12, P0 ;  /* 0x0000000c07077207 */ /* 0x000fe20000000000 */
[----:B------:R-:W-:Y:S06]  /*3730*/  @!P1 BRA `(.L_x_108) ;  /* 0x0000001800549947 */ /* 0x000fec0003800000 */
[----:B------:R-:W-:Y:S02]  /*3740*/  IADD3 R10, P1, PT, R11, UR5, RZ ;  /* 0x000000050b0a7c10 */ /* 0x000fe4000ff3e0ff */
[----:B------:R-:W-:Y:S02]  /*3750*/  IADD3 R13, P2, PT, R2, -0x400, RZ ;  /* 0xfffffc00020d7810 */ /* 0x000fe40007f5e0ff */
[----:B------:R-:W-:Y:S01]  /*3760*/  LOP3.LUT R5, RZ, R4, RZ, 0x33, !PT ;  /* 0x00000004ff057212 */ /* 0x000fe200078e33ff */
[----:B------:R-:W-:Y:S01]  /*3770*/  IMAD.X R12, RZ, RZ, UR4, P1 ;  /* 0x00000004ff0c7e24 */ /* 0x000fe200088e06ff */
[----:B------:R-:W-:Y:S01]  /*3780*/  ISETP.GT.U32.AND P0, PT, R10, R13, PT ;  /* 0x0000000d0a00720c */ /* 0x000fe20003f04070 */
[----:B------:R-:W-:Y:S01]  /*3790*/  UMOV UR4, URZ ;  /* 0x000000ff00047c82 */ /* 0x000fe20008000000 */
[----:B------:R-:W-:Y:S02]  /*37a0*/  IADD3.X R17, PT, PT, R3, -0x1, RZ, P2, !PT ;  /* 0xffffffff03117810 */ /* 0x000fe400017fe4ff */
[----:B------:R-:W-:-:S02]  /*37b0*/  IADD3 R16, PT, PT, R2, -UR5, R5 ;  /* 0x8000000502107c10 */ /* 0x000fc4000fffe005 */
[----:B------:R-:W-:-:S03]  /*37c0*/  ISETP.GT.U32.AND.EX P0, PT, R12, R17, PT, P0 ;  /* 0x000000110c00720c */ /* 0x000fc60003f04100 */
[----:B------:R-:W-:-:S10]  /*37d0*/  IMAD.IADD R16, R16, 0x1, -R11 ;  /* 0x0000000110107824 */ /* 0x000fd400078e0a0b */
[----:B------:R-:W-:Y:S05]  /*37e0*/  @P0 BRA `(.L_x_109) ;  /* 0x0000000400540947 */ /* 0x000fea0003800000 */
[----:B------:R-:W0:Y:S01]  /*37f0*/  LDC.64 R2, c[0x0][0x3d8] ;  /* 0x0000f600ff027b82 */ /* 0x000e220000000a00 */
[----:B------:R-:W1:Y:S01]  /*3800*/  LDCU.64 UR6, c[0x0][0x3a0] ;  /* 0x00007400ff0677ac */ /* 0x000e620008000a00 */
[----:B------:R-:W2:Y:S01]  /*3810*/  LDCU.128 UR8, c[0x0][0x380] ;  /* 0x00007000ff0877ac */ /* 0x000ea20008000c00 */
[----:B------:R-:W-:Y:S01]  /*3820*/  NOP ;  /* 0x0000000000007918 */ /* 0x000fe20000000000 */
.L_x_110:
[----:B------:R-:W3:Y:S02]  /*3830*/  S2R R21, SR_TID.X ;  /* 0x0000000000157919 */ /* 0x000ee40000002100 */
[----:B---3--:R-:W-:-:S05]  /*3840*/  IADD3 R21, P0, PT, R21, R10, RZ ;  /* 0x0000000a15157210 */ /* 0x008fca0007f1e0ff */
[----:B------:R-:W-:Y:S02]  /*3850*/  IMAD.X R24, RZ, RZ, R12, P0 ;  /* 0x000000ffff187224 */ /* 0x000fe400000e060c */
[----:B------:R-:W-:-:S03]  /*3860*/  IMAD.SHL.U32 R4, R21, 0x4, RZ ;  /* 0x0000000415047824 */ /* 0x000fc600078e00ff */
[----:B------:R-:W-:Y:S02]  /*3870*/  SHF.L.U64.HI R5, R21, 0x2, R24 ;  /* 0x0000000215057819 */ /* 0x000fe40000010218 */
[C---:B--2---:R-:W-:Y:S02]  /*3880*/  IADD3 R14, P0, PT, R4.reuse, UR8, RZ ;  /* 0x00000008040e7c10 */ /* 0x044fe4000ff1e0ff */
        /* <DEDUP_REMOVED lines=9> */
[----:B------:R5:W4:Y:S04]  /*3920*/  LDG.E R11, desc[UR12][R14.64+0xc00] ;  /* 0x000c000c0e0b7981 */ /* 0x000b28000c1e1900 */
[----:B------:R0:W4:Y:S01]  /*3930*/  LDG.E R18, desc[UR12][R4.64+0xc00] ;  /* 0x000c000c04127981 */ /* 0x000122000c1e1900 */
[----:B-1----:R-:W-:Y:S01]  /*3940*/  IADD3 R21, P0, PT, R21, UR6, RZ ;  /* 0x0000000615157c10 */ /* 0x002fe2000ff1e0ff */
[----:B------:R-:W-:Y:S01]  /*3950*/  IMAD.MOV.U32 R25, RZ, RZ, R7 ;  /* 0x000000ffff197224 */ /* 0x000fe200078e0007 */
[----:B------:R-:W-:Y:S01]  /*3960*/  LOP3.LUT P4, RZ, R8, 0xff, RZ, 0xc0, !PT ;  /* 0x000000ff08ff7812 */ /* 0x000fe2000788c0ff */
[----:B------:R-:W-:Y:S01]  /*3970*/  USHF.R.S32.HI UR14, URZ, 0x1f, UR5 ;  /* 0x0000001fff0e7899 */ /* 0x000fe20008011405 */
[----:B-----5:R-:W-:-:S02]  /*3980*/  IADD3 R15, P5, PT, R21, 0x100, RZ ;  /* 0x00000100150f7810 */ /* 0x020fc40007fbe0ff */
[----:B--2---:R-:W-:Y:S01]  /*3990*/  ISETP.NE.AND P2, PT, R9, R26, PT ;  /* 0x0000001a0900720c */ /* 0x004fe20003f45270 */
[----:B------:R-:W-:Y:S02]  /*39a0*/  IMAD.U32 R9, RZ, RZ, UR7 ;  /* 0x00000007ff097e24 */ /* 0x000fe4000f8e00ff */
[----:B------:R-:W-:Y:S01]  /*39b0*/  IMAD.MOV.U32 R26, RZ, RZ, R6 ;  /* 0x000000ffff1a7224 */ /* 0x000fe200078e0006 */
[----:B------:R-:W-:Y:S01]  /*39c0*/  SEL R7, RZ, 0x1, !P2 ;  /* 0x00000001ff077807 */ /* 0x000fe20005000000 */
[----:B------:R-:W-:-:S04]  /*39d0*/  IMAD.X R6, R24, 0x1, R9, P0 ;  /* 0x0000000118067824 */ /* 0x000fc800000e0609 */
[----:B------:R-:W-:Y:S02]  /*39e0*/  @P4 SEL R7, R8, 0x1, !P2 ;  /* 0x0000000108074807 */ /* 0x000fe40005000000 */
[----:B------:R-:W-:Y:S01]  /*39f0*/  ISETP.LT.U32.AND P0, PT, R21, R26, PT ;  /* 0x0000001a1500720c */ /* 0x000fe20003f01070 */
[----:B------:R-:W-:Y:S01]  /*3a00*/  IMAD.X R8, RZ, RZ, R6, P5 ;  /* 0x000000ffff087224 */ /* 0x000fe200028e0606 */
[----:B---3--:R-:W-:Y:S02]  /*3a10*/  ISETP.NE.AND P3, PT, R23, R22, PT ;  /* 0x000000161700720c */ /* 0x008fe40003f65270 */
[----:B------:R-:W-:Y:S02]  /*3a20*/  ISETP.LT.AND.EX P0, PT, R6, R25, PT, P0 ;  /* 0x000000190600720c */ /* 0x000fe40003f01300 */
[----:B------:R-:W-:Y:S02]  /*3a30*/  LOP3.LUT P1, RZ, R7, 0xff, RZ, 0xc0, !PT ;  /* 0x000000ff07ff7812 */ /* 0x000fe4000782c0ff */
[----:B------:R-:W-:-:S02]  /*3a40*/  @P2 SEL R26, R21, R26, P0 ;  /* 0x0000001a151a2207 */ /* 0x000fc40000000000 */
[C---:B------:R-:W-:Y:S02]  /*3a50*/  @P2 SEL R25, R6.reuse, R25, P0 ;  /* 0x0000001906192207 */ /* 0x040fe40000000000 */
[----:B0-----:R-:W-:Y:S02]  /*3a60*/  SEL R4, R21, R26, !P4 ;  /* 0x0000001a15047207 */ /* 0x001fe40006000000 */
[----:B------:R-:W-:Y:S02]  /*3a70*/  SEL R5, R6, R25, !P4 ;  /* 0x0000001906057207 */ /* 0x000fe40006000000 */
[----:B------:R-:W-:Y:S02]  /*3a80*/  ISETP.LT.U32.AND P0, PT, R15, R4, PT ;  /* 0x000000040f00720c */ /* 0x000fe40003f01070 */
[----:B----4-:R-:W-:Y:S02]  /*3a90*/  ISETP.NE.AND P2, PT, R19, R20, PT ;  /* 0x000000141300720c */ /* 0x010fe40003f45270 */
[----:B------:R-:W-:-:S02]  /*3aa0*/  ISETP.LT.AND.EX P0, PT, R8, R5, PT, P0 ;  /* 0x000000050800720c */ /* 0x000fc40003f01300 */
[----:B------:R-:W-:Y:S02]  /*3ab0*/  SEL R14, RZ, 0x1, !P3 ;  /* 0x00000001ff0e7807 */ /* 0x000fe40005800000 */
[----:B------:R-:W-:Y:S02]  /*3ac0*/  @P3 SEL R4, R15, R4, P0 ;  /* 0x000000040f043207 */ /* 0x000fe40000000000 */
[----:B------:R-:W-:Y:S02]  /*3ad0*/  @P3 SEL R5, R8, R5, P0 ;  /* 0x0000000508053207 */ /* 0x000fe40000000000 */
[----:B------:R-:W-:Y:S02]  /*3ae0*/  IADD3 R19, P0, PT, R21, 0x200, RZ ;  /* 0x0000020015137810 */ /* 0x000fe40007f1e0ff */
[----:B------:R-:W-:Y:S02]  /*3af0*/  SEL R4, R15, R4, !P1 ;  /* 0x000000040f047207 */ /* 0x000fe40004800000 */
[----:B------:R-:W-:-:S02]  /*3b00*/  @P1 SEL R14, R7, 0x1, !P3 ;  /* 0x00000001070e1807 */ /* 0x000fc40005800000 */
[----:B------:R-:W-:Y:S01]  /*3b10*/  SEL R7, R8, R5, !P1 ;  /* 0x0000000508077207 */ /* 0x000fe20004800000 */
[----:B------:R-:W-:Y:S01]  /*3b20*/  IMAD.X R8, RZ, RZ, R6, P0 ;  /* 0x000000ffff087224 */ /* 0x000fe200000e0606 */
[----:B------:R-:W-:Y:S02]  /*3b30*/  ISETP.LT.U32.AND P0, PT, R19, R4, PT ;  /* 0x000000041300720c */ /* 0x000fe40003f01070 */
[----:B------:R-:W-:Y:S02]  /*3b40*/  LOP3.LUT P1, RZ, R14, 0xff, RZ, 0xc0, !PT ;  /* 0x000000ff0eff7812 */ /* 0x000fe4000782c0ff */
[CC--:B------:R-:W-:Y:S02]  /*3b50*/  ISETP.LT.AND.EX P0, PT, R8.reuse, R7.reuse, PT, P0 ;  /* 0x000000070800720c */ /* 0x0c0fe40003f01300 */
[----:B------:R-:W-:Y:S02]  /*3b60*/  SEL R5, RZ, 0x1, !P2 ;  /* 0x00000001ff057807 */ /* 0x000fe40005000000 */
[----:B------:R-:W-:-:S02]  /*3b70*/  @P2 SEL R7, R8, R7, P0 ;  /* 0x0000000708072207 */ /* 0x000fc40000000000 */
[----:B------:R-:W-:Y:S02]  /*3b80*/  @P2 SEL R4, R19, R4, P0 ;  /* 0x0000000413042207 */ /* 0x000fe40000000000 */
[----:B------:R-:W-:Y:S02]  /*3b90*/  SEL R7, R8, R7, !P1 ;  /* 0x0000000708077207 */ /* 0x000fe40004800000 */
[----:B------:R-:W-:Y:S02]  /*3ba0*/  IADD3 R21, P0, PT, R21, 0x300, RZ ;  /* 0x0000030015157810 */ /* 0x000fe40007f1e0ff */
[----:B------:R-:W-:Y:S02]  /*3bb0*/  IADD3 R8, P4, PT, -R10, R2, RZ ;  /* 0x000000020a087210 */ /* 0x000fe40007f9e1ff */
[----:B------:R-:W-:Y:S01]  /*3bc0*/  @P1 SEL R5, R14, 0x1, !P2 ;  /* 0x000000010e051807 */ /* 0x000fe20005000000 */
[----:B------:R-:W-:Y:S01]  /*3bd0*/  IMAD.X R14, RZ, RZ, R6, P0 ;  /* 0x000000ffff0e7224 */ /* 0x000fe200000e0606 */
[----:B------:R-:W-:Y:S01]  /*3be0*/  ISETP.GE.U32.AND P0, PT, R8, UR5, PT ;  /* 0x0000000508007c0c */ /* 0x000fe2000bf06070 */
[----:B------:R-:W-:Y:S01]  /*3bf0*/  IMAD.X R6, R3, 0x1, ~R12, P4 ;  /* 0x0000000103067824 */ /* 0x000fe200020e0e0c */
[----:B------:R-:W-:-:S02]  /*3c00*/  ISETP.NE.AND P2, PT, R11, R18, PT ;  /* 0x000000120b00720c */ /* 0x000fc40003f45270 */
[----:B------:R-:W-:Y:S02]  /*3c10*/  SEL R4, R19, R4, !P1 ;  /* 0x0000000413047207 */ /* 0x000fe40004800000 */
[----:B------:R-:W-:Y:S02]  /*3c20*/  ISETP.GE.U32.AND.EX P0, PT, R6, UR14, PT, P0 ;  /* 0x0000000e06007c0c */ /* 0x000fe4000bf06100 */
[----:B------:R-:W-:Y:S02]  /*3c30*/  LOP3.LUT P3, RZ, R5, 0xff, RZ, 0xc0, !PT ;  /* 0x000000ff05ff7812 */ /* 0x000fe4000786c0ff */
[----:B------:R-:W-:Y:S02]  /*3c40*/  ISETP.LT.U32.AND P1, PT, R21, R4, PT ;  /* 0x000000041500720c */ /* 0x000fe40003f21070 */
[----:B------:R-:W-:Y:S02]  /*3c50*/  SEL R8, RZ, 0x1, !P2 ;  /* 0x00000001ff087807 */ /* 0x000fe40005000000 */
[----:B------:R-:W-:-:S04]  /*3c60*/  ISETP.LT.AND.EX P1, PT, R14, R7, PT, P1 ;  /* 0x000000070e00720c */ /* 0x000fc80003f21310 */
[----:B------:R-:W-:Y:S02]  /*3c70*/  @P2 SEL R4, R21, R4, P1 ;  /* 0x0000000415042207 */ /* 0x000fe40000800000 */
[C---:B------:R-:W-:Y:S02]  /*3c80*/  @P2 SEL R7, R14.reuse, R7, P1 ;  /* 0x000000070e072207 */ /* 0x040fe40000800000 */
[----:B------:R-:W-:Y:S02]  /*3c90*/  @P3 SEL R8, R5, 0x1, !P2 ;  /* 0x0000000105083807 */ /* 0x000fe40005000000 */
[----:B------:R-:W-:Y:S02]  /*3ca0*/  SEL R6, R21, R4, !P3 ;  /* 0x0000000415067207 */ /* 0x000fe40005800000 */
[----:B------:R-:W-:Y:S01]  /*3cb0*/  SEL R7, R14, R7, !P3 ;  /* 0x000000070e077207 */ /* 0x000fe20005800000 */
[----:B------:R-:W-:Y:S06]  /*3cc0*/  @!P0 BRA `(.L_x_108) ;  /* 0x0000001000f08947 */ /* 0x000fec0003800000 */
[----:B------:R-:W-:Y:S01]  /*3cd0*/  IADD3 R10, P0, PT, R10, UR5, RZ ;  /* 0x000000050a0a7c10 */ /* 0x000fe2000ff1e0ff */
[----:B------:R-:W-:Y:S01]  /*3ce0*/  UIADD3 UR4, UPT, UPT, UR4, 0x1, URZ ;  /* 0x0000000104047890 */ /* 0x000fe2000fffe0ff */
[----:B------:R-:W-:Y:S02]  /*3cf0*/  VIADD R16, R16, -UR5 ;  /* 0x8000000510107c36 */ /* 0x000fe40008000000 */
[----:B------:R-:W-:Y:S02]  /*3d00*/  IADD3.X R12, PT, PT, R12, UR14, RZ, P0, !PT ;  /* 0x0000000e0c0c7c10 */ /* 0x000fe400087fe4ff */
[----:B------:R-:W-:-:S04]  /*3d10*/  ISETP.GT.U32.AND P0, PT, R10, R13, PT ;  /* 0x0000000d0a00720c */ /* 0x000fc80003f04070 */
[----:B------:R-:W-:-:S13]  /*3d20*/  ISETP.GT.U32.AND.EX P0, PT, R12, R17, PT, P0 ;  /* 0x000000110c00720c */ /* 0x000fda0003f04100 */
[----:B------:R-:W-:Y:S05]  /*3d30*/  @!P0 BRA `(.L_x_110) ;  /* 0xfffffff800bc8947 */ /* 0x000fea000383ffff */
.L_x_109:
[----:B------:R-:W0:Y:S01]  /*3d40*/  S2R R13, SR_TID.X ;  /* 0x00000000000d7919 */ /* 0x000e220000002100 */
[----:B------:R-:W-:Y:S01]  /*3d50*/  IMAD.IADD R4, R2, 0x1, -R10 ;  /* 0x0000000102047824 */ /* 0x000fe200078e0a0a */
[----:B------:R-:W-:Y:S01]  /*3d60*/  ISETP.GE.U32.AND P1, PT, R10, R2, PT ;  /* 0x000000020a00720c */ /* 0x000fe20003f26070 */
[----:B------:R-:W-:Y:S03]  /*3d70*/  BSSY.RECONVERGENT B1, `(.L_x_108) ;  /* 0x0000131000017945 */ /* 0x000fe60003800200 */
[----:B0-----:R-:W-:-:S04]  /*3d80*/  ISETP.GE.AND P0, PT, R13, R4, PT ;  /* 0x000000040d00720c */ /* 0x001fc80003f06270 */
[----:B------:R-:W-:-:S13]  /*3d90*/  ISETP.GE.U32.OR.EX P0, PT, R12, R3, P0, P1 ;  /* 0x000000030c00720c */ /* 0x000fda0000706510 */
[----:B------:R-:W-:Y:S05]  /*3da0*/  @P0 BRA `(.L_x_111) ;  /* 0x0000001000b40947 */ /* 0x000fea0003800000 */
[----:B------:R-:W0:Y:S01]  /*3db0*/  LDC R3, c[0x0][0x3e0] ;  /* 0x0000f800ff037b82 */ /* 0x000e220000000800 */
[----:B------:R-:W-:Y:S01]  /*3dc0*/  LOP3.LUT R11, RZ, R13, RZ, 0x33, !PT ;  /* 0x0000000dff0b7212 */ /* 0x000fe200078e33ff */
[----:B------:R-:W-:Y:S01]  /*3dd0*/  IMAD.SHL.U32 R4, R0, 0x400, RZ ;  /* 0x0000040000047824 */ /* 0x000fe200078e00ff */
[----:B------:R-:W-:Y:S03]  /*3de0*/  BSSY.RECONVERGENT B2, `(.L_x_112) ;  /* 0x0000093000027945 */ /* 0x000fe60003800200 */
[----:B------:R-:W-:-:S05]  /*3df0*/  IMAD.IADD R11, R11, 0x1, R2 ;  /* 0x000000010b0b7824 */ /* 0x000fca00078e0202 */
[----:B------:R-:W-:Y:S01]  /*3e00*/  IADD3 R2, PT, PT, R11, -UR5, -R4 ;  /* 0x800000050b027c10 */ /* 0x000fe2000fffe804 */
[----:B0-----:R-:W-:-:S04]  /*3e10*/  IMAD R3, R3, UR4, RZ ;  /* 0x0000000403037c24 */ /* 0x001fc8000f8e02ff */
[----:B------:R-:W-:-:S05]  /*3e20*/  IMAD R2, R3, -0x400, R2 ;  /* 0xfffffc0003027824 */ /* 0x000fca00078e0202 */
[C---:B------:R-:W-:Y:S02]  /*3e30*/  ISETP.GE.U32.AND P0, PT, R2.reuse, 0x700, PT ;  /* 0x000007000200780c */ /* 0x040fe40003f06070 */
[----:B------:R-:W-:-:S04]  /*3e40*/  LEA.HI R14, R2, 0x1, RZ, 0x18 ;  /* 0x00000001020e7811 */ /* 0x000fc800078fc0ff */
[----:B------:R-:W-:-:S04]  /*3e50*/  LOP3.LUT R26, R14, 0x7, RZ, 0xc0, !PT ;  /* 0x000000070e1a7812 */ /* 0x000fc800078ec0ff */
[----:B------:R-:W-:-:S03]  /*3e60*/  ISETP.NE.AND P1, PT, R26, RZ, PT ;  /* 0x000000ff1a00720c */ /* 0x000fc60003f25270 */
[----:B------:R-:W-:Y:S10]  /*3e70*/  @!P0 BRA `(.L_x_113) ;  /* 0x0000000800248947 */ /* 0x000ff40003800000 */
[----:B------:R-:W-:-:S04]  /*3e80*/  LEA.HI R16, R16, 0x1, RZ, 0x18 ;  /* 0x0000000110107811 */ /* 0x000fc800078fc0ff */
[----:B------:R-:W-:-:S05]  /*3e90*/  LOP3.LUT R16, R16, 0x1fffff8, RZ, 0xc0, !PT ;  /* 0x01fffff810107812 */ /* 0x000fca00078ec0ff */
[----:B------:R-:W-:-:S07]  /*3ea0*/  IMAD.MOV R15, RZ, RZ, -R16 ;  /* 0x000000ffff0f7224 */ /* 0x000fce00078e0a10 */
.L_x_114:
[----:B------:R-:W-:-:S05]  /*3eb0*/  IADD3 R17, P0, PT, R13, R10, RZ ;  /* 0x0000000a0d117210 */ /* 0x000fca0007f1e0ff */
[----:B------:R-:W-:Y:S02]  /*3ec0*/  IMAD.X R22, RZ, RZ, R12, P0 ;  /* 0x000000ffff167224 */ /* 0x000fe400000e060c */
        /* <DEDUP_REMOVED lines=15> */
[----:B------:R-:W-:-:S03]  /*3fc0*/  LOP3.LUT P3, RZ, R25, 0xff, RZ, 0xc0, !PT ;  /* 0x000000ff19ff7812 */ /* 0x000fc6000786c0ff */
[----:B------:R-:W-:Y:S01]  /*3fd0*/  IMAD.X R8, R22, 0x1, R9, P0 ;  /* 0x0000000116087824 */ /* 0x000fe200000e0609 */
[----:B------:R-:W-:-:S04]  /*3fe0*/  ISETP.LT.U32.AND P0, PT, R17, R6, PT ;  /* 0x000000061100720c */ /* 0x000fc80003f01070 */
[----:B------:R-:W-:-:S04]  /*3ff0*/  ISETP.LT.AND.EX P0, PT, R8, R7, PT, P0 ;  /* 0x000000070800720c */ /* 0x000fc80003f01300 */
[----:B------:R-:W-:Y:S02]  /*4000*/  SEL R24, R17, R6, P0 ;  /* 0x0000000611187207 */ /* 0x000fe40000000000 */
[CC--:B--2---:R-:W-:Y:S02]  /*4010*/  ISETP.NE.AND P2, PT, R16.reuse, R19.reuse, PT ;  /* 0x000000131000720c */ /* 0x0c4fe40003f45270 */
[----:B------:R-:W-:Y:S02]  /*4020*/  ISETP.NE.AND P4, PT, R16, R19, P3 ;  /* 0x000000131000720c */ /* 0x000fe40001f85270 */
[----:B------:R-:W-:Y:S02]  /*4030*/  @!P3 SEL R25, RZ, 0x1, !P2 ;  /* 0x00000001ff19b807 */ /* 0x000fe40005000000 */
[----:B------:R-:W-:Y:S02]  /*4040*/  SEL R19, R8, R7, P0 ;  /* 0x0000000708137207 */ /* 0x000fe40000000000 */
[----:B------:R-:W-:-:S02]  /*4050*/  SEL R16, R25, 0x1, !P4 ;  /* 0x0000000119107807 */ /* 0x000fc40006000000 */
[----:B------:R-:W-:Y:S02]  /*4060*/  IADD3 R25, P0, PT, R17, 0x100, RZ ;  /* 0x0000010011197810 */ /* 0x000fe40007f1e0ff */
[----:B------:R-:W-:-:S03]  /*4070*/  LOP3.LUT P2, RZ, R16, 0xff, RZ, 0xc0, !PT ;  /* 0x000000ff10ff7812 */ /* 0x000fc6000784c0ff */
[----:B------:R-:W-:Y:S01]  /*4080*/  @!P4 SEL R24, R17, R6, !P3 ;  /* 0x000000061118c207 */ /* 0x000fe20005800000 */
[----:B------:R-:W-:Y:S01]  /*4090*/  IMAD.X R6, RZ, RZ, R8, P0 ;  /* 0x000000ffff067224 */ /* 0x000fe200000e0608 */
[----:B------:R-:W-:Y:S02]  /*40a0*/  @!P4 SEL R19, R8, R7, !P3 ;  /* 0x000000070813c207 */ /* 0x000fe40005800000 */
[CC--:B---3--:R-:W-:Y:S01]  /*40b0*/  ISETP.NE.AND P3, PT, R18.reuse, R23.reuse, PT ;  /* 0x000000171200720c */ /* 0x0c8fe20003f65270 */
[----:B------:R-:W2:Y:S01]  /*40c0*/  LDG.E R7, desc[UR12][R2.64+0xc00] ;  /* 0x000c000c02077981 */ /* 0x000ea2000c1e1900 */
[----:B------:R-:W-:-:S03]  /*40d0*/  ISETP.NE.AND P4, PT, R18, R23, P2 ;  /* 0x000000171200720c */ /* 0x000fc60001785270 */
[----:B------:R-:W2:Y:S01]  /*40e0*/  LDG.E R18, desc[UR12][R4.64+0xc00] ;  /* 0x000c000c04127981 */ /* 0x000ea2000c1e1900 */
[----:B------:R-:W-:Y:S02]  /*40f0*/  ISETP.LT.U32.AND P0, PT, R25, R24, PT ;  /* 0x000000181900720c */ /* 0x000fe40003f01070 */
[----:B------:R-:W-:Y:S02]  /*4100*/  @!P2 SEL R16, RZ, 0x1, !P3 ;  /* 0x00000001ff10a807 */ /* 0x000fe40005800000 */
[----:B------:R-:W-:-:S04]  /*4110*/  ISETP.LT.AND.EX P0, PT, R6, R19, PT, P0 ;  /* 0x000000130600720c */ /* 0x000fc80003f01300 */
[CC--:B------:R-:W-:Y:S02]  /*4120*/  SEL R23, R6.reuse, R19.reuse, P0 ;  /* 0x0000001306177207 */ /* 0x0c0fe40000000000 */
[----:B------:R-:W-:Y:S02]  /*4130*/  @!P4 SEL R23, R6, R19, !P2 ;  /* 0x000000130617c207 */ /* 0x000fe40005000000 */
[----:B------:R-:W-:Y:S01]  /*4140*/  SEL R6, R16, 0x1, !P4 ;  /* 0x0000000110067807 */ /* 0x000fe20006000000 */
[----:B------:R-:W3:Y:S04]  /*4150*/  LDG.E R19, desc[UR12][R4.64+0x1000] ;  /* 0x0010000c04137981 */ /* 0x000ee8000c1e1900 */
[----:B------:R-:W3:Y:S01]  /*4160*/  LDG.E R16, desc[UR12][R2.64+0x1000] ;  /* 0x0010000c02107981 */ /* 0x000ee2000c1e1900 */
[----:B------:R-:W-:-:S02]  /*4170*/  LOP3.LUT P3, RZ, R6, 0xff, RZ, 0xc0, !PT ;  /* 0x000000ff06ff7812 */ /* 0x000fc4000786c0ff */
[CC--:B------:R-:W-:Y:S02]  /*4180*/  SEL R22, R25.reuse, R24.reuse, P0 ;  /* 0x0000001819167207 */ /* 0x0c0fe40000000000 */
[----:B------:R-:W-:Y:S02]  /*4190*/  @!P4 SEL R22, R25, R24, !P2 ;  /* 0x000000181916c207 */ /* 0x000fe40005000000 */
[CC--:B----4-:R-:W-:Y:S02]  /*41a0*/  ISETP.NE.AND P2, PT, R20.reuse, R21.reuse, PT ;  /* 0x000000151400720c */ /* 0x0d0fe40003f45270 */
[----:B------:R-:W-:Y:S02]  /*41b0*/  ISETP.NE.AND P4, PT, R20, R21, P3 ;  /* 0x000000151400720c */ /* 0x000fe40001f85270 */
[----:B------:R-:W4:Y:S01]  /*41c0*/  LDG.E R20, desc[UR12][R4.64+0x1400] ;  /* 0x0014000c04147981 */ /* 0x000f22000c1e1900 */
[----:B------:R-:W-:-:S03]  /*41d0*/  IADD3 R27, P0, PT, R17, 0x200, RZ ;  /* 0x00000200111b7810 */ /* 0x000fc60007f1e0ff */
[----:B------:R-:W4:Y:S02]  /*41e0*/  LDG.E R21, desc[UR12][R2.64+0x1400] ;  /* 0x0014000c02157981 */ /* 0x000f24000c1e1900 */
[----:B------:R-:W-:Y:S01]  /*41f0*/  IMAD.X R24, RZ, RZ, R8, P0 ;  /* 0x000000ffff187224 */ /* 0x000fe200000e0608 */
[----:B------:R-:W-:-:S04]  /*4200*/  ISETP.LT.U32.AND P0, PT, R27, R22, PT ;  /* 0x000000161b00720c */ /* 0x000fc80003f01070 */
[----:B------:R-:W-:-:S04]  /*4210*/  ISETP.LT.AND.EX P0, PT, R24, R23, PT, P0 ;  /* 0x000000171800720c */ /* 0x000fc80003f01300 */
[CC--:B------:R-:W-:Y:S02]  /*4220*/  SEL R25, R27.reuse, R22.reuse, P0 ;  /* 0x000000161b197207 */ /* 0x0c0fe40000000000 */
[----:B------:R-:W-:Y:S02]  /*4230*/  @!P4 SEL R25, R27, R22, !P3 ;  /* 0x000000161b19c207 */ /* 0x000fe40005800000 */
[CC--:B------:R-:W-:Y:S01]  /*4240*/  SEL R22, R24.reuse, R23.reuse, P0 ;  /* 0x0000001718167207 */ /* 0x0c0fe20000000000 */
[----:B------:R-:W5:Y:S01]  /*4250*/  LDG.E R27, desc[UR12][R4.64+0x1c00] ;  /* 0x001c000c041b7981 */ /* 0x000f62000c1e1900 */
[----:B------:R-:W-:-:S03]  /*4260*/  @!P4 SEL R22, R24, R23, !P3 ;  /* 0x000000171816c207 */ /* 0x000fc60005800000 */
[----:B------:R-:W5:Y:S04]  /*4270*/  LDG.E R23, desc[UR12][R4.64+0x1800] ;  /* 0x0018000c04177981 */ /* 0x000f68000c1e1900 */
[----:B------:R0:W5:Y:S01]  /*4280*/  LDG.E R24, desc[UR12][R2.64+0x1800] ;  /* 0x0018000c02187981 */ /* 0x000162000c1e1900 */
[----:B------:R-:W-:-:S04]  /*4290*/  @!P3 SEL R6, RZ, 0x1, !P2 ;  /* 0x00000001ff06b807 */ /* 0x000fc80005000000 */
[----:B------:R-:W-:-:S04]  /*42a0*/  SEL R6, R6, 0x1, !P4 ;  /* 0x0000000106067807 */ /* 0x000fc80006000000 */
[----:B------:R-:W-:Y:S01]  /*42b0*/  LOP3.LUT P4, RZ, R6, 0xff, RZ, 0xc0, !PT ;  /* 0x000000ff06ff7812 */ /* 0x000fe2000788c0ff */
[----:B------:R-:W-:Y:S02]  /*42c0*/  VIADD R15, R15, 0x8 ;  /* 0x000000080f0f7836 */ /* 0x000fe40000000000 */
[----:B------:R-:W-:Y:S01]  /*42d0*/  VIADD R13, R13, 0x800 ;  /* 0x000008000d0d7836 */ /* 0x000fe20000000000 */
[CC--:B--2---:R-:W-:Y:S02]  /*42e0*/  ISETP.NE.AND P0, PT, R18.reuse, R7.reuse, PT ;  /* 0x000000071200720c */ /* 0x0c4fe40003f05270 */
[----:B------:R-:W-:-:S07]  /*42f0*/  ISETP.NE.AND P5, PT, R18, R7, P4 ;  /* 0x000000071200720c */ /* 0x000fce00027a5270 */
[----:B------:R-:W-:Y:S02]  /*4300*/  @!P4 SEL R6, RZ, 0x1, !P0 ;  /* 0x00000001ff06c807 */ /* 0x000fe40004000000 */
[----:B------:R-:W-:Y:S02]  /*4310*/  IADD3 R18, P2, PT, R17, 0x300, RZ ;  /* 0x0000030011127810 */ /* 0x000fe40007f5e0ff */
[----:B------:R-:W-:-:S03]  /*4320*/  SEL R6, R6, 0x1, !P5 ;  /* 0x0000000106067807 */ /* 0x000fc60006800000 */
[----:B------:R-:W-:Y:S01]  /*4330*/  IMAD.X R7, RZ, RZ, R8, P2 ;  /* 0x000000ffff077224 */ /* 0x000fe200010e0608 */
[----:B------:R-:W-:Y:S02]  /*4340*/  LOP3.LUT P2, RZ, R6, 0xff, RZ, 0xc0, !PT ;  /* 0x000000ff06ff7812 */ /* 0x000fe4000784c0ff */
[----:B------:R-:W-:-:S04]  /*4350*/  ISETP.LT.U32.AND P0, PT, R18, R25, PT ;  /* 0x000000191200720c */ /* 0x000fc80003f01070 */
[----:B------:R-:W-:Y:S02]  /*4360*/  ISETP.LT.AND.EX P0, PT, R7, R22, PT, P0 ;  /* 0x000000160700720c */ /* 0x000fe40003f01300 */
[CC--:B---3--:R-:W-:Y:S02]  /*4370*/  ISETP.NE.AND P6, PT, R19.reuse, R16.reuse, PT ;  /* 0x000000101300720c */ /* 0x0c8fe40003fc5270 */
[CC--:B0-----:R-:W-:Y:S02]  /*4380*/  SEL R3, R18.reuse, R25.reuse, P0 ;  /* 0x0000001912037207 */ /* 0x0c1fe40000000000 */
[----:B------:R-:W-:Y:S02]  /*4390*/  @!P5 SEL R3, R18, R25, !P4 ;  /* 0x000000191203d207 */ /* 0x000fe40006000000 */
[----:B------:R-:W-:Y:S02]  /*43a0*/  ISETP.NE.AND P3, PT, R19, R16, P2 ;  /* 0x000000101300720c */ /* 0x000fe40001765270 */
[----:B------:R-:W-:-:S02]  /*43b0*/  @!P2 SEL R6, RZ, 0x1, !P6 ;  /* 0x00000001ff06a807 */ /* 0x000fc40007000000 */
[-C--:B------:R-:W-:Y:S02]  /*43c0*/  SEL R18, R7, R22.reuse, P0 ;  /* 0x0000001607127207 */ /* 0x080fe40000000000 */
[----:B------:R-:W-:Y:S02]  /*43d0*/  IADD3 R16, P0, PT, R17, 0x400, RZ ;  /* 0x0000040011107810 */ /* 0x000fe40007f1e0ff */
[----:B------:R-:W-:Y:S02]  /*43e0*/  SEL R6, R6, 0x1, !P3 ;  /* 0x0000000106067807 */ /* 0x000fe40005800000 */
[----:B------:R-:W-:Y:S01]  /*43f0*/  @!P5 SEL R18, R7, R22, !P4 ;  /* 0x000000160712d207 */ /* 0x000fe20006000000 */
[----:B------:R-:W-:Y:S01]  /*4400*/  IMAD.X R5, RZ, RZ, R8, P0 ;  /* 0x000000ffff057224 */ /* 0x000fe200000e0608 */
[----:B------:R-:W-:Y:S02]  /*4410*/  ISETP.LT.U32.AND P0, PT, R16, R3, PT ;  /* 0x000000031000720c */ /* 0x000fe40003f01070 */
[----:B------:R-:W-:-:S02]  /*4420*/  LOP3.LUT P4, RZ, R6, 0xff, RZ, 0xc0, !PT ;  /* 0x000000ff06ff7812 */ /* 0x000fc4000788c0ff */
[----:B------:R-:W-:-:S04]  /*4430*/  ISETP.LT.AND.EX P0, PT, R5, R18, PT, P0 ;  /* 0x000000120500720c */ /* 0x000fc80003f01300 */
[----:B------:R-:W-:Y:S02]  /*4440*/  SEL R4, R16, R3, P0 ;  /* 0x0000000310047207 */ /* 0x000fe40000000000 */
[CC--:B------:R-:W-:Y:S02]  /*4450*/  SEL R2, R5.reuse, R18.reuse, P0 ;  /* 0x0000001205027207 */ /* 0x0c0fe40000000000 */
[----:B----4-:R-:W-:Y:S02]  /*4460*/  ISETP.NE.AND P0, PT, R20, R21, PT ;  /* 0x000000151400720c */ /* 0x010fe40003f05270 */
[----:B------:R-:W-:Y:S02]  /*4470*/  @!P3 SEL R4, R16, R3, !P2 ;  /* 0x000000031004b207 */ /* 0x000fe40005000000 */
[----:B------:R-:W-:Y:S02]  /*4480*/  @!P3 SEL R2, R5, R18, !P2 ;  /* 0x000000120502b207 */ /* 0x000fe40005000000 */
[----:B------:R-:W-:-:S02]  /*4490*/  ISETP.NE.AND P3, PT, R20, R21, P4 ;  /* 0x000000151400720c */ /* 0x000fc40002765270 */
[----:B------:R-:W-:Y:S02]  /*44a0*/  @!P4 SEL R6, RZ, 0x1, !P0 ;  /* 0x00000001ff06c807 */ /* 0x000fe40004000000 */
[----:B------:R-:W-:Y:S02]  /*44b0*/  IADD3 R3, P5, PT, R17, 0x500, RZ ;  /* 0x0000050011037810 */ /* 0x000fe40007fbe0ff */
[----:B------:R-:W-:Y:S02]  /*44c0*/  SEL R6, R6, 0x1, !P3 ;  /* 0x0000000106067807 */ /* 0x000fe40005800000 */
[----:B------:R-:W-:Y:S01]  /*44d0*/  ISETP.LT.U32.AND P0, PT, R3, R4, PT ;  /* 0x000000040300720c */ /* 0x000fe20003f01070 */
[----:B------:R-:W-:Y:S01]  /*44e0*/  IMAD.X R7, RZ, RZ, R8, P5 ;  /* 0x000000ffff077224 */ /* 0x000fe200028e0608 */
[----:B------:R-:W-:-:S04]  /*44f0*/  LOP3.LUT P2, RZ, R6, 0xff, RZ, 0xc0, !PT ;  /* 0x000000ff06ff7812 */ /* 0x000fc8000784c0ff */
[----:B------:R-:W-:-:S04]  /*4500*/  ISETP.LT.AND.EX P0, PT, R7, R2, PT, P0 ;  /* 0x000000020700720c */ /* 0x000fc80003f01300 */
[----:B------:R-:W-:Y:S02]  /*4510*/  SEL R16, R3, R4, P0 ;  /* 0x0000000403107207 */ /* 0x000fe40000000000 */
[----:B------:R-:W-:Y:S02]  /*4520*/  SEL R18, R7, R2, P0 ;  /* 0x0000000207127207 */ /* 0x000fe40000000000 */
[----:B------:R-:W-:Y:S02]  /*4530*/  @!P3 SEL R16, R3, R4, !P4 ;  /* 0x000000040310b207 */ /* 0x000fe40006000000 */
[----:B------:R-:W-:Y:S02]  /*4540*/  @!P3 SEL R18, R7, R2, !P4 ;  /* 0x000000020712b207 */ /* 0x000fe40006000000 */
[----:B-----5:R-:W-:Y:S02]  /*4550*/  ISETP.NE.AND P3, PT, R23, R24, PT ;  /* 0x000000181700720c */ /* 0x020fe40003f65270 */
[----:B------:R-:W-:-:S02]  /*4560*/  IADD3 R5, P0, PT, R17, 0x600, RZ ;  /* 0x0000060011057810 */ /* 0x000fc40007f1e0ff */
[----:B------:R-:W-:Y:S02]  /*4570*/  ISETP.NE.AND P4, PT, R23, R24, P2 ;  /* 0x000000181700720c */ /* 0x000fe40001785270 */
[----:B------:R-:W-:Y:S01]  /*4580*/  @!P2 SEL R6, RZ, 0x1, !P3 ;  /* 0x00000001ff06a807 */ /* 0x000fe20005800000 */
[----:B------:R-:W-:Y:S01]  /*4590*/  IMAD.X R7, RZ, RZ, R8, P0 ;  /* 0x000000ffff077224 */ /* 0x000fe200000e0608 */
[----:B------:R-:W-:Y:S02]  /*45a0*/  ISETP.LT.U32.AND P0, PT, R5, R16, PT ;  /* 0x000000100500720c */ /* 0x000fe40003f01070 */
[----:B------:R-:W-:Y:S02]  /*45b0*/  SEL R2, R6, 0x1, !P4 ;  /* 0x0000000106027807 */ /* 0x000fe40006000000 */
[----:B------:R-:W-:Y:S02]  /*45c0*/  IADD3 R17, P5, PT, R17, 0x700, RZ ;  /* 0x0000070011117810 */ /* 0x000fe40007fbe0ff */
[----:B------:R-:W-:-:S02]  /*45d0*/  LOP3.LUT P3, RZ, R2, 0xff, RZ, 0xc0, !PT ;  /* 0x000000ff02ff7812 */ /* 0x000fc4000786c0ff */
[----:B------:R-:W-:Y:S01]  /*45e0*/  ISETP.LT.AND.EX P0, PT, R7, R18, PT, P0 ;  /* 0x000000120700720c */ /* 0x000fe20003f01300 */
[----:B------:R-:W-:Y:S01]  /*45f0*/  IMAD.X R8, RZ, RZ, R8, P5 ;  /* 0x000000ffff087224 */ /* 0x000fe200028e0608 */
[----:B------:R-:W-:Y:S02]  /*4600*/  ISETP.NE.AND P5, PT, R15, RZ, PT ;  /* 0x000000ff0f00720c */ /* 0x000fe40003fa5270 */
[----:B------:R-:W-:Y:S02]  /*4610*/  SEL R4, R5, R16, P0 ;  /* 0x0000001005047207 */ /* 0x000fe40000000000 */
[----:B------:R-:W-:Y:S02]  /*4620*/  SEL R3, R7, R18, P0 ;  /* 0x0000001207037207 */ /* 0x000fe40000000000 */
[----:B------:R-:W-:Y:S02]  /*4630*/  @!P4 SEL R4, R5, R16, !P2 ;  /* 0x000000100504c207 */ /* 0x000fe40005000000 */
[----:B------:R-:W-:-:S02]  /*4640*/  @!P4 SEL R3, R7, R18, !P2 ;  /* 0x000000120703c207 */ /* 0x000fc40005000000 */
[CC--:B------:R-:W-:Y:S02]  /*4650*/  ISETP.NE.AND P4, PT, R27.reuse, R28.reuse, P3 ;  /* 0x0000001c1b00720c */ /* 0x0c0fe40001f85270 */
[----:B------:R-:W-:Y:S02]  /*4660*/  ISETP.NE.AND P2, PT, R27, R28, PT ;  /* 0x0000001c1b00720c */ /* 0x000fe40003f45270 */
[----:B------:R-:W-:Y:S02]  /*4670*/  ISETP.LT.U32.AND P0, PT, R17, R4, PT ;  /* 0x000000041100720c */ /* 0x000fe40003f01070 */
[----:B------:R-:W-:Y:S02]  /*4680*/  @!P3 SEL R2, RZ, 0x1, !P2 ;  /* 0x00000001ff02b807 */ /* 0x000fe40005000000 */
[----:B------:R-:W-:Y:S02]  /*4690*/  ISETP.LT.AND.EX P0, PT, R8, R3, PT, P0 ;  /* 0x000000030800720c */ /* 0x000fe40003f01300 */
[----:B------:R-:W-:-:S02]  /*46a0*/  SEL R2, R2, 0x1, !P4 ;  /* 0x0000000102027807 */ /* 0x000fc40006000000 */
[CC--:B------:R-:W-:Y:S02]  /*46b0*/  SEL R7, R8.reuse, R3.reuse, P0 ;  /* 0x0000000308077207 */ /* 0x0c0fe40000000000 */
[CC--:B------:R-:W-:Y:S02]  /*46c0*/  SEL R6, R17.reuse, R4.reuse, P0 ;  /* 0x0000000411067207 */ /* 0x0c0fe40000000000 */
[----:B------:R-:W-:Y:S02]  /*46d0*/  @!P4 SEL R7, R8, R3, !P3 ;  /* 0x000000030807c207 */ /* 0x000fe40005800000 */
[----:B------:R-:W-:Y:S02]  /*46e0*/  @!P4 SEL R6, R17, R4, !P3 ;  /* 0x000000041106c207 */ /* 0x000fe40005800000 */
[----:B------:R-:W-:Y:S01]  /*46f0*/  PRMT R8, R2, 0x7610, R8 ;  /* 0x0000761002087816 */ /* 0x000fe20000000008 */
[----:B------:R-:W-:Y:S06]  /*4700*/  @P5 BRA `(.L_x_114) ;  /* 0xfffffff400e85947 */ /* 0x000fec000383ffff */
.L_x_113:
[----:B------:R-:W-:Y:S05]  /*4710*/  BSYNC.RECONVERGENT B2 ;  /* 0x0000000000027941 */ /* 0x000fea0003800200 */
.L_x_112:
[----:B------:R-:W-:Y:S05]  /*4720*/  @!P1 BRA `(.L_x_111) ;  /* 0x0000000800549947 */ /* 0x000fea0003800000 */
[----:B------:R-:W-:Y:S01]  /*4730*/  ISETP.GE.U32.AND P0, PT, R26, 0x4, PT ;  /* 0x000000041a00780c */ /* 0x000fe20003f06070 */
[----:B------:R-:W-:Y:S01]  /*4740*/  BSSY.RECONVERGENT B2, `(.L_x_115) ;  /* 0x000004b000027945 */ /* 0x000fe20003800200 */
[----:B------:R-:W-:-:S11]  /*4750*/  LOP3.LUT P1, R14, R14, 0x3, RZ, 0xc0, !PT ;  /* 0x000000030e0e7812 */ /* 0x000fd6000782c0ff */
[----:B------:R-:W-:Y:S05]  /*4760*/  @!P0 BRA `(.L_x_116) ;  /* 0x0000000400208947 */ /* 0x000fea0003800000 */
        /* <DEDUP_REMOVED lines=14> */
[----:B------:R-:W5:Y:S04]  /*4850*/  LDG.E R15, desc[UR12][R4.64+0xc00] ;  /* 0x000c000c040f7981 */ /* 0x000f68000c1e1900 */
[----:B------:R0:W5:Y:S01]  /*4860*/  LDG.E R16, desc[UR12][R2.64+0xc00] ;  /* 0x000c000c02107981 */ /* 0x000162000c1e1900 */
[----:B------:R-:W-:-:S02]  /*4870*/  LOP3.LUT P4, RZ, R8, 0xff, RZ, 0xc0, !PT ;  /* 0x000000ff08ff7812 */ /* 0x000fc4000788c0ff */
[----:B------:R-:W-:Y:S01]  /*4880*/  IADD3 R23, P2, PT, R23, UR6, RZ ;  /* 0x0000000617177c10 */ /* 0x000fe2000ff5e0ff */
[----:B0-----:R-:W-:-:S05]  /*4890*/  VIADD R3, R13, 0x100 ;  /* 0x000001000d037836 */ /* 0x001fca0000000000 */
[----:B------:R-:W-:Y:S01]  /*48a0*/  IADD3 R2, P5, P6, R10, UR6, R3 ;  /* 0x000000060a027c10 */ /* 0x000fe2000febe003 */
[----:B------:R-:W-:-:S03]  /*48b0*/  VIADD R3, R13, 0x200 ;  /* 0x000002000d037836 */ /* 0x000fc60000000000 */
[----:B------:R-:W-:Y:S02]  /*48c0*/  IADD3.X R4, PT, PT, R12, R9, RZ, P5, P6 ;  /* 0x000000090c047210 */ /* 0x000fe40002fec4ff */
[CC--:B--2---:R-:W-:Y:S02]  /*48d0*/  ISETP.NE.AND P0, PT, R21.reuse, R22.reuse, PT ;  /* 0x000000161500720c */ /* 0x0c4fe40003f05270 */
[----:B------:R-:W-:Y:S01]  /*48e0*/  ISETP.NE.AND P3, PT, R21, R22, P4 ;  /* 0x000000161500720c */ /* 0x000fe20002765270 */
[----:B------:R-:W-:Y:S01]  /*48f0*/  IMAD.X R22, R24, 0x1, R9, P2 ;  /* 0x0000000118167824 */ /* 0x000fe200010e0609 */
[----:B------:R-:W-:Y:S02]  /*4900*/  @!P4 SEL R8, RZ, 0x1, !P0 ;  /* 0x00000001ff08c807 */ /* 0x000fe40004000000 */
[----:B------:R-:W-:Y:S02]  /*4910*/  ISETP.LT.U32.AND P0, PT, R23, R6, PT ;  /* 0x000000061700720c */ /* 0x000fe40003f01070 */
[----:B------:R-:W-:-:S02]  /*4920*/  SEL R8, R8, 0x1, !P3 ;  /* 0x0000000108087807 */ /* 0x000fc40005800000 */
[-C--:B------:R-:W-:Y:S02]  /*4930*/  ISETP.LT.AND.EX P0, PT, R22, R7.reuse, PT, P0 ;  /* 0x000000071600720c */ /* 0x080fe40003f01300 */
[----:B------:R-:W-:Y:S02]  /*4940*/  LOP3.LUT P2, RZ, R8, 0xff, RZ, 0xc0, !PT ;  /* 0x000000ff08ff7812 */ /* 0x000fe4000784c0ff */
[----:B------:R-:W-:Y:S02]  /*4950*/  SEL R5, R23, R6, P0 ;  /* 0x0000000617057207 */ /* 0x000fe40000000000 */
[----:B------:R-:W-:Y:S02]  /*4960*/  SEL R21, R22, R7, P0 ;  /* 0x0000000716157207 */ /* 0x000fe40000000000 */
[----:B---3--:R-:W-:Y:S02]  /*4970*/  ISETP.NE.AND P0, PT, R19, R20, PT ;  /* 0x000000141300720c */ /* 0x008fe40003f05270 */
[----:B------:R-:W-:-:S02]  /*4980*/  @!P3 SEL R5, R23, R6, !P4 ;  /* 0x000000061705b207 */ /* 0x000fc40006000000 */
[----:B------:R-:W-:Y:S02]  /*4990*/  @!P3 SEL R21, R22, R7, !P4 ;  /* 0x000000071615b207 */ /* 0x000fe40006000000 */
[----:B------:R-:W-:Y:S02]  /*49a0*/  ISETP.NE.AND P3, PT, R19, R20, P2 ;  /* 0x000000141300720c */ /* 0x000fe40001765270 */
[----:B------:R-:W-:Y:S02]  /*49b0*/  @!P2 SEL R8, RZ, 0x1, !P0 ;  /* 0x00000001ff08a807 */ /* 0x000fe40004000000 */
[----:B------:R-:W-:Y:S02]  /*49c0*/  ISETP.LT.U32.AND P0, PT, R2, R5, PT ;  /* 0x000000050200720c */ /* 0x000fe40003f01070 */
[----:B------:R-:W-:Y:S02]  /*49d0*/  SEL R8, R8, 0x1, !P3 ;  /* 0x0000000108087807 */ /* 0x000fe40005800000 */
[----:B------:R-:W-:-:S02]  /*49e0*/  ISETP.LT.AND.EX P0, PT, R4, R21, PT, P0 ;  /* 0x000000150400720c */ /* 0x000fc40003f01300 */
[----:B------:R-:W-:Y:S02]  /*49f0*/  LOP3.LUT P4, RZ, R8, 0xff, RZ, 0xc0, !PT ;  /* 0x000000ff08ff7812 */ /* 0x000fe4000788c0ff */
[----:B------:R-:W-:Y:S02]  /*4a00*/  SEL R7, R2, R5, P0 ;  /* 0x0000000502077207 */ /* 0x000fe40000000000 */
[----:B------:R-:W-:Y:S02]  /*4a10*/  SEL R19, R4, R21, P0 ;  /* 0x0000001504137207 */ /* 0x000fe40000000000 */
[----:B------:R-:W-:Y:S02]  /*4a20*/  @!P3 SEL R7, R2, R5, !P2 ;  /* 0x000000050207b207 */ /* 0x000fe40005000000 */
[----:B------:R-:W-:Y:S02]  /*4a30*/  @!P3 SEL R19, R4, R21, !P2 ;  /* 0x000000150413b207 */ /* 0x000fe40005000000 */
[----:B----4-:R-:W-:-:S02]  /*4a40*/  ISETP.NE.AND P3, PT, R17, R18, PT ;  /* 0x000000121100720c */ /* 0x010fc40003f65270 */
[----:B------:R-:W-:Y:S01]  /*4a50*/  IADD3 R2, P5, P0, R10, UR6, R3 ;  /* 0x000000060a027c10 */ /* 0x000fe2000f8be003 */
[----:B------:R-:W-:Y:S01]  /*4a60*/  VIADD R3, R13, 0x300 ;  /* 0x000003000d037836 */ /* 0x000fe20000000000 */
[----:B------:R-:W-:Y:S01]  /*4a70*/  ISETP.NE.AND P2, PT, R17, R18, P4 ;  /* 0x000000121100720c */ /* 0x000fe20002745270 */
[----:B------:R-:W-:Y:S01]  /*4a80*/  VIADD R13, R13, 0x400 ;  /* 0x000004000d0d7836 */ /* 0x000fe20000000000 */
[----:B------:R-:W-:Y:S02]  /*4a90*/  @!P4 SEL R8, RZ, 0x1, !P3 ;  /* 0x00000001ff08c807 */ /* 0x000fe40005800000 */
[----:B------:R-:W-:Y:S02]  /*4aa0*/  IADD3.X R6, PT, PT, R12, R9, RZ, P5, P0 ;  /* 0x000000090c067210 */ /* 0x000fe40002fe04ff */
[----:B------:R-:W-:Y:S02]  /*4ab0*/  ISETP.LT.U32.AND P0, PT, R2, R7, PT ;  /* 0x000000070200720c */ /* 0x000fe40003f01070 */
[----:B------:R-:W-:-:S02]  /*4ac0*/  SEL R8, R8, 0x1, !P2 ;  /* 0x0000000108087807 */ /* 0x000fc40005000000 */
[----:B------:R-:W-:Y:S02]  /*4ad0*/  ISETP.LT.AND.EX P0, PT, R6, R19, PT, P0 ;  /* 0x000000130600720c */ /* 0x000fe40003f01300 */
[----:B------:R-:W-:Y:S02]  /*4ae0*/  LOP3.LUT P3, RZ, R8, 0xff, RZ, 0xc0, !PT ;  /* 0x000000ff08ff7812 */ /* 0x000fe4000786c0ff */
[----:B------:R-:W-:Y:S02]  /*4af0*/  SEL R4, R2, R7, P0 ;  /* 0x0000000702047207 */ /* 0x000fe40000000000 */
[----:B------:R-:W-:Y:S02]  /*4b00*/  SEL R5, R6, R19, P0 ;  /* 0x0000001306057207 */ /* 0x000fe40000000000 */
[----:B------:R-:W-:Y:S02]  /*4b10*/  @!P2 SEL R4, R2, R7, !P4 ;  /* 0x000000070204a207 */ /* 0x000fe40006000000 */
[----:B------:R-:W-:-:S02]  /*4b20*/  @!P2 SEL R5, R6, R19, !P4 ;  /* 0x000000130605a207 */ /* 0x000fc40006000000 */
[----:B------:R-:W-:Y:S02]  /*4b30*/  IADD3 R3, P5, P6, R10, UR6, R3 ;  /* 0x000000060a037c10 */ /* 0x000fe4000febe003 */
[----:B-----5:R-:W-:Y:S02]  /*4b40*/  ISETP.NE.AND P4, PT, R15, R16, P3 ;  /* 0x000000100f00720c */ /* 0x020fe40001f85270 */
[----:B------:R-:W-:Y:S02]  /*4b50*/  IADD3.X R2, PT, PT, R12, R9, RZ, P5, P6 ;  /* 0x000000090c027210 */ /* 0x000fe40002fec4ff */
[----:B------:R-:W-:Y:S02]  /*4b60*/  ISETP.LT.U32.AND P0, PT, R3, R4, PT ;  /* 0x000000040300720c */ /* 0x000fe40003f01070 */
[----:B------:R-:W-:Y:S02]  /*4b70*/  ISETP.NE.AND P2, PT, R15, R16, PT ;  /* 0x000000100f00720c */ /* 0x000fe40003f45270 */
[----:B------:R-:W-:-:S02]  /*4b80*/  ISETP.LT.AND.EX P0, PT, R2, R5, PT, P0 ;  /* 0x000000050200720c */ /* 0x000fc40003f01300 */
[----:B------:R-:W-:Y:S02]  /*4b90*/  @!P3 SEL R8, RZ, 0x1, !P2 ;  /* 0x00000001ff08b807 */ /* 0x000fe40005000000 */
[CC--:B------:R-:W-:Y:S02]  /*4ba0*/  SEL R6, R3.reuse, R4.reuse, P0 ;  /* 0x0000000403067207 */ /* 0x0c0fe40000000000 */
[-C--:B------:R-:W-:Y:S02]  /*4bb0*/  SEL R7, R2, R5.reuse, P0 ;  /* 0x0000000502077207 */ /* 0x080fe40000000000 */
[----:B------:R-:W-:Y:S02]  /*4bc0*/  SEL R8, R8, 0x1, !P4 ;  /* 0x0000000108087807 */ /* 0x000fe40006000000 */
[----:B------:R-:W-:Y:S02]  /*4bd0*/  @!P4 SEL R6, R3, R4, !P3 ;  /* 0x000000040306c207 */ /* 0x000fe40005800000 */
[----:B------:R-:W-:-:S07]  /*4be0*/  @!P4 SEL R7, R2, R5, !P3 ;  /* 0x000000050207c207 */ /* 0x000fce0005800000 */
.L_x_116:
[----:B------:R-:W-:Y:S05]  /*4bf0*/  BSYNC.RECONVERGENT B2 ;  /* 0x0000000000027941 */ /* 0x000fea0003800200 */
.L_x_115:
[----:B------:R-:W-:Y:S05]  /*4c00*/  @!P1 BRA `(.L_x_111) ;  /* 0x00000004001c9947 */ /* 0x000fea0003800000 */
[----:B------:R-:W-:Y:S01]  /*4c10*/  ISETP.NE.AND P0, PT, R14, 0x1, PT ;  /* 0x000000010e00780c */ /* 0x000fe20003f05270 */
[----:B------:R-:W-:Y:S01]  /*4c20*/  BSSY.RECONVERGENT B2, `(.L_x_117) ;  /* 0x000002b000027945 */ /* 0x000fe20003800200 */
[----:B------:R-:W-:-:S11]  /*4c30*/  LOP3.LUT P1, RZ, R11, 0x100, RZ, 0xc0, !PT ;  /* 0x000001000bff7812 */ /* 0x000fd6000782c0ff */
        /* <DEDUP_REMOVED lines=14> */
[----:B------:R-:W-:-:S05]  /*4d20*/  IADD3 R11, P0, PT, R11, UR6, RZ ;  /* 0x000000060b0b7c10 */ /* 0x000fca000ff1e0ff */
[----:B------:R-:W-:Y:S01]  /*4d30*/  IMAD.X R14, R14, 0x1, R9, P0 ;  /* 0x000000010e0e7824 */ /* 0x000fe200000e0609 */
        /* <DEDUP_REMOVED lines=10> */
[----:B------:R-:W-:Y:S02]  /*4de0*/  IADD3 R15, P5, P6, R10, UR6, R15 ;  /* 0x000000060a0f7c10 */ /* 0x000fe4000febe00f */
[----:B------:R-:W-:Y:S02]  /*4df0*/  LOP3.LUT P4, RZ, R8, 0xff, RZ, 0xc0, !PT ;  /* 0x000000ff08ff7812 */ /* 0x000fe4000788c0ff */
[----:B-1----:R-:W-:Y:S02]  /*4e00*/  IADD3.X R4, PT, PT, R12, R9, RZ, P5, P6 ;  /* 0x000000090c047210 */ /* 0x002fe40002fec4ff */
[----:B------:R-:W-:Y:S02]  /*4e10*/  @!P3 SEL R2, R11, R6, !P2 ;  /* 0x000000060b02b207 */ /* 0x000fe40005000000 */
[----:B------:R-:W-:-:S02]  /*4e20*/  @!P3 SEL R3, R14, R7, !P2 ;  /* 0x000000070e03b207 */ /* 0x000fc40005000000 */
[----:B---3--:R-:W-:Y:S02]  /*4e30*/  ISETP.NE.AND P3, PT, R17, R18, P4 ;  /* 0x000000121100720c */ /* 0x008fe40002765270 */
[----:B------:R-:W-:Y:S02]  /*4e40*/  ISETP.LT.U32.AND P0, PT, R15, R2, PT ;  /* 0x000000020f00720c */ /* 0x000fe40003f01070 */
[----:B------:R-:W-:Y:S02]  /*4e50*/  ISETP.NE.AND P2, PT, R17, R18, PT ;  /* 0x000000121100720c */ /* 0x000fe40003f45270 */
[----:B------:R-:W-:Y:S02]  /*4e60*/  ISETP.LT.AND.EX P0, PT, R4, R3, PT, P0 ;  /* 0x000000030400720c */ /* 0x000fe40003f01300 */
[----:B------:R-:W-:Y:S02]  /*4e70*/  @!P4 SEL R8, RZ, 0x1, !P2 ;  /* 0x00000001ff08c807 */ /* 0x000fe40005000000 */
[----:B------:R-:W-:-:S02]  /*4e80*/  SEL R6, R15, R2, P0 ;  /* 0x000000020f067207 */ /* 0x000fc40000000000 */
[-C--:B------:R-:W-:Y:S02]  /*4e90*/  SEL R7, R4, R3.reuse, P0 ;  /* 0x0000000304077207 */ /* 0x080fe40000000000 */
[----:B------:R-:W-:Y:S02]  /*4ea0*/  SEL R8, R8, 0x1, !P3 ;  /* 0x0000000108087807 */ /* 0x000fe40005800000 */
[----:B------:R-:W-:Y:S02]  /*4eb0*/  @!P3 SEL R6, R15, R2, !P4 ;  /* 0x000000020f06b207 */ /* 0x000fe40006000000 */
[----:B------:R-:W-:-:S07]  /*4ec0*/  @!P3 SEL R7, R4, R3, !P4 ;  /* 0x000000030407b207 */ /* 0x000fce0006000000 */
.L_x_118:
[----:B------:R-:W-:Y:S05]  /*4ed0*/  BSYNC.RECONVERGENT B2 ;  /* 0x0000000000027941 */ /* 0x000fea0003800200 */
.L_x_117:
[----:B------:R-:W-:Y:S05]  /*4ee0*/  @P1 BRA `(.L_x_111) ;  /* 0x0000000000641947 */ /* 0x000fea0003800000 */
        /* <DEDUP_REMOVED lines=9> */
[----:B------:R-:W2:Y:S01]  /*4f80*/  LDG.E R5, desc[UR12][R4.64] ;  /* 0x0000000c04057981 */ /* 0x000ea2000c1e1900 */
[----:B------:R-:W-:Y:S02]  /*4f90*/  LOP3.LUT P3, RZ, R8, 0xff, RZ, 0xc0, !PT ;  /* 0x000000ff08ff7812 */ /* 0x000fe4000786c0ff */
[----:B------:R-:W-:-:S05]  /*4fa0*/  IADD3 R11, P0, PT, R10, UR6, RZ ;  /* 0x000000060a0b7c10 */ /* 0x000fca000ff1e0ff */
[----:B------:R-:W-:Y:S01]  /*4fb0*/  IMAD.X R12, R12, 0x1, R9, P0 ;  /* 0x000000010c0c7824 */ /* 0x000fe200000e0609 */
[----:B------:R-:W-:-:S04]  /*4fc0*/  ISETP.LT.U32.AND P0, PT, R11, R6, PT ;  /* 0x000000060b00720c */ /* 0x000fc80003f01070 */
[----:B------:R-:W-:-:S04]  /*4fd0*/  ISETP.LT.AND.EX P0, PT, R12, R7, PT, P0 ;  /* 0x000000070c00720c */ /* 0x000fc80003f01300 */
[----:B------:R-:W-:Y:S02]  /*4fe0*/  SEL R9, R11, R6, P0 ;  /* 0x000000060b097207 */ /* 0x000fe40000000000 */
[----:B------:R-:W-:Y:S02]  /*4ff0*/  SEL R10, R12, R7, P0 ;  /* 0x000000070c0a7207 */ /* 0x000fe40000000000 */
[CC--:B--2---:R-:W-:Y:S02]  /*5000*/  ISETP.NE.AND P2, PT, R2.reuse, R5.reuse, P3 ;  /* 0x000000050200720c */ /* 0x0c4fe40001f45270 */
[----:B------:R-:W-:-:S04]  /*5010*/  ISETP.NE.AND P1, PT, R2, R5, PT ;  /* 0x000000050200720c */ /* 0x000fc80003f25270 */
[----:B------:R-:W-:-:S04]  /*5020*/  @!P3 SEL R8, RZ, 0x1, !P1 ;  /* 0x00000001ff08b807 */ /* 0x000fc80004800000 */
[----:B------:R-:W-:-:S03]  /*5030*/  SEL R8, R8, 0x1, !P2 ;  /* 0x0000000108087807 */ /* 0x000fc60005000000 */
[----:B------:R-:W-:Y:S02]  /*5040*/  @!P2 SEL R9, R11, R6, !P3 ;  /* 0x000000060b09a207 */ /* 0x000fe40005800000 */
[----:B------:R-:W-:-:S03]  /*5050*/  @!P2 SEL R10, R12, R7, !P3 ;  /* 0x000000070c0aa207 */ /* 0x000fc60005800000 */
[----:B------:R-:W-:Y:S02]  /*5060*/  IMAD.MOV.U32 R6, RZ, RZ, R9 ;  /* 0x000000ffff067224 */ /* 0x000fe400078e0009 */
[----:B------:R-:W-:-:S07]  /*5070*/  IMAD.MOV.U32 R7, RZ, RZ, R10 ;  /* 0x000000ffff077224 */ /* 0x000fce00078e000a */
.L_x_111:
[----:B------:R-:W-:Y:S05]  /*5080*/  BSYNC.RECONVERGENT B1 ;  /* 0x0000000000017941 */ /* 0x000fea0003800200 */
.L_x_108:
[----:B------:R-:W0:Y:S01]  /*5090*/  S2R R10, SR_LANEID ;  /* 0x00000000000a7919 */ /* 0x000e220000000000 */
[----:B------:R-:W-:Y:S01]  /*50a0*/  LOP3.LUT R3, R8, 0xff, RZ, 0xc0, !PT ;  /* 0x000000ff08037812 */ /* 0x000fe200078ec0ff */
[----:B------:R-:W-:Y:S01]  /*50b0*/  BSSY.RECONVERGENT B1, `(.L_x_119) ;  /* 0x0000016000017945 */ /* 0x000fe20003800200 */
[----:B------:R-:W1:Y:S01]  /*50c0*/  S2R R9, SR_TID.X ;  /* 0x0000000000097919 */ /* 0x000e620000002100 */
[----:B------:R2:W3:Y:S04]  /*50d0*/  SHFL.DOWN PT, R5, R6, 0x1, 0x1f ;  /* 0x08201f0006057f89 */ /* 0x0004e800000e0000 */
[----:B------:R2:W4:Y:S04]  /*50e0*/  SHFL.DOWN PT, R4, R7, 0x1, 0x1f ;  /* 0x08201f0007047f89 */ /* 0x00052800000e0000 */
[----:B------:R-:W1:Y:S01]  /*50f0*/  SHFL.DOWN PT, R3, R3, 0x1, 0x1f ;  /* 0x08201f0003037f89 */ /* 0x000e6200000e0000 */
[----:B0-----:R-:W-:-:S02]  /*5100*/  ISETP.GT.AND P0, PT, R10, 0x1e, PT ;  /* 0x0000001e0a00780c */ /* 0x001fc40003f04270 */
[----:B------:R-:W-:-:S11]  /*5110*/  ISETP.GT.AND P4, PT, R10, 0x1d, PT ;  /* 0x0000001d0a00780c */ /* 0x000fd60003f84270 */
        /* <DEDUP_REMOVED lines=15> */
.L_x_120:
[----:B------:R-:W-:Y:S05]  /*5210*/  BSYNC.RECONVERGENT B1 ;  /* 0x0000000000017941 */ /* 0x000fea0003800200 */
.L_x_119:
[----:B------:R-:W-:Y:S01]  /*5220*/  LOP3.LUT R3, R8, 0xff, RZ, 0xc0, !PT ;  /* 0x000000ff08037812 */ /* 0x000fe200078ec0ff */
[----:B------:R0:W1:Y:S01]  /*5230*/  SHFL.DOWN PT, R5, R6, 0x2, 0x1f ;  /* 0x08401f0006057f89 */ /* 0x00006200000e0000 */
[----:B------:R-:W-:Y:S01]  /*5240*/  BSSY.RECONVERGENT B1, `(.L_x_121) ;  /* 0x0000016000017945 */ /* 0x000fe20003800200 */
[C---:B------:R-:W-:Y:S02]  /*5250*/  ISETP.GT.AND P5, PT, R10.reuse, 0x1b, PT ;  /* 0x0000001b0a00780c */ /* 0x040fe40003fa4270 */
[----:B------:R0:W2:Y:S01]  /*5260*/  SHFL.DOWN PT, R4, R7, 0x2, 0x1f ;  /* 0x08401f0007047f89 */ /* 0x0000a200000e0000 */
[C---:B------:R-:W-:Y:S02]  /*5270*/  ISETP.GT.AND P3, PT, R10.reuse, 0x17, PT ;  /* 0x000000170a00780c */ /* 0x040fe40003f64270 */
[C---:B------:R-:W-:Y:S01]  /*5280*/  ISETP.GT.AND P2, PT, R10.reuse, 0xf, PT ;  /* 0x0000000f0a00780c */ /* 0x040fe20003f44270 */
[----:B------:R-:W3:Y:S01]  /*5290*/  SHFL.DOWN PT, R3, R3, 0x2, 0x1f ;  /* 0x08401f0003037f89 */ /* 0x000ee200000e0000 */
[----:B------:R-:W-:Y:S01]  /*52a0*/  ISETP.NE.AND P1, PT, R10, RZ, PT ;  /* 0x000000ff0a00720c */ /* 0x000fe20003f25270 */
[----:B------:R-:W-:-:S12]  /*52b0*/  @P4 BRA `(.L_x_122) ;  /* 0x0000000000384947 */ /* 0x000fd80003800000 */
        /* <DEDUP_REMOVED lines=14> */
.L_x_122:
[----:B------:R-:W-:Y:S05]  /*53a0*/  BSYNC.RECONVERGENT B1 ;  /* 0x0000000000017941 */ /* 0x000fea0003800200 */
.L_x_121:
        /* <DEDUP_REMOVED lines=20> */
.L_x_124:
[----:B------:R-:W-:Y:S05]  /*54f0*/  BSYNC.RECONVERGENT B1 ;  /* 0x0000000000017941 */ /* 0x000fea0003800200 */
.L_x_123:
        /* <DEDUP_REMOVED lines=20> */
.L_x_126:
[----:B------:R-:W-:Y:S05]  /*5640*/  BSYNC.RECONVERGENT B1 ;  /* 0x0000000000017941 */ /* 0x000fea0003800200 */
.L_x_125:
        /* <DEDUP_REMOVED lines=20> */
.L_x_128:
[----:B------:R-:W-:Y:S05]  /*5790*/  BSYNC.RECONVERGENT B1 ;  /* 0x0000000000017941 */ /* 0x000fea0003800200 */
.L_x_127:
        /* <DEDUP_REMOVED lines=10> */
.L_x_130:
[----:B------:R-:W-:Y:S05]  /*5840*/  BSYNC.RECONVERGENT B1 ;  /* 0x0000000000017941 */ /* 0x000fea0003800200 */
.L_x_129:
        /* <DEDUP_REMOVED lines=84> */
.L_x_89:
[----:B------:R-:W-:Y:S05]  /*5d90*/  BSYNC.RECONVERGENT B0 ;  /* 0x0000000000007941 */ /* 0x000fea0003800200 */
.L_x_64:
[----:B------:R-:W-:Y:S05]  /*5da0*/  @P1 EXIT ;  /* 0x000000000000194d */ /* 0x000fea0003800000 */
[----:B012---:R-:W0:Y:S02]  /*5db0*/  LDC.64 R2, c[0x0][0x3a8] ;  /* 0x0000ea00ff027b82 */ /* 0x007e240000000a00 */
[----:B0-----:R-:W-:-:S05]  /*5dc0*/  IMAD.WIDE.U32 R2, R0, 0x10, R2 ;  /* 0x0000001000027825 */ /* 0x001fca00078e0002 */
[----:B------:R-:W-:Y:S04]  /*5dd0*/  STG.E.64 desc[UR12][R2.64+0x8], R6 ;  /* 0x0000080602007986 */ /* 0x000fe8000c101b0c */
[----:B------:R-:W-:Y:S01]  /*5de0*/  STG.E.U8 desc[UR12][R2.64], R8 ;  /* 0x0000000802007986 */ /* 0x000fe2000c10110c */
[----:B------:R-:W-:Y:S05]  /*5df0*/  EXIT ;  /* 0x000000000000794d */ /* 0x000fea0003800000 */
.L_x_131:
        /* <DEDUP_REMOVED lines=16> */
.L_x_502:


//--------------------- .text._ZN3cub18CUB_300001_SM_10006detail6reduce28DeviceReduceSingleTileKernelINS2_10policy_hubIN4cuda3std3__45tupleIJblEEEyN6thrust24THRUST_300001_SM_1000_NS8cuda_cub9__find_if7functorIS9_EEE10Policy1000ENSB_12zip_iteratorINS8_IJNSD_26transform_input_iterator_tIbNSC_6detail35transform_pair_of_input_iterators_tIbNSB_6detail15normal_iteratorINSB_10device_ptrIiEEEESQ_NS7_8equal_toIiEEEENS7_10__not_fn_tINS7_10__identityEEEEENSB_17counting_iteratorIlNSB_11use_defaultESZ_SZ_EEEEEEEPS9_ySF_S9_S9_SV_EEvT0_T1_T2_T3_T4_T6_ --------------------------
	.section	.text._ZN3cub18CUB_300001_SM_10006detail6reduce28DeviceReduceSingleTileKernelINS2_10policy_hubIN4cuda3std3__45tupleIJblEEEyN6thrust24THRUST_300001_SM_1000_NS8cuda_cub9__find_if7functorIS9_EEE10Policy1000ENSB_12zip_iteratorINS8_IJNSD_26transform_input_iterator_tIbNSC_6detail35transform_pair_of_input_iterators_tIbNSB_6detail15normal_iteratorINSB_10device_ptrIiEEEESQ_NS7_8equal_toIiEEEENS7_10__not_fn_tINS7_10__identityEEEEENSB_17counting_iteratorIlNSB_11use_defaultESZ_SZ_EEEEEEEPS9_ySF_S9_S9_SV_EEvT0_T1_T2_T3_T4_T6_,"ax",@progbits
	.align	128
        .global         _ZN3cub18CUB_300001_SM_10006detail6reduce28DeviceReduceSingleTileKernelINS2_10policy_hubIN4cuda3std3__45tupleIJblEEEyN6thrust24THRUST_300001_SM_1000_NS8cuda_cub9__find_if7functorIS9_EEE10Policy1000ENSB_12zip_iteratorINS8_IJNSD_26transform_input_iterator_tIbNSC_6detail35transform_pair_of_input_iterators_tIbNSB_6detail15normal_iteratorINSB_10device_ptrIiEEEESQ_NS7_8equal_toIiEEEENS7_10__not_fn_tINS7_10__identityEEEEENSB_17counting_iteratorIlNSB_11use_defaultESZ_SZ_EEEEEEEPS9_ySF_S9_S9_SV_EEvT0_T1_T2_T3_T4_T6_
        .type           _ZN3cub18CUB_300001_SM_10006detail6reduce28DeviceReduceSingleTileKernelINS2_10policy_hubIN4cuda3std3__45tupleIJblEEEyN6thrust24THRUST_300001_SM_1000_NS8cuda_cub9__find_if7functorIS9_EEE10Policy1000ENSB_12zip_iteratorINS8_IJNSD_26transform_input_iterator_tIbNSC_6detail35transform_pair_of_input_iterators_tIbNSB_6detail15normal_iteratorINSB_10device_ptrIiEEEESQ_NS7_8equal_toIiEEEENS7_10__not_fn_tINS7_10__identityEEEEENSB_17counting_iteratorIlNSB_11use_defaultESZ_SZ_EEEEEEEPS9_ySF_S9_S9_SV_EEvT0_T1_T2_T3_T4_T6_,@function
        .size           _ZN3cub18CUB_300001_SM_10006detail6reduce28DeviceReduceSingleTileKernelINS2_10policy_hubIN4cuda3std3__45tupleIJblEEEyN6thrust24THRUST_300001_SM_1000_NS8cuda_cub9__find_if7functorIS9_EEE10Policy1000ENSB_12zip_iteratorINS8_IJNSD_26transform_input_iterator_tIbNSC_6detail35transform_pair_of_input_iterators_tIbNSB_6detail15normal_iteratorINSB_10device_ptrIiEEEESQ_NS7_8equal_toIiEEEENS7_10__not_fn_tINS7_10__identityEEEEENSB_17counting_iteratorIlNSB_11use_defaultESZ_SZ_EEEEEEEPS9_ySF_S9_S9_SV_EEvT0_T1_T2_T3_T4_T6_,(.L_x_503 - _ZN3cub18CUB_300001_SM_10006detail6reduce28DeviceReduceSingleTileKernelINS2_10policy_hubIN4cuda3std3__45tupleIJblEEEyN6thrust24THRUST_300001_SM_1000_NS8cuda_cub9__find_if7functorIS9_EEE10Policy1000ENSB_12zip_iteratorINS8_IJNSD_26transform_input_iterator_tIbNSC_6detail35transform_pair_of_input_iterators_tIbNSB_6detail15normal_iteratorINSB_10device_ptrIiEEEESQ_NS7_8equal_toIiEEEENS7_10__not_fn_tINS7_10__identityEEEEENSB_17counting_iteratorIlNSB_11use_defaultESZ_SZ_EEEEEEEPS9_ySF_S9_S9_SV_EEvT0_T1_T2_T3_T4_T6_)
        .other          _ZN3cub18CUB_300001_SM_10006detail6reduce28DeviceReduceSingleTileKernelINS2_10policy_hubIN4cuda3std3__45tupleIJblEEEyN6thrust24THRUST_300001_SM_1000_NS8cuda_cub9__find_if7functorIS9_EEE10Policy1000ENSB_12zip_iteratorINS8_IJNSD_26transform_input_iterator_tIbNSC_6detail35transform_pair_of_input_iterators_tIbNSB_6detail15normal_iteratorINSB_10device_ptrIiEEEESQ_NS7_8equal_toIiEEEENS7_10__not_fn_tINS7_10__identityEEEEENSB_17counting_iteratorIlNSB_11use_defaultESZ_SZ_EEEEEEEPS9_ySF_S9_S9_SV_EEvT0_T1_T2_T3_T4_T6_,@"STO_CUDA_ENTRY STV_DEFAULT"
_ZN3cub18CUB_300001_SM_10006detail6reduce28DeviceReduceSingleTileKernelINS2_10policy_hubIN4cuda3std3__45tupleIJblEEEyN6thrust24THRUST_300001_SM_1000_NS8cuda_cub9__find_if7functorIS9_EEE10Policy1000ENSB_12zip_iteratorINS8_IJNSD_26transform_input_iterator_tIbNSC_6detail35transform_pair_of_input_iterators_tIbNSB_6detail15normal_iteratorINSB_10device_ptrIiEEEESQ_NS7_8equal_toIiEEEENS7_10__not_fn_tINS7_10__identityEEEEENSB_17counting_iteratorIlNSB_11use_defaultESZ_SZ_EEEEEEEPS9_ySF_S9_S9_SV_EEvT0_T1_T2_T3_T4_T6_:
.text._ZN3cub18CUB_300001_SM_10006detail6reduce28DeviceReduceSingleTileKernelINS2_10policy_hubIN4cuda3std3__45tupleIJblEEEyN6thrust24THRUST_300001_SM_1000_NS8cuda_cub9__find_if7functorIS9_EEE10Policy1000ENSB_12zip_iteratorINS8_IJNSD_26transform_input_iterator_tIbNSC_6detail35transform_pair_of_input_iterators_tIbNSB_6detail15normal_iteratorINSB_10device_ptrIiEEEESQ_NS7_8equal_toIiEEEENS7_10__not_fn_tINS7_10__identityEEEEENSB_17counting_iteratorIlNSB_11use_defaultESZ_SZ_EEEEEEEPS9_ySF_S9_S9_SV_EEvT0_T1_T2_T3_T4_T6_:
[----:B------:R-:W-:Y:S01]  /*0000*/  LDC R1, c[0x0][0x37c] ;  /* 0x0000df00ff017b82 */ /* 0x000fe20000000800 */
[----:B------:R-:W0:Y:S07]  /*0010*/  LDCU.64 UR4, c[0x0][0x3b0] ;  /* 0x00007600ff0477ac */ /* 0x000e2e0008000a00 */
[----:B------:R-:W1:Y:S01]  /*0020*/  LDC.U8 R0, c[0x0][0x3c0] ;  /* 0x0000f000ff007b82 */ /* 0x000e620000000000 */
[----:B------:R-:W2:Y:S01]  /*0030*/  LDCU.64 UR8, c[0x0][0x358] ;  /* 0x00006b00ff0877ac */ /* 0x000ea20008000a00 */
[----:B0-----:R-:W-:-:S04]  /*0040*/  UISETP.NE.U32.AND UP0, UPT, UR4, URZ, UPT ;  /* 0x000000ff0400728c */ /* 0x001fc8000bf05070 */
[----:B------:R-:W-:-:S09]  /*0050*/  UISETP.NE.AND.EX UP0, UPT, UR5, URZ, UPT, UP0 ;  /* 0x000000ff0500728c */ /* 0x000fd2000bf05300 */
        /* <DEDUP_REMOVED lines=9> */
.L_x_132:
[----:B------:R-:W-:Y:S01]  /*00f0*/  UISETP.GT.U32.AND UP0, UPT, UR4, 0x3ff, UPT ;  /* 0x000003ff0400788c */ /* 0x000fe2000bf04070 */
[----:B------:R-:W-:Y:S03]  /*0100*/  BSSY.RECONVERGENT B0, `(.L_x_133) ;  /* 0x000058d000007945 */ /* 0x000fe60003800200 */
[----:B------:R-:W-:-:S09]  /*0110*/  UISETP.GT.U32.AND.EX UP0, UPT, UR5, URZ, UPT, UP0 ;  /* 0x000000ff0500728c */ /* 0x000fd2000bf04100 */
[----:B------:R-:W-:Y:S05]  /*0120*/  BRA.U UP0, `(.L_x_134) ;  /* 0x0000003100247547 */ /* 0x000fea000b800000 */
[----:B------:R-:W0:Y:S01]  /*0130*/  S2R R13, SR_TID.X ;  /* 0x00000000000d7919 */ /* 0x000e220000002100 */
[----:B------:R-:W2:Y:S08]  /*0140*/  LDC.64 R2, c[0x0][0x380] ;  /* 0x0000e000ff027b82 */ /* 0x000eb00000000a00 */
[----:B------:R-:W3:Y:S01]  /*0150*/  LDC.64 R4, c[0x0][0x388] ;  /* 0x0000e200ff047b82 */ /* 0x000ee20000000a00 */
[----:B------:R-:W-:Y:S01]  /*0160*/  CS2R R10, SRZ ;  /* 0x00000000000a7805 */ /* 0x000fe2000001ff00 */
[----:B------:R-:W4:Y:S01]  /*0170*/  LDCU.64 UR6, c[0x0][0x3a0] ;  /* 0x00007400ff0677ac */ /* 0x000f220008000a00 */
[----:B0-----:R-:W-:-:S13]  /*0180*/  ISETP.GE.U32.AND P1, PT, R13, UR4, PT ;  /* 0x000000040d007c0c */ /* 0x001fda000bf26070 */
[C---:B--2---:R-:W-:Y:S01]  /*0190*/  @!P1 IMAD.WIDE.U32 R2, R13.reuse, 0x4, R2 ;  /* 0x000000040d029825 */ /* 0x044fe200078e0002 */
[----:B------:R-:W0:Y:S03]  /*01a0*/  @!P1 LDC.64 R6, c[0x0][0x3a0] ;  /* 0x0000e800ff069b82 */ /* 0x000e260000000a00 */
[C---:B---3--:R-:W-:Y:S02]  /*01b0*/  @!P1 IMAD.WIDE.U32 R4, R13.reuse, 0x4, R4 ;  /* 0x000000040d049825 */ /* 0x048fe400078e0004 */
[----:B------:R-:W2:Y:S04]  /*01c0*/  @!P1 LDG.E R2, desc[UR8][R2.64] ;  /* 0x0000000802029981 */ /* 0x000ea8000c1e1900 */
[----:B------:R-:W2:Y:S01]  /*01d0*/  @!P1 LDG.E R5, desc[UR8][R4.64] ;  /* 0x0000000804059981 */ /* 0x000ea2000c1e1900 */
[----:B------:R-:W-:Y:S01]  /*01e0*/  IMAD.MOV.U32 R15, RZ, RZ, R13 ;  /* 0x000000ffff0f7224 */ /* 0x000fe200078e000d */
[----:B------:R-:W-:Y:S01]  /*01f0*/  PRMT R12, RZ, 0x7610, R12 ;  /* 0x00007610ff0c7816 */ /* 0x000fe2000000000c */
[----:B------:R-:W-:Y:S01]  /*0200*/  @!P1 VIADD R15, R13, 0x100 ;  /* 0x000001000d0f9836 */ /* 0x000fe20000000000 */
[----:B------:R-:W-:Y:S04]  /*0210*/  BSSY.RECONVERGENT B1, `(.L_x_135) ;  /* 0x0000121000017945 */ /* 0x000fe80003800200 */
[----:B------:R-:W-:-:S02]  /*0220*/  ISETP.GE.U32.AND P2, PT, R15, UR4, PT ;  /* 0x000000040f007c0c */ /* 0x000fc4000bf46070 */
[----:B0-----:R-:W-:-:S05]  /*0230*/  @!P1 IADD3 R10, P3, PT, R13, R6, RZ ;  /* 0x000000060d0a9210 */ /* 0x001fca0007f7e0ff */
[----:B------:R-:W-:Y:S01]  /*0240*/  @!P1 IMAD.X R11, RZ, RZ, R7, P3 ;  /* 0x000000ffff0b9224 */ /* 0x000fe200018e0607 */
[----:B--2---:R-:W-:-:S04]  /*0250*/  @!P1 ISETP.NE.AND P0, PT, R2, R5, PT ;  /* 0x000000050200920c */ /* 0x004fc80003f05270 */
[----:B------:R-:W-:-:S04]  /*0260*/  @!P1 SEL R2, RZ, 0x1, !P0 ;  /* 0x00000001ff029807 */ /* 0x000fc80004000000 */
[----:B------:R-:W-:Y:S01]  /*0270*/  @!P1 PRMT R12, R2, 0x7610, R12 ;  /* 0x00007610020c9816 */ /* 0x000fe2000000000c */
[----:B----4-:R-:W-:Y:S06]  /*0280*/  @P2 BRA `(.L_x_136) ;  /* 0x0000001000642947 */ /* 0x010fec0003800000 */
[----:B------:R-:W-:Y:S01]  /*0290*/  LOP3.LUT R14, RZ, R15, RZ, 0x33, !PT ;  /* 0x0000000fff0e7212 */ /* 0x000fe200078e33ff */
[----:B------:R-:W-:Y:S04]  /*02a0*/  BSSY.RECONVERGENT B2, `(.L_x_137) ;  /* 0x000008a000027945 */ /* 0x000fe80003800200 */
[----:B------:R-:W-:-:S05]  /*02b0*/  VIADD R14, R14, UR4 ;  /* 0x000000040e0e7c36 */ /* 0x000fca0008000000 */
[C---:B------:R-:W-:Y:S02]  /*02c0*/  ISETP.GE.U32.AND P0, PT, R14.reuse, 0x700, PT ;  /* 0x000007000e00780c */ /* 0x040fe40003f06070 */
[----:B------:R-:W-:-:S04]  /*02d0*/  LEA.HI R16, R14, 0x1, RZ, 0x18 ;  /* 0x000000010e107811 */ /* 0x000fc800078fc0ff */
[----:B------:R-:W-:-:S04]  /*02e0*/  LOP3.LUT R35, R16, 0x7, RZ, 0xc0, !PT ;  /* 0x0000000710237812 */ /* 0x000fc800078ec0ff */
[----:B------:R-:W-:-:S03]  /*02f0*/  ISETP.NE.AND P1, PT, R35, RZ, PT ;  /* 0x000000ff2300720c */ /* 0x000fc60003f25270 */
[----:B------:R-:W-:Y:S10]  /*0300*/  @!P0 BRA `(.L_x_138) ;  /* 0x00000008000c8947 */ /* 0x000ff40003800000 */
[----:B------:R-:W0:Y:S01]  /*0310*/  LDC.64 R2, c[0x0][0x380] ;  /* 0x0000e000ff027b82 */ /* 0x000e220000000a00 */
[----:B------:R-:W-:-:S05]  /*0320*/  LOP3.LUT R18, R16, 0x1fffff8, RZ, 0xc0, !PT ;  /* 0x01fffff810127812 */ /* 0x000fca00078ec0ff */
[----:B------:R-:W-:Y:S02]  /*0330*/  IMAD.MOV R18, RZ, RZ, -R18 ;  /* 0x000000ffff127224 */ /* 0x000fe400078e0a12 */
[----:B------:R-:W2:Y:S05]  /*0340*/  LDC.64 R4, c[0x0][0x388] ;  /* 0x0000e200ff047b82 */ /* 0x000eaa0000000a00 */
.L_x_139:
[----:B0-----:R-:W-:-:S04]  /*0350*/  IMAD.WIDE.U32 R8, R15, 0x4, R2 ;  /* 0x000000040f087825 */ /* 0x001fc800078e0002 */
[C---:B--2---:R-:W-:Y:S01]  /*0360*/  IMAD.WIDE.U32 R6, R15.reuse, 0x4, R4 ;  /* 0x000000040f067825 */ /* 0x044fe200078e0004 */
[----:B------:R-:W2:Y:S04]  /*0370*/  LDG.E R33, desc[UR8][R8.64] ;  /* 0x0000000808217981 */ /* 0x000ea8000c1e1900 */
[----:B------:R-:W2:Y:S04]  /*0380*/  LDG.E R34, desc[UR8][R6.64] ;  /* 0x0000000806227981 */ /* 0x000ea8000c1e1900 */
[----:B------:R-:W3:Y:S04]  /*0390*/  LDG.E R32, desc[UR8][R8.64+0x400] ;  /* 0x0004000808207981 */ /* 0x000ee8000c1e1900 */
[----:B------:R-:W3:Y:S04]  /*03a0*/  LDG.E R31, desc[UR8][R6.64+0x400] ;  /* 0x00040008061f7981 */ /* 0x000ee8000c1e1900 */
[----:B------:R-:W4:Y:S04]  /*03b0*/  LDG.E R28, desc[UR8][R8.64+0x800] ;  /* 0x00080008081c7981 */ /* 0x000f28000c1e1900 */
[----:B------:R-:W4:Y:S04]  /*03c0*/  LDG.E R25, desc[UR8][R6.64+0x800] ;  /* 0x0008000806197981 */ /* 0x000f28000c1e1900 */
[----:B------:R-:W5:Y:S04]  /*03d0*/  LDG.E R26, desc[UR8][R8.64+0xc00] ;  /* 0x000c0008081a7981 */ /* 0x000f68000c1e1900 */
[----:B------:R-:W5:Y:S04]  /*03e0*/  LDG.E R19, desc[UR8][R6.64+0xc00] ;  /* 0x000c000806137981 */ /* 0x000f68000c1e1900 */
[----:B------:R-:W5:Y:S04]  /*03f0*/  LDG.E R20, desc[UR8][R8.64+0x1000] ;  /* 0x0010000808147981 */ /* 0x000f68000c1e1900 */
[----:B------:R-:W5:Y:S04]  /*0400*/  LDG.E R17, desc[UR8][R6.64+0x1000] ;  /* 0x0010000806117981 */ /* 0x000f68000c1e1900 */
[----:B------:R-:W5:Y:S04]  /*0410*/  LDG.E R23, desc[UR8][R8.64+0x1400] ;  /* 0x0014000808177981 */ /* 0x000f68000c1e1900 */
[----:B------:R-:W5:Y:S04]  /*0420*/  LDG.E R24, desc[UR8][R6.64+0x1400] ;  /* 0x0014000806187981 */ /* 0x000f68000c1e1900 */
[----:B------:R-:W5:Y:S04]  /*0430*/  LDG.E R21, desc[UR8][R8.64+0x1800] ;  /* 0x0018000808157981 */ /* 0x000f68000c1e1900 */
[----:B------:R-:W5:Y:S04]  /*0440*/  LDG.E R22, desc[UR8][R6.64+0x1800] ;  /* 0x0018000806167981 */ /* 0x000f68000c1e1900 */
[----:B------:R0:W5:Y:S04]  /*0450*/  LDG.E R27, desc[UR8][R8.64+0x1c00] ;  /* 0x001c0008081b7981 */ /* 0x000168000c1e1900 */
[----:B------:R1:W5:Y:S01]  /*0460*/  LDG.E R30, desc[UR8][R6.64+0x1c00] ;  /* 0x001c0008061e7981 */ /* 0x000362000c1e1900 */
[----:B------:R-:W-:Y:S01]  /*0470*/  PRMT R36, R12, 0x7610, R36 ;  /* 0x000076100c247816 */ /* 0x000fe20000000024 */
[----:B------:R-:W-:Y:S01]  /*0480*/  VIADD R18, R18, 0x8 ;  /* 0x0000000812127836 */ /* 0x000fe20000000000 */
[C---:B------:R-:W-:Y:S01]  /*0490*/  IADD3 R29, P3, PT, R15.reuse, UR6, RZ ;  /* 0x000000060f1d7c10 */ /* 0x040fe2000ff7e0ff */
[----:B------:R-:W-:Y:S01]  /*04a0*/  VIADD R15, R15, 0x800 ;  /* 0x000008000f0f7836 */ /* 0x000fe20000000000 */
[----:B------:R-:W-:-:S03]  /*04b0*/  LOP3.LUT P5, RZ, R36, 0xff, RZ, 0xc0, !PT ;  /* 0x000000ff24ff7812 */ /* 0x000fc600078ac0ff */
[----:B------:R-:W-:Y:S01]  /*04c0*/  IMAD.X R12, RZ, RZ, UR7, P3 ;  /* 0x00000007ff0c7e24 */ /* 0x000fe200098e06ff */
[CC--:B--2---:R-:W-:Y:S02]  /*04d0*/  ISETP.NE.AND P0, PT, R33.reuse, R34.reuse, PT ;  /* 0x000000222100720c */ /* 0x0c4fe40003f05270 */
[----:B------:R-:W-:-:S07]  /*04e0*/  ISETP.NE.AND P2, PT, R33, R34, P5 ;  /* 0x000000222100720c */ /* 0x000fce0002f45270 */
[----:B------:R-:W-:Y:S02]  /*04f0*/  @!P5 SEL R36, RZ, 0x1, !P0 ;  /* 0x00000001ff24d807 */ /* 0x000fe40004000000 */
[----:B------:R-:W-:Y:S02]  /*0500*/  ISETP.LT.U32.AND P0, PT, R29, R10, PT ;  /* 0x0000000a1d00720c */ /* 0x000fe40003f01070 */
[----:B------:R-:W-:Y:S02]  /*0510*/  SEL R33, R36, 0x1, !P2 ;  /* 0x0000000124217807 */ /* 0x000fe40005000000 */
[----:B---3--:R-:W-:Y:S02]  /*0520*/  ISETP.NE.AND P6, PT, R32, R31, PT ;  /* 0x0000001f2000720c */ /* 0x008fe40003fc5270 */
[----:B------:R-:W-:Y:S02]  /*0530*/  LOP3.LUT P3, RZ, R33, 0xff, RZ, 0xc0, !PT ;  /* 0x000000ff21ff7812 */ /* 0x000fe4000786c0ff */
[----:B------:R-:W-:-:S02]  /*0540*/  ISETP.LT.AND.EX P0, PT, R12, R11, PT, P0 ;  /* 0x0000000b0c00720c */ /* 0x000fc40003f01300 */
[----:B------:R-:W-:Y:S02]  /*0550*/  ISETP.NE.AND P4, PT, R32, R31, P3 ;  /* 0x0000001f2000720c */ /* 0x000fe40001f85270 */
[CC--:B0-----:R-:W-:Y:S02]  /*0560*/  SEL R9, R29.reuse, R10.reuse, P0 ;  /* 0x0000000a1d097207 */ /* 0x0c1fe40000000000 */
[CC--:B------:R-:W-:Y:S02]  /*0570*/  SEL R8, R12.reuse, R11.reuse, P0 ;  /* 0x0000000b0c087207 */ /* 0x0c0fe40000000000 */
[----:B------:R-:W-:Y:S02]  /*0580*/  @!P2 SEL R9, R29, R10, !P5 ;  /* 0x0000000a1d09a207 */ /* 0x000fe40006800000 */
[----:B------:R-:W-:Y:S02]  /*0590*/  @!P2 SEL R8, R12, R11, !P5 ;  /* 0x0000000b0c08a207 */ /* 0x000fe40006800000 */
[----:B------:R-:W-:-:S02]  /*05a0*/  @!P3 SEL R33, RZ, 0x1, !P6 ;  /* 0x00000001ff21b807 */ /* 0x000fc40007000000 */
[----:B-1----:R-:W-:Y:S02]  /*05b0*/  IADD3 R6, P0, PT, R29, 0x100, RZ ;  /* 0x000001001d067810 */ /* 0x002fe40007f1e0ff */
[----:B------:R-:W-:Y:S02]  /*05c0*/  SEL R33, R33, 0x1, !P4 ;  /* 0x0000000121217807 */ /* 0x000fe40006000000 */
[----:B----4-:R-:W-:Y:S01]  /*05d0*/  ISETP.NE.AND P6, PT, R28, R25, PT ;  /* 0x000000191c00720c */ /* 0x010fe20003fc5270 */
[----:B------:R-:W-:Y:S01]  /*05e0*/  IMAD.X R7, RZ, RZ, R12, P0 ;  /* 0x000000ffff077224 */ /* 0x000fe200000e060c */
[----:B------:R-:W-:Y:S02]  /*05f0*/  LOP3.LUT P2, RZ, R33, 0xff, RZ, 0xc0, !PT ;  /* 0x000000ff21ff7812 */ /* 0x000fe4000784c0ff */
[----:B------:R-:W-:Y:S02]  /*0600*/  ISETP.LT.U32.AND P0, PT, R6, R9, PT ;  /* 0x000000090600720c */ /* 0x000fe40003f01070 */
[----:B------:R-:W-:-:S02]  /*0610*/  ISETP.NE.AND P5, PT, R28, R25, P2 ;  /* 0x000000191c00720c */ /* 0x000fc400017a5270 */
[----:B------:R-:W-:-:S04]  /*0620*/  ISETP.LT.AND.EX P0, PT, R7, R8, PT, P0 ;  /* 0x000000080700720c */ /* 0x000fc80003f01300 */
[CC--:B------:R-:W-:Y:S02]  /*0630*/  SEL R11, R6.reuse, R9.reuse, P0 ;  /* 0x00000009060b7207 */ /* 0x0c0fe40000000000 */
[-C--:B------:R-:W-:Y:S02]  /*0640*/  SEL R10, R7, R8.reuse, P0 ;  /* 0x00000008070a7207 */ /* 0x080fe40000000000 */
[----:B------:R-:W-:Y:S02]  /*0650*/  @!P2 SEL R33, RZ, 0x1, !P6 ;  /* 0x00000001ff21a807 */ /* 0x000fe40007000000 */
[----:B------:R-:W-:Y:S02]  /*0660*/  @!P4 SEL R11, R6, R9, !P3 ;  /* 0x00000009060bc207 */ /* 0x000fe40005800000 */
[----:B------:R-:W-:Y:S02]  /*0670*/  SEL R33, R33, 0x1, !P5 ;  /* 0x0000000121217807 */ /* 0x000fe40006800000 */
[----:B------:R-:W-:-:S02]  /*0680*/  @!P4 SEL R10, R7, R8, !P3 ;  /* 0x00000008070ac207 */ /* 0x000fc40005800000 */
[----:B------:R-:W-:Y:S02]  /*0690*/  LOP3.LUT P3, RZ, R33, 0xff, RZ, 0xc0, !PT ;  /* 0x000000ff21ff7812 */ /* 0x000fe4000786c0ff */
[----:B------:R-:W-:Y:S02]  /*06a0*/  IADD3 R6, P0, PT, R29, 0x200, RZ ;  /* 0x000002001d067810 */ /* 0x000fe40007f1e0ff */
[CC--:B-----5:R-:W-:Y:S02]  /*06b0*/  ISETP.NE.AND P6, PT, R26.reuse, R19.reuse, PT ;  /* 0x000000131a00720c */ /* 0x0e0fe40003fc5270 */
[----:B------:R-:W-:Y:S01]  /*06c0*/  ISETP.NE.AND P4, PT, R26, R19, P3 ;  /* 0x000000131a00720c */ /* 0x000fe20001f85270 */
[----:B------:R-:W-:Y:S01]  /*06d0*/  IMAD.X R7, RZ, RZ, R12, P0 ;  /* 0x000000ffff077224 */ /* 0x000fe200000e060c */
[----:B------:R-:W-:-:S04]  /*06e0*/  ISETP.LT.U32.AND P0, PT, R6, R11, PT ;  /* 0x0000000b0600720c */ /* 0x000fc80003f01070 */
[-C--:B------:R-:W-:Y:S02]  /*06f0*/  ISETP.LT.AND.EX P0, PT, R7, R10.reuse, PT, P0 ;  /* 0x0000000a0700720c */ /* 0x080fe40003f01300 */
[----:B------:R-:W-:Y:S02]  /*0700*/  @!P3 SEL R33, RZ, 0x1, !P6 ;  /* 0x00000001ff21b807 */ /* 0x000fe40007000000 */
[CC--:B------:R-:W-:Y:S02]  /*0710*/  SEL R9, R6.reuse, R11.reuse, P0 ;  /* 0x0000000b06097207 */ /* 0x0c0fe40000000000 */
[----:B------:R-:W-:Y:S02]  /*0720*/  SEL R33, R33, 0x1, !P4 ;  /* 0x0000000121217807 */ /* 0x000fe40006000000 */
[----:B------:R-:W-:Y:S02]  /*0730*/  @!P5 SEL R9, R6, R11, !P2 ;  /* 0x0000000b0609d207 */ /* 0x000fe40005000000 */
[----:B------:R-:W-:-:S02]  /*0740*/  SEL R8, R7, R10, P0 ;  /* 0x0000000a07087207 */ /* 0x000fc40000000000 */
[----:B------:R-:W-:Y:S02]  /*0750*/  IADD3 R6, P0, PT, R29, 0x300, RZ ;  /* 0x000003001d067810 */ /* 0x000fe40007f1e0ff */
[----:B------:R-:W-:Y:S02]  /*0760*/  @!P5 SEL R8, R7, R10, !P2 ;  /* 0x0000000a0708d207 */ /* 0x000fe40005000000 */
[----:B------:R-:W-:Y:S01]  /*0770*/  LOP3.LUT P2, RZ, R33, 0xff, RZ, 0xc0, !PT ;  /* 0x000000ff21ff7812 */ /* 0x000fe2000784c0ff */
[----:B------:R-:W-:Y:S01]  /*0780*/  IMAD.X R7, RZ, RZ, R12, P0 ;  /* 0x000000ffff077224 */ /* 0x000fe200000e060c */
[----:B------:R-:W-:Y:S02]  /*0790*/  ISETP.LT.U32.AND P0, PT, R6, R9, PT ;  /* 0x000000090600720c */ /* 0x000fe40003f01070 */
[----:B------:R-:W-:Y:S02]  /*07a0*/  ISETP.NE.AND P6, PT, R20, R17, PT ;  /* 0x000000111400720c */ /* 0x000fe40003fc5270 */
[----:B------:R-:W-:-:S02]  /*07b0*/  ISETP.LT.AND.EX P0, PT, R7, R8, PT, P0 ;  /* 0x000000080700720c */ /* 0x000fc40003f01300 */
[----:B------:R-:W-:Y:S02]  /*07c0*/  ISETP.NE.AND P5, PT, R20, R17, P2 ;  /* 0x000000111400720c */ /* 0x000fe400017a5270 */
[CC--:B------:R-:W-:Y:S02]  /*07d0*/  SEL R11, R6.reuse, R9.reuse, P0 ;  /* 0x00000009060b7207 */ /* 0x0c0fe40000000000 */
[----:B------:R-:W-:Y:S02]  /*07e0*/  @!P4 SEL R11, R6, R9, !P3 ;  /* 0x00000009060bc207 */ /* 0x000fe40005800000 */
[----:B------:R-:W-:Y:S02]  /*07f0*/  @!P2 SEL R33, RZ, 0x1, !P6 ;  /* 0x00000001ff21a807 */ /* 0x000fe40007000000 */
[----:B------:R-:W-:Y:S02]  /*0800*/  SEL R10, R7, R8, P0 ;  /* 0x00000008070a7207 */ /* 0x000fe40000000000 */
[----:B------:R-:W-:-:S02]  /*0810*/  IADD3 R6, P0, PT, R29, 0x400, RZ ;  /* 0x000004001d067810 */ /* 0x000fc40007f1e0ff */
[----:B------:R-:W-:Y:S02]  /*0820*/  SEL R33, R33, 0x1, !P5 ;  /* 0x0000000121217807 */ /* 0x000fe40006800000 */
[----:B------:R-:W-:Y:S01]  /*0830*/  @!P4 SEL R10, R7, R8, !P3 ;  /* 0x00000008070ac207 */ /* 0x000fe20005800000 */
[----:B------:R-:W-:Y:S01]  /*0840*/  IMAD.X R7, RZ, RZ, R12, P0 ;  /* 0x000000ffff077224 */ /* 0x000fe200000e060c */
[----:B------:R-:W-:Y:S02]  /*0850*/  ISETP.LT.U32.AND P0, PT, R6, R11, PT ;  /* 0x0000000b0600720c */ /* 0x000fe40003f01070 */
[----:B------:R-:W-:Y:S02]  /*0860*/  LOP3.LUT P3, RZ, R33, 0xff, RZ, 0xc0, !PT ;  /* 0x000000ff21ff7812 */ /* 0x000fe4000786c0ff */
[----:B------:R-:W-:Y:S02]  /*0870*/  ISETP.LT.AND.EX P0, PT, R7, R10, PT, P0 ;  /* 0x0000000a0700720c */ /* 0x000fe40003f01300 */
[----:B------:R-:W-:-:S02]  /*0880*/  ISETP.NE.AND P4, PT, R23, R24, P3 ;  /* 0x000000181700720c */ /* 0x000fc40001f85270 */
[CC--:B------:R-:W-:Y:S02]  /*0890*/  SEL R9, R6.reuse, R11.reuse, P0 ;  /* 0x0000000b06097207 */ /* 0x0c0fe40000000000 */
[----:B------:R-:W-:Y:S02]  /*08a0*/  SEL R8, R7, R10, P0 ;  /* 0x0000000a07087207 */ /* 0x000fe40000000000 */
[----:B------:R-:W-:Y:S02]  /*08b0*/  ISETP.NE.AND P0, PT, R23, R24, PT ;  /* 0x000000181700720c */ /* 0x000fe40003f05270 */
[----:B------:R-:W-:Y:S02]  /*08c0*/  @!P5 SEL R9, R6, R11, !P2 ;  /* 0x0000000b0609d207 */ /* 0x000fe40005000000 */
[----:B------:R-:W-:Y:S02]  /*08d0*/  IADD3 R6, P6, PT, R29, 0x500, RZ ;  /* 0x000005001d067810 */ /* 0x000fe40007fde0ff */
[----:B------:R-:W-:-:S02]  /*08e0*/  @!P3 SEL R33, RZ, 0x1, !P0 ;  /* 0x00000001ff21b807 */ /* 0x000fc40004000000 */
[----:B------:R-:W-:Y:S01]  /*08f0*/  @!P5 SEL R8, R7, R10, !P2 ;  /* 0x0000000a0708d207 */ /* 0x000fe20005000000 */
[----:B------:R-:W-:Y:S01]  /*0900*/  IMAD.X R7, RZ, RZ, R12, P6 ;  /* 0x000000ffff077224 */ /* 0x000fe200030e060c */
[CC--:B------:R-:W-:Y:S02]  /*0910*/  ISETP.LT.U32.AND P0, PT, R6.reuse, R9.reuse, PT ;  /* 0x000000090600720c */ /* 0x0c0fe40003f01070 */
[----:B------:R-:W-:Y:S02]  /*0920*/  SEL R33, R33, 0x1, !P4 ;  /* 0x0000000121217807 */ /* 0x000fe40006000000 */
[----:B------:R-:W-:Y:S02]  /*0930*/  ISETP.LT.AND.EX P0, PT, R7, R8, PT, P0 ;  /* 0x000000080700720c */ /* 0x000fe40003f01300 */
[----:B------:R-:W-:Y:S02]  /*0940*/  LOP3.LUT P2, RZ, R33, 0xff, RZ, 0xc0, !PT ;  /* 0x000000ff21ff7812 */ /* 0x000fe4000784c0ff */
[----:B------:R-:W-:-:S02]  /*0950*/  SEL R11, R6, R9, P0 ;  /* 0x00000009060b7207 */ /* 0x000fc40000000000 */
[-C--:B------:R-:W-:Y:S02]  /*0960*/  SEL R10, R7, R8.reuse, P0 ;  /* 0x00000008070a7207 */ /* 0x080fe40000000000 */
[----:B------:R-:W-:Y:S02]  /*0970*/  @!P4 SEL R11, R6, R9, !P3 ;  /* 0x00000009060bc207 */ /* 0x000fe40005800000 */
[----:B------:R-:W-:Y:S02]  /*0980*/  IADD3 R6, P0, PT, R29, 0x600, RZ ;  /* 0x000006001d067810 */ /* 0x000fe40007f1e0ff */
[----:B------:R-:W-:Y:S02]  /*0990*/  @!P4 SEL R10, R7, R8, !P3 ;  /* 0x00000008070ac207 */ /* 0x000fe40005800000 */
[CC--:B------:R-:W-:Y:S01]  /*09a0*/  ISETP.NE.AND P4, PT, R21.reuse, R22.reuse, P2 ;  /* 0x000000161500720c */ /* 0x0c0fe20001785270 */
[----:B------:R-:W-:Y:S01]  /*09b0*/  IMAD.X R9, RZ, RZ, R12, P0 ;  /* 0x000000ffff097224 */ /* 0x000fe200000e060c */
[----:B------:R-:W-:-:S02]  /*09c0*/  ISETP.NE.AND P3, PT, R21, R22, PT ;  /* 0x000000161500720c */ /* 0x000fc40003f65270 */
[CC--:B------:R-:W-:Y:S02]  /*09d0*/  ISETP.LT.U32.AND P0, PT, R6.reuse, R11.reuse, PT ;  /* 0x0000000b0600720c */ /* 0x0c0fe40003f01070 */
[----:B------:R-:W-:Y:S02]  /*09e0*/  @!P2 SEL R33, RZ, 0x1, !P3 ;  /* 0x00000001ff21a807 */ /* 0x000fe40005800000 */
[----:B------:R-:W-:Y:S02]  /*09f0*/  ISETP.LT.AND.EX P0, PT, R9, R10, PT, P0 ;  /* 0x0000000a0900720c */ /* 0x000fe40003f01300 */
[----:B------:R-:W-:Y:S02]  /*0a00*/  SEL R33, R33, 0x1, !P4 ;  /* 0x0000000121217807 */ /* 0x000fe40006000000 */
[----:B------:R-:W-:Y:S02]  /*0a10*/  IADD3 R29, P5, PT, R29, 0x700, RZ ;  /* 0x000007001d1d7810 */ /* 0x000fe40007fbe0ff */
[----:B------:R-:W-:-:S02]  /*0a20*/  SEL R8, R6, R11, P0 ;  /* 0x0000000b06087207 */ /* 0x000fc40000000000 */
[----:B------:R-:W-:Y:S02]  /*0a30*/  LOP3.LUT P3, RZ, R33, 0xff, RZ, 0xc0, !PT ;  /* 0x000000ff21ff7812 */ /* 0x000fe4000786c0ff */
[----:B------:R-:W-:Y:S01]  /*0a40*/  @!P4 SEL R8, R6, R11, !P2 ;  /* 0x0000000b0608c207 */ /* 0x000fe20005000000 */
[----:B------:R-:W-:Y:S01]  /*0a50*/  IMAD.X R6, RZ, RZ, R12, P5 ;  /* 0x000000ffff067224 */ /* 0x000fe200028e060c */
[CC--:B------:R-:W-:Y:S02]  /*0a60*/  SEL R7, R9.reuse, R10.reuse, P0 ;  /* 0x0000000a09077207 */ /* 0x0c0fe40000000000 */
[----:B------:R-:W-:Y:S02]  /*0a70*/  ISETP.NE.AND P5, PT, R18, RZ, PT ;  /* 0x000000ff1200720c */ /* 0x000fe40003fa5270 */
[----:B------:R-:W-:Y:S02]  /*0a80*/  @!P4 SEL R7, R9, R10, !P2 ;  /* 0x0000000a0907c207 */ /* 0x000fe40005000000 */
[----:B------:R-:W-:-:S02]  /*0a90*/  ISETP.NE.AND P4, PT, R27, R30, P3 ;  /* 0x0000001e1b00720c */ /* 0x000fc40001f85270 */
[----:B------:R-:W-:Y:S02]  /*0aa0*/  ISETP.LT.U32.AND P0, PT, R29, R8, PT ;  /* 0x000000081d00720c */ /* 0x000fe40003f01070 */
[----:B------:R-:W-:Y:S02]  /*0ab0*/  ISETP.NE.AND P2, PT, R27, R30, PT ;  /* 0x0000001e1b00720c */ /* 0x000fe40003f45270 */
[CC--:B------:R-:W-:Y:S02]  /*0ac0*/  ISETP.LT.AND.EX P0, PT, R6.reuse, R7.reuse, PT, P0 ;  /* 0x000000070600720c */ /* 0x0c0fe40003f01300 */
[----:B------:R-:W-:Y:S02]  /*0ad0*/  @!P3 SEL R33, RZ, 0x1, !P2 ;  /* 0x00000001ff21b807 */ /* 0x000fe40005000000 */
[----:B------:R-:W-:Y:S02]  /*0ae0*/  SEL R10, R29, R8, P0 ;  /* 0x000000081d0a7207 */ /* 0x000fe40000000000 */
[----:B------:R-:W-:-:S02]  /*0af0*/  SEL R11, R6, R7, P0 ;  /* 0x00000007060b7207 */ /* 0x000fc40000000000 */
[----:B------:R-:W-:Y:S02]  /*0b00*/  SEL R12, R33, 0x1, !P4 ;  /* 0x00000001210c7807 */ /* 0x000fe40006000000 */
[----:B------:R-:W-:Y:S02]  /*0b10*/  @!P4 SEL R10, R29, R8, !P3 ;  /* 0x000000081d0ac207 */ /* 0x000fe40005800000 */
[----:B------:R-:W-:Y:S01]  /*0b20*/  @!P4 SEL R11, R6, R7, !P3 ;  /* 0x00000007060bc207 */ /* 0x000fe20005800000 */
[----:B------:R-:W-:Y:S06]  /*0b30*/  @P5 BRA `(.L_x_139) ;  /* 0xfffffff800045947 */ /* 0x000fec000383ffff */
.L_x_138:
[----:B------:R-:W-:Y:S05]  /*0b40*/  BSYNC.RECONVERGENT B2 ;  /* 0x0000000000027941 */ /* 0x000fea0003800200 */
.L_x_137:
[----:B------:R-:W-:Y:S05]  /*0b50*/  @!P1 BRA `(.L_x_136) ;  /* 0x0000000800309947 */ /* 0x000fea0003800000 */
[----:B------:R-:W-:Y:S01]  /*0b60*/  ISETP.GE.U32.AND P0, PT, R35, 0x4, PT ;  /* 0x000000042300780c */ /* 0x000fe20003f06070 */
[----:B------:R-:W-:Y:S01]  /*0b70*/  BSSY.RECONVERGENT B2, `(.L_x_140) ;  /* 0x0000048000027945 */ /* 0x000fe20003800200 */
[----:B------:R-:W-:-:S11]  /*0b80*/  LOP3.LUT P1, R16, R16, 0x3, RZ, 0xc0, !PT ;  /* 0x0000000310107812 */ /* 0x000fd6000782c0ff */
[----:B------:R-:W-:Y:S05]  /*0b90*/  @!P0 BRA `(.L_x_141) ;  /* 0x0000000400148947 */ /* 0x000fea0003800000 */
[----:B------:R-:W0:Y:S01]  /*0ba0*/  LDC.64 R4, c[0x0][0x380] ;  /* 0x0000e000ff047b82 */ /* 0x000e220000000a00 */
[----:B------:R-:W2:Y:S07]  /*0bb0*/  LDCU.64 UR10, c[0x0][0x3a0] ;  /* 0x00007400ff0a77ac */ /* 0x000eae0008000a00 */
[----:B------:R-:W3:Y:S01]  /*0bc0*/  LDC.64 R6, c[0x0][0x388] ;  /* 0x0000e200ff067b82 */ /* 0x000ee20000000a00 */
[----:B0-----:R-:W-:-:S05]  /*0bd0*/  IMAD.WIDE.U32 R4, R15, 0x4, R4 ;  /* 0x000000040f047825 */ /* 0x001fca00078e0004 */
[----:B------:R-:W4:Y:S01]  /*0be0*/  LDG.E R3, desc[UR8][R4.64] ;  /* 0x0000000804037981 */ /* 0x000f22000c1e1900 */
[----:B---3--:R-:W-:-:S03]  /*0bf0*/  IMAD.WIDE.U32 R6, R15, 0x4, R6 ;  /* 0x000000040f067825 */ /* 0x008fc600078e0006 */
[----:B------:R-:W3:Y:S04]  /*0c00*/  LDG.E R9, desc[UR8][R4.64+0x400] ;  /* 0x0004000804097981 */ /* 0x000ee8000c1e1900 */
[----:B------:R-:W4:Y:S04]  /*0c10*/  LDG.E R8, desc[UR8][R6.64] ;  /* 0x0000000806087981 */ /* 0x000f28000c1e1900 */
[----:B------:R-:W3:Y:S04]  /*0c20*/  LDG.E R18, desc[UR8][R6.64+0x400] ;  /* 0x0004000806127981 */ /* 0x000ee8000c1e1900 */
[----:B------:R-:W5:Y:S04]  /*0c30*/  LDG.E R17, desc[UR8][R4.64+0x800] ;  /* 0x0008000804117981 */ /* 0x000f68000c1e1900 */
[----:B------:R-:W5:Y:S04]  /*0c40*/  LDG.E R20, desc[UR8][R6.64+0x800] ;  /* 0x0008000806147981 */ /* 0x000f68000c1e1900 */
[----:B------:R-:W5:Y:S04]  /*0c50*/  LDG.E R2, desc[UR8][R4.64+0xc00] ;  /* 0x000c000804027981 */ /* 0x000f68000c1e1900 */
[----:B------:R0:W5:Y:S01]  /*0c60*/  LDG.E R19, desc[UR8][R6.64+0xc00] ;  /* 0x000c000806137981 */ /* 0x000162000c1e1900 */
[----:B------:R-:W-:-:S02]  /*0c70*/  LOP3.LUT P3, RZ, R12, 0xff, RZ, 0xc0, !PT ;  /* 0x000000ff0cff7812 */ /* 0x000fc4000786c0ff */
[----:B--2---:R-:W-:Y:S02]  /*0c80*/  IADD3 R21, P2, PT, R15, UR10, RZ ;  /* 0x0000000a0f157c10 */ /* 0x004fe4000ff5e0ff */
[CC--:B----4-:R-:W-:Y:S02]  /*0c90*/  ISETP.NE.AND P0, PT, R3.reuse, R8.reuse, PT ;  /* 0x000000080300720c */ /* 0x0d0fe40003f05270 */
[----:B------:R-:W-:-:S07]  /*0ca0*/  ISETP.NE.AND P4, PT, R3, R8, P3 ;  /* 0x000000080300720c */ /* 0x000fce0001f85270 */
[----:B------:R-:W-:Y:S01]  /*0cb0*/  @!P3 SEL R12, RZ, 0x1, !P0 ;  /* 0x00000001ff0cb807 */ /* 0x000fe20004000000 */
[----:B------:R-:W-:-:S03]  /*0cc0*/  IMAD.X R8, RZ, RZ, UR11, P2 ;  /* 0x0000000bff087e24 */ /* 0x000fc600090e06ff */
[----:B------:R-:W-:Y:S02]  /*0cd0*/  SEL R12, R12, 0x1, !P4 ;  /* 0x000000010c0c7807 */ /* 0x000fe40006000000 */
[----:B------:R-:W-:Y:S02]  /*0ce0*/  ISETP.LT.U32.AND P0, PT, R21, R10, PT ;  /* 0x0000000a1500720c */ /* 0x000fe40003f01070 */
[----:B------:R-:W-:Y:S02]  /*0cf0*/  LOP3.LUT P2, RZ, R12, 0xff, RZ, 0xc0, !PT ;  /* 0x000000ff0cff7812 */ /* 0x000fe4000784c0ff */
[----:B------:R-:W-:Y:S01]  /*0d00*/  ISETP.LT.AND.EX P0, PT, R8, R11, PT, P0 ;  /* 0x0000000b0800720c */ /* 0x000fe20003f01300 */
[----:B------:R-:W-:-:S03]  /*0d10*/  VIADD R3, R15, 0x100 ;  /* 0x000001000f037836 */ /* 0x000fc60000000000 */
[----:B0-----:R-:W-:Y:S02]  /*0d20*/  SEL R7, R21, R10, P0 ;  /* 0x0000000a15077207 */ /* 0x001fe40000000000 */
[CC--:B------:R-:W-:Y:S02]  /*0d30*/  SEL R6, R8.reuse, R11.reuse, P0 ;  /* 0x0000000b08067207 */ /* 0x0c0fe40000000000 */
[----:B---3--:R-:W-:Y:S02]  /*0d40*/  ISETP.NE.AND P0, PT, R9, R18, PT ;  /* 0x000000120900720c */ /* 0x008fe40003f05270 */
[----:B------:R-:W-:Y:S02]  /*0d50*/  @!P4 SEL R7, R21, R10, !P3 ;  /* 0x0000000a1507c207 */ /* 0x000fe40005800000 */
[----:B------:R-:W-:Y:S02]  /*0d60*/  @!P4 SEL R6, R8, R11, !P3 ;  /* 0x0000000b0806c207 */ /* 0x000fe40005800000 */
[----:B------:R-:W-:-:S02]  /*0d70*/  ISETP.NE.AND P4, PT, R9, R18, P2 ;  /* 0x000000120900720c */ /* 0x000fc40001785270 */
[----:B------:R-:W-:Y:S02]  /*0d80*/  @!P2 SEL R12, RZ, 0x1, !P0 ;  /* 0x00000001ff0ca807 */ /* 0x000fe40004000000 */
[----:B------:R-:W-:Y:S02]  /*0d90*/  IADD3 R4, P5, PT, R3, UR10, RZ ;  /* 0x0000000a03047c10 */ /* 0x000fe4000ffbe0ff */
[----:B------:R-:W-:Y:S02]  /*0da0*/  SEL R12, R12, 0x1, !P4 ;  /* 0x000000010c0c7807 */ /* 0x000fe40006000000 */
[----:B------:R-:W-:Y:S01]  /*0db0*/  ISETP.LT.U32.AND P0, PT, R4, R7, PT ;  /* 0x000000070400720c */ /* 0x000fe20003f01070 */
[----:B------:R-:W-:Y:S01]  /*0dc0*/  IMAD.X R5, RZ, RZ, UR11, P5 ;  /* 0x0000000bff057e24 */ /* 0x000fe2000a8e06ff */
[----:B------:R-:W-:Y:S01]  /*0dd0*/  LOP3.LUT P3, RZ, R12, 0xff, RZ, 0xc0, !PT ;  /* 0x000000ff0cff7812 */ /* 0x000fe2000786c0ff */
[----:B------:R-:W-:-:S03]  /*0de0*/  VIADD R3, R15, 0x200 ;  /* 0x000002000f037836 */ /* 0x000fc60000000000 */
[----:B------:R-:W-:-:S04]  /*0df0*/  ISETP.LT.AND.EX P0, PT, R5, R6, PT, P0 ;  /* 0x000000060500720c */ /* 0x000fc80003f01300 */
[CC--:B------:R-:W-:Y:S02]  /*0e00*/  SEL R9, R4.reuse, R7.reuse, P0 ;  /* 0x0000000704097207 */ /* 0x0c0fe40000000000 */
[CC--:B------:R-:W-:Y:S02]  /*0e10*/  SEL R8, R5.reuse, R6.reuse, P0 ;  /* 0x0000000605087207 */ /* 0x0c0fe40000000000 */
[----:B------:R-:W-:Y:S02]  /*0e20*/  @!P4 SEL R9, R4, R7, !P2 ;  /* 0x000000070409c207 */ /* 0x000fe40005000000 */
[----:B------:R-:W-:Y:S02]  /*0e30*/  @!P4 SEL R8, R5, R6, !P2 ;  /* 0x000000060508c207 */ /* 0x000fe40005000000 */
[----:B------:R-:W-:Y:S02]  /*0e40*/  IADD3 R4, P0, PT, R3, UR10, RZ ;  /* 0x0000000a03047c10 */ /* 0x000fe4000ff1e0ff */
[----:B-----5:R-:W-:-:S02]  /*0e50*/  ISETP.NE.AND P2, PT, R17, R20, PT ;  /* 0x000000141100720c */ /* 0x020fc40003f45270 */
[----:B------:R-:W-:Y:S01]  /*0e60*/  ISETP.NE.AND P4, PT, R17, R20, P3 ;  /* 0x000000141100720c */ /* 0x000fe20001f85270 */
[----:B------:R-:W-:Y:S01]  /*0e70*/  IMAD.X R7, RZ, RZ, UR11, P0 ;  /* 0x0000000bff077e24 */ /* 0x000fe200080e06ff */
[----:B------:R-:W-:Y:S02]  /*0e80*/  @!P3 SEL R12, RZ, 0x1, !P2 ;  /* 0x00000001ff0cb807 */ /* 0x000fe40005000000 */
[----:B------:R-:W-:Y:S01]  /*0e90*/  ISETP.LT.U32.AND P0, PT, R4, R9, PT ;  /* 0x000000090400720c */ /* 0x000fe20003f01070 */
[----:B------:R-:W-:Y:S01]  /*0ea0*/  VIADD R3, R15, 0x300 ;  /* 0x000003000f037836 */ /* 0x000fe20000000000 */
[----:B------:R-:W-:Y:S02]  /*0eb0*/  SEL R12, R12, 0x1, !P4 ;  /* 0x000000010c0c7807 */ /* 0x000fe40006000000 */
[----:B------:R-:W-:Y:S02]  /*0ec0*/  ISETP.LT.AND.EX P0, PT, R7, R8, PT, P0 ;  /* 0x000000080700720c */ /* 0x000fe40003f01300 */
[----:B------:R-:W-:-:S02]  /*0ed0*/  LOP3.LUT P2, RZ, R12, 0xff, RZ, 0xc0, !PT ;  /* 0x000000ff0cff7812 */ /* 0x000fc4000784c0ff */
[----:B------:R-:W-:Y:S02]  /*0ee0*/  IADD3 R3, P5, PT, R3, UR10, RZ ;  /* 0x0000000a03037c10 */ /* 0x000fe4000ffbe0ff */
[CC--:B------:R-:W-:Y:S02]  /*0ef0*/  SEL R6, R4.reuse, R9.reuse, P0 ;  /* 0x0000000904067207 */ /* 0x0c0fe40000000000 */
[CC--:B------:R-:W-:Y:S02]  /*0f00*/  SEL R5, R7.reuse, R8.reuse, P0 ;  /* 0x0000000807057207 */ /* 0x0c0fe40000000000 */
[----:B------:R-:W-:Y:S02]  /*0f10*/  @!P4 SEL R6, R4, R9, !P3 ;  /* 0x000000090406c207 */ /* 0x000fe40005800000 */
[----:B------:R-:W-:Y:S02]  /*0f20*/  @!P4 SEL R5, R7, R8, !P3 ;  /* 0x000000080705c207 */ /* 0x000fe40005800000 */
[----:B------:R-:W-:Y:S01]  /*0f30*/  ISETP.NE.AND P4, PT, R2, R19, P2 ;  /* 0x000000130200720c */ /* 0x000fe20001785270 */
[----:B------:R-:W-:Y:S01]  /*0f40*/  IMAD.X R4, RZ, RZ, UR11, P5 ;  /* 0x0000000bff047e24 */ /* 0x000fe2000a8e06ff */
        /* <DEDUP_REMOVED lines=9> */
[----:B------:R-:W-:-:S07]  /*0fe0*/  @!P4 SEL R11, R4, R5, !P2 ;  /* 0x00000005040bc207 */ /* 0x000fce0005000000 */
.L_x_141:
[----:B------:R-:W-:Y:S05]  /*0ff0*/  BSYNC.RECONVERGENT B2 ;  /* 0x0000000000027941 */ /* 0x000fea0003800200 */
.L_x_140:
[----:B------:R-:W-:Y:S05]  /*1000*/  @!P1 BRA `(.L_x_136) ;  /* 0x0000000400049947 */ /* 0x000fea0003800000 */
[----:B------:R-:W-:Y:S01]  /*1010*/  ISETP.NE.AND P0, PT, R16, 0x1, PT ;  /* 0x000000011000780c */ /* 0x000fe20003f05270 */
[----:B------:R-:W-:Y:S01]  /*1020*/  BSSY.RECONVERGENT B2, `(.L_x_142) ;  /* 0x0000028000027945 */ /* 0x000fe20003800200 */
[----:B------:R-:W-:-:S11]  /*1030*/  LOP3.LUT P1, RZ, R14, 0x100, RZ, 0xc0, !PT ;  /* 0x000001000eff7812 */ /* 0x000fd6000782c0ff */
        /* <DEDUP_REMOVED lines=9> */
[----:B------:R0:W3:Y:S01]  /*10d0*/  LDG.E R17, desc[UR8][R4.64+0x400] ;  /* 0x0004000804117981 */ /* 0x0000e2000c1e1900 */
[----:B------:R-:W-:Y:S02]  /*10e0*/  LOP3.LUT P2, RZ, R12, 0xff, RZ, 0xc0, !PT ;  /* 0x000000ff0cff7812 */ /* 0x000fe4000784c0ff */
[C---:B--2---:R-:W-:Y:S01]  /*10f0*/  IADD3 R7, P4, PT, R15.reuse, UR10, RZ ;  /* 0x0000000a0f077c10 */ /* 0x044fe2000ff9e0ff */
[----:B------:R-:W-:-:S03]  /*1100*/  VIADD R8, R15, 0x100 ;  /* 0x000001000f087836 */ /* 0x000fc60000000000 */
[----:B------:R-:W-:Y:S01]  /*1110*/  ISETP.LT.U32.AND P0, PT, R7, R10, PT ;  /* 0x0000000a0700720c */ /* 0x000fe20003f01070 */
[----:B------:R-:W-:Y:S01]  /*1120*/  VIADD R15, R15, 0x200 ;  /* 0x000002000f0f7836 */ /* 0x000fe20000000000 */
[CC--:B----4-:R-:W-:Y:S02]  /*1130*/  ISETP.NE.AND P5, PT, R6.reuse, R9.reuse, PT ;  /* 0x000000090600720c */ /* 0x0d0fe40003fa5270 */
[----:B------:R-:W-:Y:S01]  /*1140*/  ISETP.NE.AND P3, PT, R6, R9, P2 ;  /* 0x000000090600720c */ /* 0x000fe20001765270 */
[----:B------:R-:W-:Y:S02]  /*1150*/  IMAD.X R6, RZ, RZ, UR11, P4 ;  /* 0x0000000bff067e24 */ /* 0x000fe4000a0e06ff */
[----:B------:R-:W-:-:S04]  /*1160*/  @!P2 SEL R12, RZ, 0x1, !P5 ;  /* 0x00000001ff0ca807 */ /* 0x000fc80006800000 */
[----:B------:R-:W-:Y:S02]  /*1170*/  SEL R12, R12, 0x1, !P3 ;  /* 0x000000010c0c7807 */ /* 0x000fe40005800000 */
[-C--:B------:R-:W-:Y:S02]  /*1180*/  ISETP.LT.AND.EX P0, PT, R6, R11.reuse, PT, P0 ;  /* 0x0000000b0600720c */ /* 0x080fe40003f01300 */
[----:B------:R-:W-:Y:S02]  /*1190*/  LOP3.LUT P4, RZ, R12, 0xff, RZ, 0xc0, !PT ;  /* 0x000000ff0cff7812 */ /* 0x000fe4000788c0ff */
[----:B0-----:R-:W-:Y:S02]  /*11a0*/  IADD3 R5, P5, PT, R8, UR10, RZ ;  /* 0x0000000a08057c10 */ /* 0x001fe4000ffbe0ff */
[----:B------:R-:W-:Y:S02]  /*11b0*/  SEL R2, R7, R10, P0 ;  /* 0x0000000a07027207 */ /* 0x000fe40000000000 */
[----:B------:R-:W-:-:S02]  /*11c0*/  SEL R3, R6, R11, P0 ;  /* 0x0000000b06037207 */ /* 0x000fc40000000000 */
[----:B------:R-:W-:Y:S02]  /*11d0*/  @!P3 SEL R2, R7, R10, !P2 ;  /* 0x0000000a0702b207 */ /* 0x000fe40005000000 */
[----:B------:R-:W-:Y:S02]  /*11e0*/  @!P3 SEL R3, R6, R11, !P2 ;  /* 0x0000000b0603b207 */ /* 0x000fe40005000000 */
[CC--:B---3--:R-:W-:Y:S01]  /*11f0*/  ISETP.NE.AND P3, PT, R14.reuse, R17.reuse, P4 ;  /* 0x000000110e00720c */ /* 0x0c8fe20002765270 */
[----:B------:R-:W-:Y:S01]  /*1200*/  IMAD.X R4, RZ, RZ, UR11, P5 ;  /* 0x0000000bff047e24 */ /* 0x000fe2000a8e06ff */
        /* <DEDUP_REMOVED lines=9> */
.L_x_143:
[----:B------:R-:W-:Y:S05]  /*12a0*/  BSYNC.RECONVERGENT B2 ;  /* 0x0000000000027941 */ /* 0x000fea0003800200 */
.L_x_142:
[----:B------:R-:W-:Y:S05]  /*12b0*/  @P1 BRA `(.L_x_136) ;  /* 0x0000000000581947 */ /* 0x000fea0003800000 */
[----:B------:R-:W0:Y:S01]  /*12c0*/  LDC.64 R2, c[0x0][0x380] ;  /* 0x0000e000ff027b82 */ /* 0x000e220000000a00 */
[----:B------:R-:W2:Y:S07]  /*12d0*/  LDCU.64 UR10, c[0x0][0x3a0] ;  /* 0x00007400ff0a77ac */ /* 0x000eae0008000a00 */
[----:B------:R-:W3:Y:S01]  /*12e0*/  LDC.64 R4, c[0x0][0x388] ;  /* 0x0000e200ff047b82 */ /* 0x000ee20000000a00 */
[----:B0-----:R-:W-:-:S06]  /*12f0*/  IMAD.WIDE.U32 R2, R15, 0x4, R2 ;  /* 0x000000040f027825 */ /* 0x001fcc00078e0002 */
[----:B------:R-:W4:Y:S01]  /*1300*/  LDG.E R2, desc[UR8][R2.64] ;  /* 0x0000000802027981 */ /* 0x000f22000c1e1900 */
[----:B---3--:R-:W-:-:S06]  /*1310*/  IMAD.WIDE.U32 R4, R15, 0x4, R4 ;  /* 0x000000040f047825 */ /* 0x008fcc00078e0004 */
[----:B------:R-:W4:Y:S01]  /*1320*/  LDG.E R5, desc[UR8][R4.64] ;  /* 0x0000000804057981 */ /* 0x000f22000c1e1900 */
[----:B------:R-:W-:Y:S02]  /*1330*/  LOP3.LUT P3, RZ, R12, 0xff, RZ, 0xc0, !PT ;  /* 0x000000ff0cff7812 */ /* 0x000fe4000786c0ff */
[----:B--2---:R-:W-:-:S05]  /*1340*/  IADD3 R7, P0, PT, R15, UR10, RZ ;  /* 0x0000000a0f077c10 */ /* 0x004fca000ff1e0ff */
[----:B------:R-:W-:Y:S01]  /*1350*/  IMAD.X R8, RZ, RZ, UR11, P0 ;  /* 0x0000000bff087e24 */ /* 0x000fe200080e06ff */
[----:B------:R-:W-:-:S04]  /*1360*/  ISETP.LT.U32.AND P0, PT, R7, R10, PT ;  /* 0x0000000a0700720c */ /* 0x000fc80003f01070 */
[----:B------:R-:W-:-:S04]  /*1370*/  ISETP.LT.AND.EX P0, PT, R8, R11, PT, P0 ;  /* 0x0000000b0800720c */ /* 0x000fc80003f01300 */
[----:B------:R-:W-:Y:S02]  /*1380*/  SEL R6, R7, R10, P0 ;  /* 0x0000000a07067207 */ /* 0x000fe40000000000 */
[CC--:B----4-:R-:W-:Y:S02]  /*1390*/  ISETP.NE.AND P2, PT, R2.reuse, R5.reuse, P3 ;  /* 0x000000050200720c */ /* 0x0d0fe40001f45270 */
[----:B------:R-:W-:Y:S02]  /*13a0*/  ISETP.NE.AND P1, PT, R2, R5, PT ;  /* 0x000000050200720c */ /* 0x000fe40003f25270 */
[----:B------:R-:W-:Y:S02]  /*13b0*/  SEL R2, R8, R11, P0 ;  /* 0x0000000b08027207 */ /* 0x000fe40000000000 */
[----:B------:R-:W-:-:S07]  /*13c0*/  @!P3 SEL R12, RZ, 0x1, !P1 ;  /* 0x00000001ff0cb807 */ /* 0x000fce0004800000 */
[----:B------:R-:W-:Y:S02]  /*13d0*/  @!P2 SEL R6, R7, R10, !P3 ;  /* 0x0000000a0706a207 */ /* 0x000fe40005800000 */
[----:B------:R-:W-:Y:S02]  /*13e0*/  @!P2 SEL R2, R8, R11, !P3 ;  /* 0x0000000b0802a207 */ /* 0x000fe40005800000 */
[----:B------:R-:W-:Y:S01]  /*13f0*/  SEL R12, R12, 0x1, !P2 ;  /* 0x000000010c0c7807 */ /* 0x000fe20005000000 */
[----:B------:R-:W-:Y:S02]  /*1400*/  IMAD.MOV.U32 R10, RZ, RZ, R6 ;  /* 0x000000ffff0a7224 */ /* 0x000fe400078e0006 */
[----:B------:R-:W-:-:S07]  /*1410*/  IMAD.MOV.U32 R11, RZ, RZ, R2 ;  /* 0x000000ffff0b7224 */ /* 0x000fce00078e0002 */
.L_x_136:
[----:B------:R-:W-:Y:S05]  /*1420*/  BSYNC.RECONVERGENT B1 ;  /* 0x0000000000017941 */ /* 0x000fea0003800200 */
.L_x_135:
[----:B------:R-:W-:-:S04]  /*1430*/  UISETP.GE.U32.AND UP0, UPT, UR4, 0x100, UPT ;  /* 0x000001000400788c */ /* 0x000fc8000bf06070 */
[----:B------:R-:W-:-:S09]  /*1440*/  UISETP.GE.U32.AND.EX UP0, UPT, UR5, URZ, UPT, UP0 ;  /* 0x000000ff0500728c */ /* 0x000fd2000bf06100 */
[----:B------:R-:W-:Y:S05]  /*1450*/  BRA.U !UP0, `(.L_x_144) ;  /* 0x0000000d083c7547 */ /* 0x000fea000b800000 */
[----:B------:R-:W0:Y:S01]  /*1460*/  S2R R6, SR_LANEID ;  /* 0x0000000000067919 */ /* 0x000e220000000000 */
[----:B------:R-:W-:Y:S01]  /*1470*/  LOP3.LUT R2, R12, 0xff, RZ, 0xc0, !PT ;  /* 0x000000ff0c027812 */ /* 0x000fe200078ec0ff */
[----:B------:R-:W-:Y:S01]  /*1480*/  BSSY.RECONVERGENT B1, `(.L_x_145) ;  /* 0x0000016000017945 */ /* 0x000fe20003800200 */
[----:B------:R2:W3:Y:S04]  /*1490*/  SHFL.DOWN PT, R5, R10, 0x1, 0x1f ;  /* 0x08201f000a057f89 */ /* 0x0004e800000e0000 */
[----:B------:R2:W4:Y:S04]  /*14a0*/  SHFL.DOWN PT, R4, R11, 0x1, 0x1f ;  /* 0x08201f000b047f89 */ /* 0x00052800000e0000 */
[----:B------:R2:W1:Y:S01]  /*14b0*/  SHFL.DOWN PT, R3, R2, 0x1, 0x1f ;  /* 0x08201f0002037f89 */ /* 0x00046200000e0000 */
        /* <DEDUP_REMOVED lines=18> */
.L_x_146:
[----:B------:R-:W-:Y:S05]  /*15e0*/  BSYNC.RECONVERGENT B1 ;  /* 0x0000000000017941 */ /* 0x000fea0003800200 */
.L_x_145:
        /* <DEDUP_REMOVED lines=23> */
.L_x_148:
[----:B------:R-:W-:Y:S05]  /*1760*/  BSYNC.RECONVERGENT B1 ;  /* 0x0000000000017941 */ /* 0x000fea0003800200 */
.L_x_147:
        /* <DEDUP_REMOVED lines=20> */
.L_x_150:
[----:B------:R-:W-:Y:S05]  /*18b0*/  BSYNC.RECONVERGENT B1 ;  /* 0x0000000000017941 */ /* 0x000fea0003800200 */
.L_x_149:
        /* <DEDUP_REMOVED lines=20> */
.L_x_152:
[----:B------:R-:W-:Y:S05]  /*1a00*/  BSYNC.RECONVERGENT B1 ;  /* 0x0000000000017941 */ /* 0x000fea0003800200 */
.L_x_151:
        /* <DEDUP_REMOVED lines=20> */
.L_x_154:
[----:B------:R-:W-:Y:S05]  /*1b50*/  BSYNC.RECONVERGENT B1 ;  /* 0x0000000000017941 */ /* 0x000fea0003800200 */
.L_x_153:
        /* <DEDUP_REMOVED lines=10> */
.L_x_156:
[----:B------:R-:W-:Y:S05]  /*1c00*/  BSYNC.RECONVERGENT B1 ;  /* 0x0000000000017941 */ /* 0x000fea0003800200 */
.L_x_155:
        /* <DEDUP_REMOVED lines=8> */
[----:B--2-4-:R-:W2:Y:S04]  /*1c90*/  LDS.64 R4, [UR6+0x20] ;  /* 0x00002006ff047984 */ /* 0x014ea80008000a00 */
[----:B------:R-:W4:Y:S04]  /*1ca0*/  LDS.U8 R16, [UR6+0x28] ;  /* 0x00002806ff107984 */ /* 0x000f280008000000 */
[----:B------:R-:W1:Y:S04]  /*1cb0*/  LDS.64 R8, [UR6+0x30] ;  /* 0x00003006ff087984 */ /* 0x000e680008000a00 */
[----:B------:R-:W1:Y:S04]  /*1cc0*/  LDS.U8 R17, [UR6+0x38] ;  /* 0x00003806ff117984 */ /* 0x000e680008000000 */
[----:B------:R-:W1:Y:S04]  /*1cd0*/  LDS.64 R6, [UR6+0x40] ;  /* 0x00004006ff067984 */ /* 0x000e680008000a00 */
[----:B------:R-:W1:Y:S04]  /*1ce0*/  LDS.U8 R18, [UR6+0x48] ;  /* 0x00004806ff127984 */ /* 0x000e680008000000 */
[----:B0-----:R-:W0:Y:S01]  /*1cf0*/  LDS.64 R2, [UR6+0x50] ;  /* 0x00005006ff027984 */ /* 0x001e220008000a00 */
[----:B-----5:R-:W-:-:S02]  /*1d00*/  ISETP.NE.AND P2, PT, R14, RZ, PT ;  /* 0x000000ff0e00720c */ /* 0x020fc40003f45270 */
[----:B--2---:R-:W-:Y:S02]  /*1d10*/  ISETP.LT.U32.AND P0, PT, R4, R10, PT ;  /* 0x0000000a0400720c */ /* 0x004fe40003f01070 */
[----:B------:R-:W-:Y:S02]  /*1d20*/  @P4 SEL R14, R12, 0x1, !P2 ;  /* 0x000000010c0e4807 */ /* 0x000fe40005000000 */
[----:B------:R-:W-:Y:S01]  /*1d30*/  ISETP.LT.AND.EX P0, PT, R5, R11, PT, P0 ;  /* 0x0000000b0500720c */ /* 0x000fe20003f01300 */
[----:B------:R-:W-:Y:S01]  /*1d40*/  LDS.U8 R12, [UR6+0x78] ;  /* 0x00007806ff0c7984 */ /* 0x000fe20008000000 */
[----:B------:R-:W-:Y:S02]  /*1d50*/  LOP3.LUT P3, RZ, R14, 0xff, RZ, 0xc0, !PT ;  /* 0x000000ff0eff7812 */ /* 0x000fe4000786c0ff */
[----:B----4-:R-:W-:-:S03]  /*1d60*/  ISETP.NE.AND P5, PT, R16, RZ, PT ;  /* 0x000000ff1000720c */ /* 0x010fc60003fa5270 */
[C---:B-1-3--:R-:W-:Y:S02]  /*1d70*/  @P2 SEL R10, R4.reuse, R10, P0 ;  /* 0x0000000a040a2207 */ /* 0x04afe40000000000 */
[C---:B------:R-:W-:Y:S02]  /*1d80*/  @P2 SEL R11, R5.reuse, R11, P0 ;  /* 0x0000000b050b2207 */ /* 0x040fe40000000000 */
[----:B------:R-:W-:Y:S02]  /*1d90*/  SEL R13, R4, R10, !P4 ;  /* 0x0000000a040d7207 */ /* 0x000fe40006000000 */
[----:B------:R-:W-:Y:S01]  /*1da0*/  SEL R15, R5, R11, !P4 ;  /* 0x0000000b050f7207 */ /* 0x000fe20006000000 */
[----:B------:R-:W1:Y:S01]  /*1db0*/  LDS.U8 R10, [UR6+0x58] ;  /* 0x00005806ff0a7984 */ /* 0x000e620008000000 */
[----:B------:R-:W-:Y:S02]  /*1dc0*/  ISETP.LT.U32.AND P0, PT, R8, R13, PT ;  /* 0x0000000d0800720c */ /* 0x000fe40003f01070 */
[----:B------:R-:W-:Y:S01]  /*1dd0*/  @P3 SEL R16, R14, 0x1, !P5 ;  /* 0x000000010e103807 */ /* 0x000fe20006800000 */
[----:B------:R-:W2:Y:S01]  /*1de0*/  LDS.64 R4, [UR6+0x60] ;  /* 0x00006006ff047984 */ /* 0x000ea20008000a00 */
[----:B------:R-:W-:-:S02]  /*1df0*/  ISETP.LT.AND.EX P0, PT, R9, R15, PT, P0 ;  /* 0x0000000f0900720c */ /* 0x000fc40003f01300 */
[----:B------:R-:W-:Y:S01]  /*1e00*/  LOP3.LUT P2, RZ, R16, 0xff, RZ, 0xc0, !PT ;  /* 0x000000ff10ff7812 */ /* 0x000fe2000784c0ff */
[----:B------:R-:W3:Y:S01]  /*1e10*/  LDS.U8 R14, [UR6+0x68] ;  /* 0x00006806ff0e7984 */ /* 0x000ee20008000000 */
[C---:B------:R-:W-:Y:S02]  /*1e20*/  @P5 SEL R13, R8.reuse, R13, P0 ;  /* 0x0000000d080d5207 */ /* 0x040fe40000000000 */
[----:B------:R-:W-:Y:S02]  /*1e30*/  ISETP.NE.AND P4, PT, R17, RZ, PT ;  /* 0x000000ff1100720c */ /* 0x000fe40003f85270 */
[C---:B------:R-:W-:Y:S02]  /*1e40*/  @P5 SEL R15, R9.reuse, R15, P0 ;  /* 0x0000000f090f5207 */ /* 0x040fe40000000000 */
[----:B------:R-:W-:Y:S02]  /*1e50*/  SEL R11, R8, R13, !P3 ;  /* 0x0000000d080b7207 */ /* 0x000fe40005800000 */
[----:B------:R-:W-:-:S02]  /*1e60*/  SEL R13, R9, R15, !P3 ;  /* 0x0000000f090d7207 */ /* 0x000fc40005800000 */
[----:B------:R-:W-:Y:S01]  /*1e70*/  ISETP.LT.U32.AND P0, PT, R6, R11, PT ;  /* 0x0000000b0600720c */ /* 0x000fe20003f01070 */
[----:B------:R-:W4:Y:S01]  /*1e80*/  LDS.64 R8, [UR6+0x70] ;  /* 0x00007006ff087984 */ /* 0x000f220008000a00 */
[----:B------:R-:W-:Y:S02]  /*1e90*/  @P2 SEL R17, R16, 0x1, !P4 ;  /* 0x0000000110112807 */ /* 0x000fe40006000000 */
[----:B------:R-:W-:Y:S02]  /*1ea0*/  ISETP.LT.AND.EX P0, PT, R7, R13, PT, P0 ;  /* 0x0000000d0700720c */ /* 0x000fe40003f01300 */
[----:B------:R-:W-:Y:S02]  /*1eb0*/  ISETP.NE.AND P3, PT, R18, RZ, PT ;  /* 0x000000ff1200720c */ /* 0x000fe40003f65270 */
[----:B------:R-:W-:Y:S02]  /*1ec0*/  @P4 SEL R11, R6, R11, P0 ;  /* 0x0000000b060b4207 */ /* 0x000fe40000000000 */
[----:B------:R-:W-:-:S02]  /*1ed0*/  LOP3.LUT P5, RZ, R17, 0xff, RZ, 0xc0, !PT ;  /* 0x000000ff11ff7812 */ /* 0x000fc400078ac0ff */
[C---:B------:R-:W-:Y:S02]  /*1ee0*/  @P4 SEL R13, R7.reuse, R13, P0 ;  /* 0x0000000d070d4207 */ /* 0x040fe40000000000 */
[----:B------:R-:W-:Y:S02]  /*1ef0*/  SEL R11, R6, R11, !P2 ;  /* 0x0000000b060b7207 */ /* 0x000fe40005000000 */
[----:B------:R-:W-:Y:S02]  /*1f00*/  SEL R13, R7, R13, !P2 ;  /* 0x0000000d070d7207 */ /* 0x000fe40005000000 */
[----:B0-----:R-:W-:Y:S01]  /*1f10*/  ISETP.LT.U32.AND P0, PT, R2, R11, PT ;  /* 0x0000000b0200720c */ /* 0x001fe20003f01070 */
[----:B------:R-:W0:Y:S01]  /*1f20*/  LDS.64 R6, [UR6+0x80] ;  /* 0x00008006ff067984 */ /* 0x000e220008000a00 */
[----:B-1----:R-:W-:Y:S02]  /*1f30*/  ISETP.NE.AND P2, PT, R10, RZ, PT ;  /* 0x000000ff0a00720c */ /* 0x002fe40003f45270 */
[----:B------:R-:W-:-:S02]  /*1f40*/  ISETP.LT.AND.EX P0, PT, R3, R13, PT, P0 ;  /* 0x0000000d0300720c */ /* 0x000fc40003f01300 */
[----:B------:R-:W-:Y:S02]  /*1f50*/  @P5 SEL R18, R17, 0x1, !P3 ;  /* 0x0000000111125807 */ /* 0x000fe40005800000 */
[C---:B------:R-:W-:Y:S02]  /*1f60*/  @P3 SEL R11, R2.reuse, R11, P0 ;  /* 0x0000000b020b3207 */ /* 0x040fe40000000000 */
[C---:B------:R-:W-:Y:S02]  /*1f70*/  @P3 SEL R13, R3.reuse, R13, P0 ;  /* 0x0000000d030d3207 */ /* 0x040fe40000000000 */
[----:B------:R-:W-:Y:S02]  /*1f80*/  SEL R11, R2, R11, !P5 ;  /* 0x0000000b020b7207 */ /* 0x000fe40006800000 */
[----:B------:R-:W-:Y:S02]  /*1f90*/  LOP3.LUT P4, RZ, R18, 0xff, RZ, 0xc0, !PT ;  /* 0x000000ff12ff7812 */ /* 0x000fe4000788c0ff */
[----:B------:R-:W-:-:S02]  /*1fa0*/  SEL R13, R3, R13, !P5 ;  /* 0x0000000d030d7207 */ /* 0x000fc40006800000 */
[----:B--2---:R-:W-:Y:S02]  /*1fb0*/  ISETP.LT.U32.AND P0, PT, R4, R11, PT ;  /* 0x0000000b0400720c */ /* 0x004fe40003f01070 */
[----:B---3--:R-:W-:Y:S02]  /*1fc0*/  ISETP.NE.AND P3, PT, R14, RZ, PT ;  /* 0x000000ff0e00720c */ /* 0x008fe40003f65270 */
[----:B------:R-:W-:-:S04]  /*1fd0*/  ISETP.LT.AND.EX P0, PT, R5, R13, PT, P0 ;  /* 0x0000000d0500720c */ /* 0x000fc80003f01300 */
[----:B------:R-:W-:Y:S02]  /*1fe0*/  @P2 SEL R11, R4, R11, P0 ;  /* 0x0000000b040b2207 */ /* 0x000fe40000000000 */
[----:B------:R-:W-:Y:S02]  /*1ff0*/  @P4 SEL R10, R18, 0x1, !P2 ;  /* 0x00000001120a4807 */ /* 0x000fe40005000000 */
[C---:B------:R-:W-:Y:S02]  /*2000*/  @P2 SEL R13, R5.reuse, R13, P0 ;  /* 0x0000000d050d2207 */ /* 0x040fe40000000000 */
[----:B------:R-:W-:Y:S02]  /*2010*/  SEL R3, R4, R11, !P4 ;  /* 0x0000000b04037207 */ /* 0x000fe40006000000 */
[----:B------:R-:W-:Y:S02]  /*2020*/  LOP3.LUT P5, RZ, R10, 0xff, RZ, 0xc0, !PT ;  /* 0x000000ff0aff7812 */ /* 0x000fe400078ac0ff */
[----:B------:R-:W-:-:S02]  /*2030*/  SEL R5, R5, R13, !P4 ;  /* 0x0000000d05057207 */ /* 0x000fc40006000000 */
[----:B----4-:R-:W-:Y:S02]  /*2040*/  ISETP.LT.U32.AND P0, PT, R8, R3, PT ;  /* 0x000000030800720c */ /* 0x010fe40003f01070 */
[----:B------:R-:W-:Y:S02]  /*2050*/  ISETP.NE.AND P4, PT, R12, RZ, PT ;  /* 0x000000ff0c00720c */ /* 0x000fe40003f85270 */
[----:B------:R-:W-:-:S04]  /*2060*/  ISETP.LT.AND.EX P0, PT, R9, R5, PT, P0 ;  /* 0x000000050900720c */ /* 0x000fc80003f01300 */
[----:B------:R-:W-:Y:S02]  /*2070*/  @P3 SEL R3, R8, R3, P0 ;  /* 0x0000000308033207 */ /* 0x000fe40000000000 */
[----:B------:R-:W-:Y:S02]  /*2080*/  @P5 SEL R14, R10, 0x1, !P3 ;  /* 0x000000010a0e5807 */ /* 0x000fe40005800000 */
[C---:B------:R-:W-:Y:S02]  /*2090*/  @P3 SEL R5, R9.reuse, R5, P0 ;  /* 0x0000000509053207 */ /* 0x040fe40000000000 */
[----:B------:R-:W-:Y:S02]  /*20a0*/  SEL R3, R8, R3, !P5 ;  /* 0x0000000308037207 */ /* 0x000fe40006800000 */
[----:B------:R-:W-:Y:S02]  /*20b0*/  LOP3.LUT P2, RZ, R14, 0xff, RZ, 0xc0, !PT ;  /* 0x000000ff0eff7812 */ /* 0x000fe4000784c0ff */
[----:B------:R-:W-:-:S02]  /*20c0*/  SEL R9, R9, R5, !P5 ;  /* 0x0000000509097207 */ /* 0x000fc40006800000 */
[----:B0-----:R-:W-:-:S04]  /*20d0*/  ISETP.LT.U32.AND P0, PT, R6, R3, PT ;  /* 0x000000030600720c */ /* 0x001fc80003f01070 */
[----:B------:R-:W-:-:S04]  /*20e0*/  ISETP.LT.AND.EX P0, PT, R7, R9, PT, P0 ;  /* 0x000000090700720c */ /* 0x000fc80003f01300 */
[----:B------:R-:W-:Y:S02]  /*20f0*/  @P4 SEL R3, R6, R3, P0 ;  /* 0x0000000306034207 */ /* 0x000fe40000000000 */
[C---:B------:R-:W-:Y:S02]  /*2100*/  @P4 SEL R9, R7.reuse, R9, P0 ;  /* 0x0000000907094207 */ /* 0x040fe40000000000 */
[----:B------:R-:W-:Y:S02]  /*2110*/  @P2 SEL R12, R14, 0x1, !P4 ;  /* 0x000000010e0c2807 */ /* 0x000fe40006000000 */
[----:B------:R-:W-:Y:S02]  /*2120*/  SEL R10, R6, R3, !P2 ;  /* 0x00000003060a7207 */ /* 0x000fe40005000000 */
[----:B------:R-:W-:Y:S01]  /*2130*/  SEL R11, R7, R9, !P2 ;  /* 0x00000009070b7207 */ /* 0x000fe20005000000 */
[----:B------:R-:W-:Y:S06]  /*2140*/  BRA `(.L_x_157) ;  /* 0x0000003800207947 */ /* 0x000fec0003800000 */
.L_x_144:
[----:B------:R-:W0:Y:S01]  /*2150*/  S2R R9, SR_LANEID ;  /* 0x0000000000097919 */ /* 0x000e220000000000 */
[----:B------:R-:W-:Y:S01]  /*2160*/  LOP3.LUT R2, R13, 0x3e0, RZ, 0xc0, !PT ;  /* 0x000003e00d027812 */ /* 0x000fe200078ec0ff */
[----:B------:R-:W-:Y:S04]  /*2170*/  BSSY.RECONVERGENT B1, `(.L_x_158) ;  /* 0x0000022000017945 */ /* 0x000fe80003800200 */
[----:B------:R-:W-:Y:S01]  /*2180*/  VIADD R3, R2, 0x20 ;  /* 0x0000002002037836 */ /* 0x000fe20000000000 */
[----:B------:R-:W-:-:S04]  /*2190*/  LOP3.LUT R2, RZ, R2, RZ, 0x33, !PT ;  /* 0x00000002ff027212 */ /* 0x000fc800078e33ff */
[----:B------:R-:W-:Y:S01]  /*21a0*/  ISETP.GT.U32.AND P0, PT, R3, UR4, PT ;  /* 0x0000000403007c0c */ /* 0x000fe2000bf04070 */
[----:B------:R-:W-:-:S05]  /*21b0*/  VIADD R2, R2, UR4 ;  /* 0x0000000402027c36 */ /* 0x000fca0008000000 */
[----:B------:R-:W-:-:S05]  /*21c0*/  SEL R2, R2, 0x1f, P0 ;  /* 0x0000001f02027807 */ /* 0x000fca0000000000 */
[----:B------:R2:W3:Y:S01]  /*21d0*/  SHFL.DOWN PT, R4, R11, 0x1, R2 ;  /* 0x082000000b047989 */ /* 0x0004e200000e0002 */
        /* <DEDUP_REMOVED lines=22> */
[----:B--2---:R-:W-:-:S02]  /*2340*/  @!P0 SEL R10, R7, R10, P4 ;  /* 0x0000000a070a8207 */ /* 0x004fc40002000000 */
[C---:B------:R-:W-:Y:S02]  /*2350*/  @!P0 SEL R11, R4.reuse, R11, P4 ;  /* 0x0000000b040b8207 */ /* 0x040fe40002000000 */
[----:B------:R-:W-:Y:S02]  /*2360*/  @P0 PRMT R12, R3, 0x7610, R12 ;  /* 0x00007610030c0816 */ /* 0x000fe4000000000c */
[----:B------:R-:W-:Y:S02]  /*2370*/  @P0 SEL R10, R7, R10, !P6 ;  /* 0x0000000a070a0207 */ /* 0x000fe40007000000 */
[----:B------:R-:W-:-:S07]  /*2380*/  @P0 SEL R11, R4, R11, !P6 ;  /* 0x0000000b040b0207 */ /* 0x000fce0007000000 */
.L_x_159:
[----:B------:R-:W-:Y:S05]  /*2390*/  BSYNC.RECONVERGENT B1 ;  /* 0x0000000000017941 */ /* 0x000fea0003800200 */
.L_x_158:
        /* <DEDUP_REMOVED lines=8> */
[----:B------:R-:W-:Y:S01]  /*2420*/  IMAD.MOV.U32 R7, RZ, RZ, 0x1 ;  /* 0x00000001ff077424 */ /* 0x000fe200078e00ff */
[----:B------:R-:W-:-:S04]  /*2430*/  LOP3.LUT P5, R6, R12, 0xff, RZ, 0xc0, !PT ;  /* 0x000000ff0c067812 */ /* 0x000fc800078ac0ff */
[----:B------:R-:W-:-:S13]  /*2440*/  PLOP3.LUT P0, PT, P5, P0, PT, 0x2f, 0xf2 ;  /* 0x0000000000f2781c */ /* 0x000fda0002f00577 */
[----:B------:R-:W-:Y:S02]  /*2450*/  @!P0 ISETP.LT.U32.AND P5, PT, R5, R10, PT ;  /* 0x0000000a0500820c */ /* 0x000fe40003fa1070 */
[----:B------:R-:W-:Y:S02]  /*2460*/  @P0 ISETP.NE.AND P6, PT, R6, RZ, PT ;  /* 0x000000ff0600020c */ /* 0x000fe40003fc5270 */
[----:B------:R-:W-:Y:S02]  /*2470*/  @!P0 PRMT R12, R7, 0x7610, R12 ;  /* 0x00007610070c8816 */ /* 0x000fe4000000000c */
[----:B----4-:R-:W-:Y:S02]  /*2480*/  @!P0 ISETP.LT.AND.EX P5, PT, R4, R11, PT, P5 ;  /* 0x0000000b0400820c */ /* 0x010fe40003fa1350 */
[----:B------:R-:W-:Y:S02]  /*2490*/  @P0 SEL R3, R3, R12, !P6 ;  /* 0x0000000c03030207 */ /* 0x000fe40007000000 */
[----:B--23--:R-:W-:-:S02]  /*24a0*/  @!P0 SEL R10, R5, R10, P5 ;  /* 0x0000000a050a8207 */ /* 0x00cfc40002800000 */
[C---:B------:R-:W-:Y:S02]  /*24b0*/  @!P0 SEL R11, R4.reuse, R11, P5 ;  /* 0x0000000b040b8207 */ /* 0x040fe40002800000 */
[----:B------:R-:W-:Y:S02]  /*24c0*/  @P0 PRMT R12, R3, 0x7610, R12 ;  /* 0x00007610030c0816 */ /* 0x000fe4000000000c */
[----:B------:R-:W-:Y:S02]  /*24d0*/  @P0 SEL R10, R5, R10, !P6 ;  /* 0x0000000a050a0207 */ /* 0x000fe40007000000 */
[----:B------:R-:W-:-:S07]  /*24e0*/  @P0 SEL R11, R4, R11, !P6 ;  /* 0x0000000b040b0207 */ /* 0x000fce0007000000 */
.L_x_161:
[----:B------:R-:W-:Y:S05]  /*24f0*/  BSYNC.RECONVERGENT B1 ;  /* 0x0000000000017941 */ /* 0x000fea0003800200 */
.L_x_160:
[----:B0-----:R-:W-:Y:S01]  /*2500*/  LOP3.LUT R3, R12, 0xff, RZ, 0xc0, !PT ;  /* 0x000000ff0c037812 */ /* 0x001fe200078ec0ff */
[----:B------:R0:W0:Y:S01]  /*2510*/  SHFL.DOWN PT, R5, R10, 0x4, R2 ;  /* 0x088000000a057989 */ /* 0x00002200000e0002 */
[----:B------:R-:W-:Y:S03]  /*2520*/  BSSY.RECONVERGENT B1, `(.L_x_162) ;  /* 0x0000012000017945 */ /* 0x000fe60003800200 */
[----:B----4-:R4:W0:Y:S04]  /*2530*/  SHFL.DOWN PT, R4, R11, 0x4, R2 ;  /* 0x088000000b047989 */ /* 0x01082800000e0002 */
        /* <DEDUP_REMOVED lines=11> */
[----:B--23--:R-:W-:-:S02]  /*25f0*/  @!P0 SEL R10, R5, R10, P3 ;  /* 0x0000000a050a8207 */ /* 0x00cfc40001800000 */
[C---:B----4-:R-:W-:Y:S02]  /*2600*/  @!P0 SEL R11, R4.reuse, R11, P3 ;  /* 0x0000000b040b8207 */ /* 0x050fe40001800000 */
[----:B------:R-:W-:Y:S02]  /*2610*/  @P0 PRMT R12, R3, 0x7610, R12 ;  /* 0x00007610030c0816 */ /* 0x000fe4000000000c */
[----:B------:R-:W-:Y:S02]  /*2620*/  @P0 SEL R10, R5, R10, !P5 ;  /* 0x0000000a050a0207 */ /* 0x000fe40006800000 */
[----:B------:R-:W-:-:S07]  /*2630*/  @P0 SEL R11, R4, R11, !P5 ;  /* 0x0000000b040b0207 */ /* 0x000fce0006800000 */
.L_x_163:
[----:B------:R-:W-:Y:S05]  /*2640*/  BSYNC.RECONVERGENT B1 ;  /* 0x0000000000017941 */ /* 0x000fea0003800200 */
.L_x_162:
        /* <DEDUP_REMOVED lines=20> */
.L_x_165:
[----:B------:R-:W-:Y:S05]  /*2790*/  BSYNC.RECONVERGENT B1 ;  /* 0x0000000000017941 */ /* 0x000fea0003800200 */
.L_x_164:
        /* <DEDUP_REMOVED lines=8> */
[----:B--234-:R-:W-:-:S04]  /*2820*/  LOP3.LUT P2, R2, R12, 0xff, RZ, 0xc0, !PT ;  /* 0x000000ff0c027812 */ /* 0x01cfc8000784c0ff */
        /* <DEDUP_REMOVED lines=11> */
.L_x_167:
[----:B------:R-:W-:Y:S05]  /*28e0*/  BSYNC.RECONVERGENT B1 ;  /* 0x0000000000017941 */ /* 0x000fea0003800200 */
.L_x_166:
[----:B------:R-:W-:Y:S04]  /*28f0*/  BSSY.RECONVERGENT B1, `(.L_x_168) ;  /* 0x000000a000017945 */ /* 0x000fe80003800200 */
[----:B------:R-:W-:Y:S05]  /*2900*/  @P1 BRA `(.L_x_169) ;  /* 0x0000000000201947 */ /* 0x000fea0003800000 */
[----:B0-----:R-:W0:Y:S01]  /*2910*/  S2R R4, SR_CgaCtaId ;  /* 0x0000000000047919 */ /* 0x001e220000008800 */
[----:B------:R-:W-:Y:S02]  /*2920*/  MOV R3, 0x400 ;  /* 0x0000040000037802 */ /* 0x000fe40000000f00 */
[----:B--234-:R-:W-:-:S04]  /*2930*/  SHF.R.U32.HI R2, RZ, 0x1, R13 ;  /* 0x00000001ff027819 */ /* 0x01cfc8000001160d */
[----:B------:R-:W-:Y:S02]  /*2940*/  LOP3.LUT R2, R2, 0x1f0, RZ, 0xc0, !PT ;  /* 0x000001f002027812 */ /* 0x000fe400078ec0ff */
[----:B0-----:R-:W-:-:S05]  /*2950*/  LEA R3, R4, R3, 0x18 ;  /* 0x0000000304037211 */ /* 0x001fca00078ec0ff */
[----:B------:R-:W-:-:S05]  /*2960*/  IMAD.IADD R3, R2, 0x1, R3 ;  /* 0x0000000102037824 */ /* 0x000fca00078e0203 */
[----:B------:R0:W-:Y:S04]  /*2970*/  STS.64 [R3+0x10], R10 ;  /* 0x0000100a03007388 */ /* 0x0001e80000000a00 */
[----:B------:R0:W-:Y:S02]  /*2980*/  STS.U8 [R3+0x8], R12 ;  /* 0x0000080c03007388 */ /* 0x0001e40000000000 */
.L_x_169:
[----:B------:R-:W-:Y:S05]  /*2990*/  BSYNC.RECONVERGENT B1 ;  /* 0x0000000000017941 */ /* 0x000fea0003800200 */
.L_x_168:
[----:B------:R-:W-:Y:S01]  /*29a0*/  BAR.SYNC.DEFER_BLOCKING 0x0 ;  /* 0x0000000000007b1d */ /* 0x000fe20000010000 */
[----:B------:R-:W-:-:S13]  /*29b0*/  ISETP.NE.AND P1, PT, R13, RZ, PT ;  /* 0x000000ff0d00720c */ /* 0x000fda0003f25270 */
[----:B------:R-:W-:Y:S05]  /*29c0*/  @P1 BRA `(.L_x_157) ;  /* 0x0000003000001947 */ /* 0x000fea0003800000 */
[----:B------:R-:W-:Y:S02]  /*29d0*/  UISETP.GE.U32.AND UP3, UPT, UR4, 0x21, UPT ;  /* 0x000000210400788c */ /* 0x000fe4000bf66070 */
[----:B------:R-:W-:Y:S02]  /*29e0*/  UISETP.GE.U32.AND UP2, UPT, UR4, 0x41, UPT ;  /* 0x000000410400788c */ /* 0x000fe4000bf46070 */
[----:B------:R-:W-:Y:S02]  /*29f0*/  UISETP.GE.U32.AND.EX UP3, UPT, UR5, URZ, UPT, UP3 ;  /* 0x000000ff0500728c */ /* 0x000fe4000bf66130 */
[----:B------:R-:W-:Y:S02]  /*2a00*/  UISETP.GE.U32.AND UP1, UPT, UR4, 0x61, UPT ;  /* 0x000000610400788c */ /* 0x000fe4000bf26070 */
[----:B------:R-:W-:Y:S02]  /*2a10*/  UISETP.GE.U32.AND UP0, UPT, UR4, 0x81, UPT ;  /* 0x000000810400788c */ /* 0x000fe4000bf06070 */
[----:B------:R-:W-:-:S02]  /*2a20*/  UISETP.GE.U32.AND UP6, UPT, UR4, 0xa1, UPT ;  /* 0x000000a10400788c */ /* 0x000fc4000bfc6070 */
[----:B------:R-:W-:Y:S02]  /*2a30*/  UISETP.GE.U32.AND UP4, UPT, UR4, 0xc1, UPT ;  /* 0x000000c10400788c */ /* 0x000fe4000bf86070 */
[----:B------:R-:W-:Y:S02]  /*2a40*/  UISETP.GE.U32.AND UP5, UPT, UR4, 0xe1, UPT ;  /* 0x000000e10400788c */ /* 0x000fe4000bfa6070 */
[----:B------:R-:W-:Y:S02]  /*2a50*/  UISETP.GE.U32.AND.EX UP2, UPT, UR5, URZ, UPT, UP2 ;  /* 0x000000ff0500728c */ /* 0x000fe4000bf46120 */
[----:B------:R-:W-:Y:S02]  /*2a60*/  UISETP.GE.U32.AND.EX UP1, UPT, UR5, URZ, UPT, UP1 ;  /* 0x000000ff0500728c */ /* 0x000fe4000bf26110 */
[----:B------:R-:W-:Y:S02]  /*2a70*/  UISETP.GE.U32.AND.EX UP0, UPT, UR5, URZ, UPT, UP0 ;  /* 0x000000ff0500728c */ /* 0x000fe4000bf06100 */
[----:B------:R-:W-:-:S02]  /*2a80*/  UISETP.GE.U32.AND.EX UP6, UPT, UR5, URZ, UPT, UP6 ;  /* 0x000000ff0500728c */ /* 0x000fc4000bfc6160 */
[----:B------:R-:W-:Y:S02]  /*2a90*/  UISETP.GE.U32.AND.EX UP4, UPT, UR5, URZ, UPT, UP4 ;  /* 0x000000ff0500728c */ /* 0x000fe4000bf86140 */
[----:B------:R-:W-:Y:S01]  /*2aa0*/  UISETP.GE.U32.AND.EX UP5, UPT, UR5, URZ, UPT, UP5 ;  /* 0x000000ff0500728c */ /* 0x000fe2000bfa6150 */
[----:B------:R-:W-:Y:S10]  /*2ab0*/  BRA.U !UP3, `(.L_x_170) ;  /* 0x000000010b3c7547 */ /* 0x000ff4000b800000 */
[----:B------:R-:W5:Y:S01]  /*2ac0*/  S2UR UR7, SR_CgaCtaId ;  /* 0x00000000000779c3 */ /* 0x000f620000008800 */
[----:B------:R-:W-:Y:S01]  /*2ad0*/  UMOV UR6, 0x400 ;  /* 0x0000040000067882 */ /* 0x000fe20000000000 */
[----:B------:R-:W-:Y:S01]  /*2ae0*/  LOP3.LUT P3, RZ, R12, 0xff, RZ, 0xc0, !PT ;  /* 0x000000ff0cff7812 */ /* 0x000fe2000786c0ff */
[----:B-----5:R-:W-:-:S09]  /*2af0*/  ULEA UR6, UR7, UR6, 0x18 ;  /* 0x0000000607067291 */ /* 0x020fd2000f8ec0ff */
[----:B0-----:R-:W0:Y:S04]  /*2b00*/  LDS.U8 R4, [UR6+0x18] ;  /* 0x00001806ff047984 */ /* 0x001e280008000000 */
[----:B--234-:R-:W2:Y:S01]  /*2b10*/  LDS.64 R2, [UR6+0x20] ;  /* 0x00002006ff027984 */ /* 0x01cea20008000a00 */
[----:B0-----:R-:W-:Y:S02]  /*2b20*/  ISETP.NE.AND P2, PT, R4, RZ, PT ;  /* 0x000000ff0400720c */ /* 0x001fe40003f45270 */
[----:B--2---:R-:W-:Y:S02]  /*2b30*/  ISETP.LT.U32.AND P0, PT, R2, R10, PT ;  /* 0x0000000a0200720c */ /* 0x004fe40003f01070 */
[----:B------:R-:W-:Y:S02]  /*2b40*/  @P3 SEL R4, R12, 0x1, !P2 ;  /* 0x000000010c043807 */ /* 0x000fe40005000000 */
[----:B------:R-:W-:-:S02]  /*2b50*/  ISETP.LT.AND.EX P0, PT, R3, R11, PT, P0 ;  /* 0x0000000b0300720c */ /* 0x000fc40003f01300 */
[----:B------:R-:W-:-:S05]  /*2b60*/  PRMT R12, R4, 0x7610, R12 ;  /* 0x00007610040c7816 */ /* 0x000fca000000000c */
[C---:B------:R-:W-:Y:S02]  /*2b70*/  @P2 SEL R10, R2.reuse, R10, P0 ;  /* 0x0000000a020a2207 */ /* 0x040fe40000000000 */
[C---:B------:R-:W-:Y:S02]  /*2b80*/  @P2 SEL R11, R3.reuse, R11, P0 ;  /* 0x0000000b030b2207 */ /* 0x040fe40000000000 */
[----:B------:R-:W-:Y:S02]  /*2b90*/  SEL R10, R2, R10, !P3 ;  /* 0x0000000a020a7207 */ /* 0x000fe40005800000 */
[----:B------:R-:W-:-:S07]  /*2ba0*/  SEL R11, R3, R11, !P3 ;  /* 0x0000000b030b7207 */ /* 0x000fce0005800000 */
.L_x_170:
[----:B------:R-:W-:Y:S05]  /*2bb0*/  BRA.U !UP2, `(.L_x_171) ;  /* 0x000000010a3c7547 */ /* 0x000fea000b800000 */
        /* <DEDUP_REMOVED lines=15> */
.L_x_171:
        /* <DEDUP_REMOVED lines=16> */
.L_x_172:
        /* <DEDUP_REMOVED lines=16> */
.L_x_173:
        /* <DEDUP_REMOVED lines=16> */
.L_x_174:
        /* <DEDUP_REMOVED lines=16> */
.L_x_175:
        /* <DEDUP_REMOVED lines=17> */
.L_x_134:
[----:B------:R-:W0:Y:S01]  /*31c0*/  S2R R6, SR_TID.X ;  /* 0x0000000000067919 */ /* 0x000e220000002100 */
[----:B------:R-:W0:Y:S01]  /*31d0*/  LDC.64 R2, c[0x0][0x380] ;  /* 0x0000e000ff027b82 */ /* 0x000e220000000a00 */
[----:B------:R-:W2:Y:S07]  /*31e0*/  LDCU.64 UR6, c[0x0][0x3a0] ;  /* 0x00007400ff0677ac */ /* 0x000eae0008000a00 */
[----:B------:R-:W3:Y:S01]  /*31f0*/  LDC.64 R4, c[0x0][0x388] ;  /* 0x0000e200ff047b82 */ /* 0x000ee20000000a00 */
[----:B0-----:R-:W-:-:S04]  /*3200*/  IMAD.WIDE.U32 R2, R6, 0x4, R2 ;  /* 0x0000000406027825 */ /* 0x001fc800078e0002 */
[C---:B---3--:R-:W-:Y:S01]  /*3210*/  IMAD.WIDE.U32 R4, R6.reuse, 0x4, R4 ;  /* 0x0000000406047825 */ /* 0x048fe200078e0004 */
[----:B------:R-:W3:Y:S04]  /*3220*/  LDG.E R7, desc[UR8][R2.64] ;  /* 0x0000000802077981 */ /* 0x000ee8000c1e1900 */
[----:B------:R-:W3:Y:S04]  /*3230*/  LDG.E R8, desc[UR8][R4.64] ;  /* 0x0000000804087981 */ /* 0x000ee8000c1e1900 */
[----:B------:R-:W4:Y:S04]  /*3240*/  LDG.E R11, desc[UR8][R2.64+0x800] ;  /* 0x00080008020b7981 */ /* 0x000f28000c1e1900 */
[----:B------:R-:W4:Y:S04]  /*3250*/  LDG.E R12, desc[UR8][R4.64+0x800] ;  /* 0x00080008040c7981 */ /* 0x000f28000c1e1900 */
[----:B------:R-:W5:Y:S04]  /*3260*/  LDG.E R9, desc[UR8][R2.64+0x400] ;  /* 0x0004000802097981 */ /* 0x000f68000c1e1900 */
[----:B------:R-:W5:Y:S04]  /*3270*/  LDG.E R10, desc[UR8][R4.64+0x400] ;  /* 0x00040008040a7981 */ /* 0x000f68000c1e1900 */
[----:B------:R-:W5:Y:S04]  /*3280*/  LDG.E R13, desc[UR8][R2.64+0xc00] ;  /* 0x000c0008020d7981 */ /* 0x000f68000c1e1900 */
[----:B------:R-:W5:Y:S01]  /*3290*/  LDG.E R14, desc[UR8][R4.64+0xc00] ;  /* 0x000c0008040e7981 */ /* 0x000f62000c1e1900 */
[----:B------:R-:W-:Y:S01]  /*32a0*/  VIADD R15, R6, 0x100 ;  /* 0x00000100060f7836 */ /* 0x000fe20000000000 */
[----:B------:R-:W-:-:S04]  /*32b0*/  UIADD3 UR10, UP0, UPT, UR4, -0x400, URZ ;  /* 0xfffffc00040a7890 */ /* 0x000fc8000ff1e0ff */
[----:B------:R-:W-:Y:S02]  /*32c0*/  UIADD3.X UR11, UPT, UPT, UR5, -0x1, URZ, UP0, !UPT ;  /* 0xffffffff050b7890 */ /* 0x000fe400087fe4ff */
[----:B------:R-:W-:-:S04]  /*32d0*/  UISETP.GE.U32.AND UP0, UPT, UR10, 0x400, UPT ;  /* 0x000004000a00788c */ /* 0x000fc8000bf06070 */
[----:B------:R-:W-:Y:S01]  /*32e0*/  UISETP.GE.U32.AND.EX UP0, UPT, UR11, URZ, UPT, UP0 ;  /* 0x000000ff0b00728c */ /* 0x000fe2000bf06100 */
[----:B---3--:R-:W-:Y:S01]  /*32f0*/  ISETP.NE.AND P0, PT, R7, R8, PT ;  /* 0x000000080700720c */ /* 0x008fe20003f05270 */
[----:B------:R-:W-:-:S03]  /*3300*/  VIADD R7, R6, 0x200 ;  /* 0x0000020006077836 */ /* 0x000fc60000000000 */
[----:B------:R-:W-:Y:S02]  /*3310*/  SEL R8, R6, R15, P0 ;  /* 0x0000000f06087207 */ /* 0x000fe40000000000 */
[----:B--2---:R-:W-:Y:S02]  /*3320*/  IADD3 R16, P1, PT, R7, UR6, RZ ;  /* 0x0000000607107c10 */ /* 0x004fe4000ff3e0ff */
[----:B------:R-:W-:Y:S02]  /*3330*/  IADD3 R7, P3, PT, R8, UR6, RZ ;  /* 0x0000000608077c10 */ /* 0x000fe4000ff7e0ff */
[----:B----4-:R-:W-:Y:S01]  /*3340*/  ISETP.NE.AND P2, PT, R11, R12, PT ;  /* 0x0000000c0b00720c */ /* 0x010fe20003f45270 */
[----:B------:R-:W-:Y:S01]  /*3350*/  IMAD.X R15, RZ, RZ, UR7, P1 ;  /* 0x00000007ff0f7e24 */ /* 0x000fe200088e06ff */
[----:B------:R-:W-:Y:S01]  /*3360*/  ISETP.LT.U32.AND P1, PT, R16, R7, PT ;  /* 0x000000071000720c */ /* 0x000fe20003f21070 */
[----:B------:R-:W-:Y:S01]  /*3370*/  IMAD.X R8, RZ, RZ, UR7, P3 ;  /* 0x00000007ff087e24 */ /* 0x000fe200098e06ff */
[----:B-----5:R-:W-:-:S04]  /*3380*/  ISETP.NE.OR P0, PT, R9, R10, P0 ;  /* 0x0000000a0900720c */ /* 0x020fc80000705670 */
[----:B------:R-:W-:Y:S02]  /*3390*/  ISETP.LT.AND.EX P1, PT, R15, R8, PT, P1 ;  /* 0x000000080f00720c */ /* 0x000fe40003f21310 */
[----:B------:R-:W-:-:S03]  /*33a0*/  IADD3 R9, P3, PT, R16, 0x100, RZ ;  /* 0x0000010010097810 */ /* 0x000fc60007f7e0ff */
[----:B------:R-:W-:Y:S02]  /*33b0*/  @P2 SEL R7, R16, R7, P1 ;  /* 0x0000000710072207 */ /* 0x000fe40000800000 */
[----:B------:R-:W-:Y:S02]  /*33c0*/  @P2 SEL R8, R15, R8, P1 ;  /* 0x000000080f082207 */ /* 0x000fe40000800000 */
[----:B------:R-:W-:Y:S02]  /*33d0*/  ISETP.NE.AND P2, PT, R13, R14, PT ;  /* 0x0000000e0d00720c */ /* 0x000fe40003f45270 */
[----:B------:R-:W-:Y:S02]  /*33e0*/  SEL R10, R7, R16, P0 ;  /* 0x00000010070a7207 */ /* 0x000fe40000000000 */
[----:B------:R-:W-:Y:S01]  /*33f0*/  SEL R7, R8, R15, P0 ;  /* 0x0000000f08077207 */ /* 0x000fe20000000000 */
[----:B------:R-:W-:Y:S01]  /*3400*/  IMAD.X R8, RZ, RZ, R15, P3 ;  /* 0x000000ffff087224 */ /* 0x000fe200018e060f */
[----:B------:R-:W-:-:S02]  /*3410*/  ISETP.LT.U32.AND P1, PT, R9, R10, PT ;  /* 0x0000000a0900720c */ /* 0x000fc40003f21070 */
[----:B------:R-:W-:Y:S02]  /*3420*/  ISETP.NE.OR P0, PT, R11, R12, P0 ;  /* 0x0000000c0b00720c */ /* 0x000fe40000705670 */
[CC--:B------:R-:W-:Y:S02]  /*3430*/  ISETP.LT.AND.EX P1, PT, R8.reuse, R7.reuse, PT, P1 ;  /* 0x000000070800720c */ /* 0x0c0fe40003f21310 */
[----:B------:R-:W-:Y:S02]  /*3440*/  ISETP.NE.OR P3, PT, R13, R14, P0 ;  /* 0x0000000e0d00720c */ /* 0x000fe40000765670 */
[----:B------:R-:W-:Y:S02]  /*3450*/  @P2 SEL R7, R8, R7, P1 ;  /* 0x0000000708072207 */ /* 0x000fe40000800000 */
[----:B------:R-:W-:Y:S02]  /*3460*/  @P2 SEL R10, R9, R10, P1 ;  /* 0x0000000a090a2207 */ /* 0x000fe40000800000 */
[----:B------:R-:W-:Y:S01]  /*3470*/  SEL R11, R7, R8, P0 ;  /* 0x00000008070b7207 */ /* 0x000fe20000000000 */
[----:B------:R-:W-:Y:S01]  /*3480*/  IMAD.MOV.U32 R7, RZ, RZ, 0x400 ;  /* 0x00000400ff077424 */ /* 0x000fe200078e00ff */
[----:B------:R-:W-:Y:S01]  /*3490*/  SEL R10, R10, R9, P0 ;  /* 0x000000090a0a7207 */ /* 0x000fe20000000000 */
[----:B------:R-:W-:Y:S01]  /*34a0*/  IMAD.MOV.U32 R8, RZ, RZ, RZ ;  /* 0x000000ffff087224 */ /* 0x000fe200078e00ff */
[----:B------:R-:W-:Y:S01]  /*34b0*/  SEL R12, RZ, 0x1, !P3 ;  /* 0x00000001ff0c7807 */ /* 0x000fe20005800000 */
[----:B------:R-:W-:Y:S06]  /*34c0*/  BRA.U !UP0, `(.L_x_176) ;  /* 0x00000005083c7547 */ /* 0x000fec000b800000 */
[----:B------:R-:W-:Y:S01]  /*34d0*/  IMAD.MOV.U32 R7, RZ, RZ, 0x400 ;  /* 0x00000400ff077424 */ /* 0x000fe200078e00ff */
[----:B------:R-:W0:Y:S01]  /*34e0*/  LDCU.64 UR6, c[0x0][0x3a0] ;  /* 0x00007400ff0677ac */ /* 0x000e220008000a00 */
[----:B------:R-:W-:Y:S01]  /*34f0*/  IMAD.MOV.U32 R8, RZ, RZ, RZ ;  /* 0x000000ffff087224 */ /* 0x000fe200078e00ff */
[----:B------:R-:W2:Y:S01]  /*3500*/  LDCU.64 UR4, c[0x0][0x3b0] ;  /* 0x00007600ff0477ac */ /* 0x000ea20008000a00 */
[----:B------:R-:W-:-:S05]  /*3510*/  NOP ;  /* 0x0000000000007918 */ /* 0x000fca0000000000 */
.L_x_178:
[C---:B------:R-:W-:Y:S01]  /*3520*/  IMAD.SHL.U32 R17, R7.reuse, 0x4, RZ ;  /* 0x0000000407117824 */ /* 0x040fe200078e00ff */
[----:B------:R-:W-:-:S04]  /*3530*/  SHF.L.U64.HI R9, R7, 0x2, R8 ;  /* 0x0000000207097819 */ /* 0x000fc80000010208 */
[-C--:B------:R-:W-:Y:S02]  /*3540*/  IADD3 R14, P0, PT, R2, R17.reuse, RZ ;  /* 0x00000011020e7210 */ /* 0x080fe40007f1e0ff */
[----:B------:R-:W-:-:S03]  /*3550*/  IADD3 R16, P1, PT, R4, R17, RZ ;  /* 0x0000001104107210 */ /* 0x000fc60007f3e0ff */
[--C-:B------:R-:W-:Y:S02]  /*3560*/  IMAD.X R15, R3, 0x1, R9.reuse, P0 ;  /* 0x00000001030f7824 */ /* 0x100fe400000e0609 */
[----:B------:R-:W-:-:S03]  /*3570*/  IMAD.X R17, R5, 0x1, R9, P1 ;  /* 0x0000000105117824 */ /* 0x000fc600008e0609 */
[----:B------:R-:W3:Y:S04]  /*3580*/  LDG.E R13, desc[UR8][R14.64] ;  /* 0x000000080e0d7981 */ /* 0x000ee8000c1e1900 */
[----:B------:R-:W3:Y:S04]  /*3590*/  LDG.E R18, desc[UR8][R16.64] ;  /* 0x0000000810127981 */ /* 0x000ee8000c1e1900 */
[----:B------:R-:W4:Y:S04]  /*35a0*/  LDG.E R19, desc[UR8][R14.64+0x400] ;  /* 0x000400080e137981 */ /* 0x000f28000c1e1900 */
[----:B------:R-:W4:Y:S04]  /*35b0*/  LDG.E R20, desc[UR8][R16.64+0x400] ;  /* 0x0004000810147981 */ /* 0x000f28000c1e1900 */
[----:B------:R-:W5:Y:S04]  /*35c0*/  LDG.E R21, desc[UR8][R14.64+0x800] ;  /* 0x000800080e157981 */ /* 0x000f68000c1e1900 */
[----:B------:R-:W5:Y:S04]  /*35d0*/  LDG.E R22, desc[UR8][R16.64+0x800] ;  /* 0x0008000810167981 */ /* 0x000f68000c1e1900 */
[----:B------:R1:W2:Y:S04]  /*35e0*/  LDG.E R9, desc[UR8][R14.64+0xc00] ;  /* 0x000c00080e097981 */ /* 0x0002a8000c1e1900 */
[----:B------:R4:W2:Y:S01]  /*35f0*/  LDG.E R24, desc[UR8][R16.64+0xc00] ;  /* 0x000c000810187981 */ /* 0x0008a2000c1e1900 */
[----:B------:R-:W-:Y:S01]  /*3600*/  LOP3.LUT P3, RZ, R12, 0xff, RZ, 0xc0, !PT ;  /* 0x000000ff0cff7812 */ /* 0x000fe2000786c0ff */
[----:B------:R-:W-:Y:S01]  /*3610*/  IMAD.MOV.U32 R26, RZ, RZ, R11 ;  /* 0x000000ffff1a7224 */ /* 0x000fe200078e000b */
[----:B---3--:R-:W-:Y:S01]  /*3620*/  ISETP.NE.AND P2, PT, R13, R18, PT ;  /* 0x000000120d00720c */ /* 0x008fe20003f45270 */
[----:B------:R-:W-:Y:S01]  /*3630*/  IMAD.MOV.U32 R13, RZ, RZ, R10 ;  /* 0x000000ffff0d7224 */ /* 0x000fe200078e000a */
[----:B0-----:R-:W-:-:S02]  /*3640*/  IADD3 R18, P1, P4, R7, UR6, R6 ;  /* 0x0000000607127c10 */ /* 0x001fc4000fc3e006 */
[----:B------:R-:W-:Y:S02]  /*3650*/  SEL R10, RZ, 0x1, !P2 ;  /* 0x00000001ff0a7807 */ /* 0x000fe40005000000 */
[----:B------:R-:W-:Y:S02]  /*3660*/  ISETP.LT.U32.AND P0, PT, R18, R13, PT ;  /* 0x0000000d1200720c */ /* 0x000fe40003f01070 */
[----:B------:R-:W-:-:S03]  /*3670*/  IADD3.X R23, PT, PT, R8, UR7, RZ, P1, P4 ;  /* 0x0000000708177c10 */ /* 0x000fc60008fe84ff */
[----:B------:R-:W-:Y:S02]  /*3680*/  @P3 SEL R10, R12, 0x1, !P2 ;  /* 0x000000010c0a3807 */ /* 0x000fe40005000000 */
[----:B------:R-:W-:Y:S02]  /*3690*/  ISETP.LT.AND.EX P0, PT, R23, R26, PT, P0 ;  /* 0x0000001a1700720c */ /* 0x000fe40003f01300 */
[C---:B-1----:R-:W-:Y:S02]  /*36a0*/  IADD3 R14, P5, PT, R18.reuse, 0x100, RZ ;  /* 0x00000100120e7810 */ /* 0x042fe40007fbe0ff */
[----:B------:R-:W-:Y:S02]  /*36b0*/  @P2 SEL R13, R18, R13, P0 ;  /* 0x0000000d120d2207 */ /* 0x000fe40000000000 */
[----:B----4-:R-:W-:Y:S01]  /*36c0*/  ISETP.NE.AND P4, PT, R19, R20, PT ;  /* 0x000000141300720c */ /* 0x010fe20003f85270 */
[----:B------:R-:W-:Y:S01]  /*36d0*/  IMAD.X R15, RZ, RZ, R23, P5 ;  /* 0x000000ffff0f7224 */ /* 0x000fe200028e0617 */
[----:B------:R-:W-:-:S02]  /*36e0*/  @P2 SEL R26, R23, R26, P0 ;  /* 0x0000001a171a2207 */ /* 0x000fc40000000000 */
[----:B------:R-:W-:Y:S02]  /*36f0*/  SEL R11, R18, R13, !P3 ;  /* 0x0000000d120b7207 */ /* 0x000fe40005800000 */
[----:B------:R-:W-:Y:S02]  /*3700*/  LOP3.LUT P1, RZ, R10, 0xff, RZ, 0xc0, !PT ;  /* 0x000000ff0aff7812 */ /* 0x000fe4000782c0ff */
[----:B------:R-:W-:Y:S02]  /*3710*/  SEL R12, R23, R26, !P3 ;  /* 0x0000001a170c7207 */ /* 0x000fe40005800000 */
[----:B------:R-:W-:Y:S02]  /*3720*/  ISETP.LT.U32.AND P0, PT, R14, R11, PT ;  /* 0x0000000b0e00720c */ /* 0x000fe40003f01070 */
[----:B------:R-:W-:Y:S02]  /*3730*/  SEL R16, RZ, 0x1, !P4 ;  /* 0x00000001ff107807 */ /* 0x000fe40006000000 */
[----:B------:R-:W-:-:S02]  /*3740*/  ISETP.LT.AND.EX P0, PT, R15, R12, PT, P0 ;  /* 0x0000000c0f00720c */ /* 0x000fc40003f01300 */
[----:B-----5:R-:W-:Y:S02]  /*3750*/  ISETP.NE.AND P2, PT, R21, R22, PT ;  /* 0x000000161500720c */ /* 0x020fe40003f45270 */
[----:B------:R-:W-:Y:S02]  /*3760*/  @P4 SEL R11, R14, R11, P0 ;  /* 0x0000000b0e0b4207 */ /* 0x000fe40000000000 */
[----:B------:R-:W-:Y:S02]  /*3770*/  @P4 SEL R12, R15, R12, P0 ;  /* 0x0000000c0f0c4207 */ /* 0x000fe40000000000 */
[----:B------:R-:W-:Y:S02]  /*3780*/  IADD3 R13, P0, PT, R18, 0x200, RZ ;  /* 0x00000200120d7810 */ /* 0x000fe40007f1e0ff */
[----:B------:R-:W-:Y:S02]  /*3790*/  @P1 SEL R16, R10, 0x1, !P4 ;  /* 0x000000010a101807 */ /* 0x000fe40006000000 */
[----:B------:R-:W-:-:S02]  /*37a0*/  SEL R10, R14, R11, !P1 ;  /* 0x0000000b0e0a7207 */ /* 0x000fc40004800000 */
[----:B------:R-:W-:Y:S01]  /*37b0*/  SEL R11, R15, R12, !P1 ;  /* 0x0000000c0f0b7207 */ /* 0x000fe20004800000 */
[----:B------:R-:W-:Y:S01]  /*37c0*/  IMAD.X R12, RZ, RZ, R23, P0 ;  /* 0x000000ffff0c7224 */ /* 0x000fe200000e0617 */
[----:B------:R-:W-:Y:S02]  /*37d0*/  ISETP.LT.U32.AND P0, PT, R13, R10, PT ;  /* 0x0000000a0d00720c */ /* 0x000fe40003f01070 */
[----:B------:R-:W-:Y:S02]  /*37e0*/  LOP3.LUT P1, RZ, R16, 0xff, RZ, 0xc0, !PT ;  /* 0x000000ff10ff7812 */ /* 0x000fe4000782c0ff */
[CC--:B------:R-:W-:Y:S02]  /*37f0*/  ISETP.LT.AND.EX P0, PT, R12.reuse, R11.reuse, PT, P0 ;  /* 0x0000000b0c00720c */ /* 0x0c0fe40003f01300 */
[----:B--2---:R-:W-:Y:S02]  /*3800*/  ISETP.NE.AND P3, PT, R9, R24, PT ;  /* 0x000000180900720c */ /* 0x004fe40003f65270 */
[----:B------:R-:W-:-:S02]  /*3810*/  @P2 SEL R11, R12, R11, P0 ;  /* 0x0000000b0c0b2207 */ /* 0x000fc40000000000 */
[----:B------:R-:W-:Y:S02]  /*3820*/  @P2 SEL R10, R13, R10, P0 ;  /* 0x0000000a0d0a2207 */ /* 0x000fe40000000000 */
[----:B------:R-:W-:Y:S02]  /*3830*/  IADD3 R9, P0, PT, R18, 0x300, RZ ;  /* 0x0000030012097810 */ /* 0x000fe40007f1e0ff */
[----:B------:R-:W-:Y:S02]  /*3840*/  SEL R11, R12, R11, !P1 ;  /* 0x0000000b0c0b7207 */ /* 0x000fe40004800000 */
[----:B------:R-:W-:Y:S01]  /*3850*/  IADD3 R12, P4, PT, -R7, UR4, RZ ;  /* 0x00000004070c7c10 */ /* 0x000fe2000ff9e1ff */
[----:B------:R-:W-:Y:S01]  /*3860*/  IMAD.X R14, RZ, RZ, R23, P0 ;  /* 0x000000ffff0e7224 */ /* 0x000fe200000e0617 */
[----:B------:R-:W-:Y:S02]  /*3870*/  SEL R10, R13, R10, !P1 ;  /* 0x0000000a0d0a7207 */ /* 0x000fe40004800000 */
[----:B------:R-:W-:-:S02]  /*3880*/  ISETP.GE.U32.AND P0, PT, R12, 0x400, PT ;  /* 0x000004000c00780c */ /* 0x000fc40003f06070 */
[----:B------:R-:W-:Y:S02]  /*3890*/  IADD3.X R13, PT, PT, ~R8, UR5, RZ, P4, !PT ;  /* 0x00000005080d7c10 */ /* 0x000fe4000a7fe5ff */
[----:B------:R-:W-:Y:S02]  /*38a0*/  SEL R15, RZ, 0x1, !P2 ;  /* 0x00000001ff0f7807 */ /* 0x000fe40005000000 */
[----:B------:R-:W-:Y:S02]  /*38b0*/  @P1 SEL R15, R16, 0x1, !P2 ;  /* 0x00000001100f1807 */ /* 0x000fe40005000000 */
[----:B------:R-:W-:Y:S02]  /*38c0*/  ISETP.GE.U32.AND.EX P0, PT, R13, RZ, PT, P0 ;  /* 0x000000ff0d00720c */ /* 0x000fe40003f06100 */
[----:B------:R-:W-:Y:S02]  /*38d0*/  LOP3.LUT P2, RZ, R15, 0xff, RZ, 0xc0, !PT ;  /* 0x000000ff0fff7812 */ /* 0x000fe4000784c0ff */
[----:B------:R-:W-:-:S02]  /*38e0*/  ISETP.LT.U32.AND P1, PT, R9, R10, PT ;  /* 0x0000000a0900720c */ /* 0x000fc40003f21070 */
        /* <DEDUP_REMOVED lines=8> */
[----:B------:R-:W-:-:S05]  /*3970*/  IADD3 R7, P0, PT, R7, 0x400, RZ ;  /* 0x0000040007077810 */ /* 0x000fca0007f1e0ff */
[----:B------:R-:W-:Y:S01]  /*3980*/  IMAD.X R8, RZ, RZ, R8, P0 ;  /* 0x000000ffff087224 */ /* 0x000fe200000e0608 */
[----:B------:R-:W-:-:S04]  /*3990*/  ISETP.GT.U32.AND P0, PT, R7, UR10, PT ;  /* 0x0000000a07007c0c */ /* 0x000fc8000bf04070 */
[----:B------:R-:W-:-:S13]  /*39a0*/  ISETP.GT.U32.AND.EX P0, PT, R8, UR11, PT, P0 ;  /* 0x0000000b08007c0c */ /* 0x000fda000bf04100 */
[----:B------:R-:W-:Y:S05]  /*39b0*/  @!P0 BRA `(.L_x_178) ;  /* 0xfffffff800d88947 */ /* 0x000fea000383ffff */
.L_x_176:
[C---:B------:R-:W-:Y:S01]  /*39c0*/  IADD3 R3, PT, PT, -R7.reuse, UR4, RZ ;  /* 0x0000000407037c10 */ /* 0x040fe2000fffe1ff */
[----:B------:R-:W0:Y:S01]  /*39d0*/  LDCU.128 UR12, c[0x0][0x380] ;  /* 0x00007000ff0c77ac */ /* 0x000e220008000c00 */
[----:B------:R-:W-:Y:S01]  /*39e0*/  ISETP.GE.U32.AND P1, PT, R7, UR4, PT ;  /* 0x0000000407007c0c */ /* 0x000fe2000bf26070 */
[----:B------:R-:W-:Y:S01]  /*39f0*/  BSSY.RECONVERGENT B1, `(.L_x_177) ;  /* 0x000012f000017945 */ /* 0x000fe20003800200 */
[----:B------:R-:W-:-:S04]  /*3a00*/  ISETP.GE.AND P0, PT, R6, R3, PT ;  /* 0x000000030600720c */ /* 0x000fc80003f06270 */
[----:B------:R-:W-:-:S13]  /*3a10*/  ISETP.GE.U32.OR.EX P0, PT, R8, UR5, P0, P1 ;  /* 0x0000000508007c0c */ /* 0x000fda0008706510 */
[----:B0-----:R-:W-:Y:S05]  /*3a20*/  @P0 BRA `(.L_x_179) ;  /* 0x0000001000ac0947 */ /* 0x001fea0003800000 */
[----:B------:R-:W-:Y:S01]  /*3a30*/  LOP3.LUT R2, RZ, R6, RZ, 0x33, !PT ;  /* 0x00000006ff027212 */ /* 0x000fe200078e33ff */
[----:B------:R-:W-:Y:S01]  /*3a40*/  BSSY.RECONVERGENT B2, `(.L_x_180) ;  /* 0x0000090000027945 */ /* 0x000fe20003800200 */
[----:B------:R-:W-:Y:S02]  /*3a50*/  IMAD.MOV.U32 R14, RZ, RZ, R6 ;  /* 0x000000ffff0e7224 */ /* 0x000fe400078e0006 */
[----:B------:R-:W-:-:S04]  /*3a60*/  IADD3 R9, PT, PT, -R7, UR4, R2 ;  /* 0x0000000407097c10 */ /* 0x000fc8000fffe102 */
[C---:B------:R-:W-:Y:S02]  /*3a70*/  ISETP.GE.U32.AND P0, PT, R9.reuse, 0x700, PT ;  /* 0x000007000900780c */ /* 0x040fe40003f06070 */
[----:B------:R-:W-:-:S04]  /*3a80*/  LEA.HI R13, R9, 0x1, RZ, 0x18 ;  /* 0x00000001090d7811 */ /* 0x000fc800078fc0ff */
[----:B------:R-:W-:-:S04]  /*3a90*/  LOP3.LUT R34, R13, 0x7, RZ, 0xc0, !PT ;  /* 0x000000070d227812 */ /* 0x000fc800078ec0ff */
[----:B------:R-:W-:-:S03]  /*3aa0*/  ISETP.NE.AND P1, PT, R34, RZ, PT ;  /* 0x000000ff2200720c */ /* 0x000fc60003f25270 */
[----:B------:R-:W-:Y:S10]  /*3ab0*/  @!P0 BRA `(.L_x_181) ;  /* 0x0000000800208947 */ /* 0x000ff40003800000 */
[----:B------:R-:W-:Y:S01]  /*3ac0*/  LOP3.LUT R16, R13, 0x1fffff8, RZ, 0xc0, !PT ;  /* 0x01fffff80d107812 */ /* 0x000fe200078ec0ff */
[----:B------:R-:W-:-:S04]  /*3ad0*/  IMAD.MOV.U32 R14, RZ, RZ, R6 ;  /* 0x000000ffff0e7224 */ /* 0x000fc800078e0006 */
[----:B------:R-:W-:-:S07]  /*3ae0*/  IMAD.MOV R16, RZ, RZ, -R16 ;  /* 0x000000ffff107224 */ /* 0x000fce00078e0a10 */
.L_x_182:
        /* <DEDUP_REMOVED lines=26> */
[----:B------:R-:W-:Y:S01]  /*3c90*/  IADD3 R25, P3, PT, R36, UR6, RZ ;  /* 0x0000000624197c10 */ /* 0x000fe2000ff7e0ff */
[----:B------:R-:W-:Y:S01]  /*3ca0*/  VIADD R14, R14, 0x800 ;  /* 0x000008000e0e7836 */ /* 0x000fe20000000000 */
[----:B------:R-:W-:-:S02]  /*3cb0*/  LOP3.LUT P5, RZ, R35, 0xff, RZ, 0xc0, !PT ;  /* 0x000000ff23ff7812 */ /* 0x000fc400078ac0ff */
[----:B------:R-:W-:Y:S02]  /*3cc0*/  IADD3.X R12, PT, PT, R31, UR7, RZ, P3, !PT ;  /* 0x000000071f0c7c10 */ /* 0x000fe40009ffe4ff */
        /* <DEDUP_REMOVED lines=16> */
[-C--:B----4-:R-:W-:Y:S01]  /*3dd0*/  ISETP.NE.AND P6, PT, R27, R28.reuse, PT ;  /* 0x0000001c1b00720c */ /* 0x090fe20003fc5270 */
        /* <DEDUP_REMOVED lines=86> */
.L_x_181:
[----:B------:R-:W-:Y:S05]  /*4340*/  BSYNC.RECONVERGENT B2 ;  /* 0x0000000000027941 */ /* 0x000fea0003800200 */
.L_x_180:
[----:B------:R-:W-:Y:S05]  /*4350*/  @!P1 BRA `(.L_x_179) ;  /* 0x0000000800609947 */ /* 0x000fea0003800000 */
[----:B------:R-:W-:Y:S01]  /*4360*/  ISETP.GE.U32.AND P0, PT, R34, 0x4, PT ;  /* 0x000000042200780c */ /* 0x000fe20003f06070 */
[----:B------:R-:W-:Y:S01]  /*4370*/  BSSY.RECONVERGENT B2, `(.L_x_183) ;  /* 0x000004c000027945 */ /* 0x000fe20003800200 */
[----:B------:R-:W-:-:S11]  /*4380*/  LOP3.LUT P1, R13, R13, 0x3, RZ, 0xc0, !PT ;  /* 0x000000030d0d7812 */ /* 0x000fd6000782c0ff */
[----:B------:R-:W-:Y:S05]  /*4390*/  @!P0 BRA `(.L_x_184) ;  /* 0x0000000400248947 */ /* 0x000fea0003800000 */
[----:B------:R-:W0:Y:S01]  /*43a0*/  LDCU.128 UR16, c[0x0][0x380] ;  /* 0x00007000ff1077ac */ /* 0x000e220008000c00 */
[----:B------:R-:W-:-:S05]  /*43b0*/  IADD3 R23, P0, PT, R14, R7, RZ ;  /* 0x000000070e177210 */ /* 0x000fca0007f1e0ff */
[----:B------:R-:W-:Y:S02]  /*43c0*/  IMAD.SHL.U32 R2, R23, 0x4, RZ ;  /* 0x0000000417027824 */ /* 0x000fe400078e00ff */
[----:B------:R-:W-:-:S05]  /*43d0*/  IMAD.X R24, RZ, RZ, R8, P0 ;  /* 0x000000ffff187224 */ /* 0x000fca00000e0608 */
        /* <DEDUP_REMOVED lines=17> */
[----:B------:R-:W-:Y:S01]  /*44f0*/  VIADD R2, R14, 0x200 ;  /* 0x000002000e027836 */ /* 0x000fe20000000000 */
[CC--:B--2---:R-:W-:Y:S02]  /*4500*/  ISETP.NE.AND P0, PT, R15.reuse, R18.reuse, PT ;  /* 0x000000120f00720c */ /* 0x0c4fe40003f05270 */
[----:B------:R-:W-:Y:S02]  /*4510*/  ISETP.NE.AND P3, PT, R15, R18, P4 ;  /* 0x000000120f00720c */ /* 0x000fe40002765270 */
[----:B------:R-:W-:Y:S02]  /*4520*/  @!P4 SEL R12, RZ, 0x1, !P0 ;  /* 0x00000001ff0cc807 */ /* 0x000fe40004000000 */
[----:B------:R-:W-:Y:S02]  /*4530*/  IADD3.X R18, PT, PT, R24, UR7, RZ, P2, !PT ;  /* 0x0000000718127c10 */ /* 0x000fe400097fe4ff */
[----:B------:R-:W-:-:S02]  /*4540*/  SEL R12, R12, 0x1, !P3 ;  /* 0x000000010c0c7807 */ /* 0x000fc40005800000 */
[----:B------:R-:W-:Y:S02]  /*4550*/  ISETP.LT.U32.AND P0, PT, R23, R10, PT ;  /* 0x0000000a1700720c */ /* 0x000fe40003f01070 */
[----:B------:R-:W-:Y:S02]  /*4560*/  LOP3.LUT P2, RZ, R12, 0xff, RZ, 0xc0, !PT ;  /* 0x000000ff0cff7812 */ /* 0x000fe4000784c0ff */
[----:B------:R-:W-:-:S04]  /*4570*/  ISETP.LT.AND.EX P0, PT, R18, R11, PT, P0 ;  /* 0x0000000b1200720c */ /* 0x000fc80003f01300 */
[----:B------:R-:W-:Y:S02]  /*4580*/  SEL R16, R23, R10, P0 ;  /* 0x0000000a17107207 */ /* 0x000fe40000000000 */
[CC--:B------:R-:W-:Y:S02]  /*4590*/  SEL R15, R18.reuse, R11.reuse, P0 ;  /* 0x0000000b120f7207 */ /* 0x0c0fe40000000000 */
[----:B---3--:R-:W-:Y:S02]  /*45a0*/  ISETP.NE.AND P0, PT, R19, R20, PT ;  /* 0x000000141300720c */ /* 0x008fe40003f05270 */
[----:B------:R-:W-:Y:S02]  /*45b0*/  @!P3 SEL R16, R23, R10, !P4 ;  /* 0x0000000a1710b207 */ /* 0x000fe40006000000 */
[----:B------:R-:W-:Y:S02]  /*45c0*/  @!P3 SEL R15, R18, R11, !P4 ;  /* 0x0000000b120fb207 */ /* 0x000fe40006000000 */
[----:B------:R-:W-:-:S02]  /*45d0*/  ISETP.NE.AND P3, PT, R19, R20, P2 ;  /* 0x000000141300720c */ /* 0x000fc40001765270 */
[----:B------:R-:W-:Y:S02]  /*45e0*/  @!P2 SEL R12, RZ, 0x1, !P0 ;  /* 0x00000001ff0ca807 */ /* 0x000fe40004000000 */
[----:B------:R-:W-:Y:S02]  /*45f0*/  IADD3.X R10, PT, PT, R8, UR7, RZ, P5, P6 ;  /* 0x00000007080a7c10 */ /* 0x000fe4000afec4ff */
[----:B------:R-:W-:Y:S02]  /*4600*/  SEL R12, R12, 0x1, !P3 ;  /* 0x000000010c0c7807 */ /* 0x000fe40005800000 */
[----:B------:R-:W-:Y:S02]  /*4610*/  ISETP.LT.U32.AND P0, PT, R3, R16, PT ;  /* 0x000000100300720c */ /* 0x000fe40003f01070 */
[----:B------:R-:W-:Y:S02]  /*4620*/  LOP3.LUT P4, RZ, R12, 0xff, RZ, 0xc0, !PT ;  /* 0x000000ff0cff7812 */ /* 0x000fe4000788c0ff */
[----:B------:R-:W-:-:S04]  /*4630*/  ISETP.LT.AND.EX P0, PT, R10, R15, PT, P0 ;  /* 0x0000000f0a00720c */ /* 0x000fc80003f01300 */
[CC--:B------:R-:W-:Y:S02]  /*4640*/  SEL R18, R3.reuse, R16.reuse, P0 ;  /* 0x0000001003127207 */ /* 0x0c0fe40000000000 */
[CC--:B------:R-:W-:Y:S02]  /*4650*/  SEL R11, R10.reuse, R15.reuse, P0 ;  /* 0x0000000f0a0b7207 */ /* 0x0c0fe40000000000 */
[----:B------:R-:W-:Y:S02]  /*4660*/  @!P3 SEL R18, R3, R16, !P2 ;  /* 0x000000100312b207 */ /* 0x000fe40005000000 */
[----:B------:R-:W-:Y:S02]  /*4670*/  @!P3 SEL R11, R10, R15, !P2 ;  /* 0x0000000f0a0bb207 */ /* 0x000fe40005000000 */
[-C--:B----4-:R-:W-:Y:S02]  /*4680*/  ISETP.NE.AND P3, PT, R21, R22.reuse, PT ;  /* 0x000000161500720c */ /* 0x090fe40003f65270 */
[----:B------:R-:W-:Y:S01]  /*4690*/  IADD3 R3, P5, P0, R7, UR6, R2 ;  /* 0x0000000607037c10 */ /* 0x000fe2000f8be002 */
[C---:B------:R-:W-:Y:S01]  /*46a0*/  VIADD R2, R14.reuse, 0x300 ;  /* 0x000003000e027836 */ /* 0x040fe20000000000 */
[----:B------:R-:W-:Y:S01]  /*46b0*/  ISETP.NE.AND P2, PT, R21, R22, P4 ;  /* 0x000000161500720c */ /* 0x000fe20002745270 */
[----:B------:R-:W-:Y:S01]  /*46c0*/  VIADD R14, R14, 0x400 ;  /* 0x000004000e0e7836 */ /* 0x000fe20000000000 */
[----:B------:R-:W-:-:S02]  /*46d0*/  @!P4 SEL R12, RZ, 0x1, !P3 ;  /* 0x00000001ff0cc807 */ /* 0x000fc40005800000 */
[----:B------:R-:W-:Y:S02]  /*46e0*/  IADD3.X R10, PT, PT, R8, UR7, RZ, P5, P0 ;  /* 0x00000007080a7c10 */ /* 0x000fe4000afe04ff */
[CC--:B------:R-:W-:Y:S02]  /*46f0*/  ISETP.LT.U32.AND P0, PT, R3.reuse, R18.reuse, PT ;  /* 0x000000120300720c */ /* 0x0c0fe40003f01070 */
[----:B------:R-:W-:Y:S02]  /*4700*/  SEL R12, R12, 0x1, !P2 ;  /* 0x000000010c0c7807 */ /* 0x000fe40005000000 */
[----:B------:R-:W-:Y:S02]  /*4710*/  ISETP.LT.AND.EX P0, PT, R10, R11, PT, P0 ;  /* 0x0000000b0a00720c */ /* 0x000fe40003f01300 */
[----:B------:R-:W-:Y:S02]  /*4720*/  LOP3.LUT P3, RZ, R12, 0xff, RZ, 0xc0, !PT ;  /* 0x000000ff0cff7812 */ /* 0x000fe4000786c0ff */
[----:B------:R-:W-:-:S02]  /*4730*/  SEL R15, R3, R18, P0 ;  /* 0x00000012030f7207 */ /* 0x000fc40000000000 */
[CC--:B------:R-:W-:Y:S02]  /*4740*/  SEL R16, R10.reuse, R11.reuse, P0 ;  /* 0x0000000b0a107207 */ /* 0x0c0fe40000000000 */
[----:B------:R-:W-:Y:S02]  /*4750*/  @!P2 SEL R15, R3, R18, !P4 ;  /* 0x00000012030fa207 */ /* 0x000fe40006000000 */
[----:B------:R-:W-:Y:S02]  /*4760*/  @!P2 SEL R16, R10, R11, !P4 ;  /* 0x0000000b0a10a207 */ /* 0x000fe40006000000 */
[----:B------:R-:W-:Y:S02]  /*4770*/  IADD3 R2, P5, P6, R7, UR6, R2 ;  /* 0x0000000607027c10 */ /* 0x000fe4000febe002 */
[----:B-----5:R-:W-:Y:S02]  /*4780*/  ISETP.NE.AND P4, PT, R4, R5, P3 ;  /* 0x000000050400720c */ /* 0x020fe40001f85270 */
[----:B------:R-:W-:-:S02]  /*4790*/  IADD3.X R3, PT, PT, R8, UR7, RZ, P5, P6 ;  /* 0x0000000708037c10 */ /* 0x000fc4000afec4ff */
        /* <DEDUP_REMOVED lines=8> */
[----:B------:R-:W-:-:S07]  /*4820*/  @!P4 SEL R11, R3, R16, !P3 ;  /* 0x00000010030bc207 */ /* 0x000fce0005800000 */
.L_x_184:
[----:B------:R-:W-:Y:S05]  /*4830*/  BSYNC.RECONVERGENT B2 ;  /* 0x0000000000027941 */ /* 0x000fea0003800200 */
.L_x_183:
[----:B------:R-:W-:Y:S05]  /*4840*/  @!P1 BRA `(.L_x_179) ;  /* 0x0000000400249947 */ /* 0x000fea0003800000 */
[----:B------:R-:W-:Y:S01]  /*4850*/  ISETP.NE.AND P0, PT, R13, 0x1, PT ;  /* 0x000000010d00780c */ /* 0x000fe20003f05270 */
[----:B------:R-:W-:Y:S01]  /*4860*/  BSSY.RECONVERGENT B2, `(.L_x_185) ;  /* 0x000002c000027945 */ /* 0x000fe20003800200 */
[----:B------:R-:W-:-:S11]  /*4870*/  LOP3.LUT P1, RZ, R9, 0x100, RZ, 0xc0, !PT ;  /* 0x0000010009ff7812 */ /* 0x000fd6000782c0ff */
        /* <DEDUP_REMOVED lines=15> */
[----:B------:R-:W-:-:S04]  /*4970*/  IADD3 R9, P0, PT, R9, UR6, RZ ;  /* 0x0000000609097c10 */ /* 0x000fc8000ff1e0ff */
        /* <DEDUP_REMOVED lines=11> */
[----:B----4-:R-:W-:Y:S02]  /*4a30*/  IADD3 R5, P5, P6, R7, UR6, R18 ;  /* 0x0000000607057c10 */ /* 0x010fe4000febe012 */
[----:B------:R-:W-:Y:S02]  /*4a40*/  LOP3.LUT P4, RZ, R12, 0xff, RZ, 0xc0, !PT ;  /* 0x000000ff0cff7812 */ /* 0x000fe4000788c0ff */
[----:B------:R-:W-:Y:S02]  /*4a50*/  IADD3.X R4, PT, PT, R8, UR7, RZ, P5, P6 ;  /* 0x0000000708047c10 */ /* 0x000fe4000afec4ff */
        /* <DEDUP_REMOVED lines=12> */
.L_x_186:
[----:B------:R-:W-:Y:S05]  /*4b20*/  BSYNC.RECONVERGENT B2 ;  /* 0x0000000000027941 */ /* 0x000fea0003800200 */
.L_x_185:
[----:B------:R-:W-:Y:S05]  /*4b30*/  @P1 BRA `(.L_x_179) ;  /* 0x0000000000681947 */ /* 0x000fea0003800000 */
        /* <DEDUP_REMOVED lines=12> */
[----:B------:R-:W-:-:S04]  /*4c00*/  IADD3 R9, P0, PT, R7, UR6, RZ ;  /* 0x0000000607097c10 */ /* 0x000fc8000ff1e0ff */
[----:B------:R-:W-:Y:S02]  /*4c10*/  IADD3.X R14, PT, PT, R8, UR7, RZ, P0, !PT ;  /* 0x00000007080e7c10 */ /* 0x000fe400087fe4ff */
        /* <DEDUP_REMOVED lines=12> */
.L_x_179:
[----:B------:R-:W-:Y:S05]  /*4ce0*/  BSYNC.RECONVERGENT B1 ;  /* 0x0000000000017941 */ /* 0x000fea0003800200 */
.L_x_177:
        /* <DEDUP_REMOVED lines=24> */
.L_x_188:
[----:B------:R-:W-:Y:S05]  /*4e70*/  BSYNC.RECONVERGENT B1 ;  /* 0x0000000000017941 */ /* 0x000fea0003800200 */
.L_x_187:
        /* <DEDUP_REMOVED lines=23> */
.L_x_190:
[----:B------:R-:W-:Y:S05]  /*4ff0*/  BSYNC.RECONVERGENT B1 ;  /* 0x0000000000017941 */ /* 0x000fea0003800200 */
.L_x_189:
        /* <DEDUP_REMOVED lines=20> */
.L_x_192:
[----:B------:R-:W-:Y:S05]  /*5140*/  BSYNC.RECONVERGENT B1 ;  /* 0x0000000000017941 */ /* 0x000fea0003800200 */
.L_x_191:
        /* <DEDUP_REMOVED lines=20> */
.L_x_194:
[----:B------:R-:W-:Y:S05]  /*5290*/  BSYNC.RECONVERGENT B1 ;  /* 0x0000000000017941 */ /* 0x000fea0003800200 */
.L_x_193:
        /* <DEDUP_REMOVED lines=20> */
.L_x_196:
[----:B------:R-:W-:Y:S05]  /*53e0*/  BSYNC.RECONVERGENT B1 ;  /* 0x0000000000017941 */ /* 0x000fea0003800200 */
.L_x_195:
        /* <DEDUP_REMOVED lines=10> */
.L_x_198:
[----:B------:R-:W-:Y:S05]  /*5490*/  BSYNC.RECONVERGENT B1 ;  /* 0x0000000000017941 */ /* 0x000fea0003800200 */
.L_x_197:
        /* <DEDUP_REMOVED lines=82> */
[----:B------:R-:W-:-:S07]  /*59c0*/  SEL R11, R7, R9, !P2 ;  /* 0x00000009070b7207 */ /* 0x000fce0005000000 */
.L_x_157:
[----:B------:R-:W-:Y:S05]  /*59d0*/  BSYNC.RECONVERGENT B0 ;  /* 0x0000000000007941 */ /* 0x000fea0003800200 */
.L_x_133:
[----:B------:R-:W-:Y:S05]  /*59e0*/  @P1 EXIT ;  /* 0x000000000000194d */ /* 0x000fea0003800000 */
[----:B------:R-:W5:Y:S01]  /*59f0*/  LDC.64 R6, c[0x0][0x3c8] ;  /* 0x0000f200ff067b82 */ /* 0x000f620000000a00 */
[----:B0---4-:R-:W-:Y:S02]  /*5a00*/  PRMT R5, R12, 0x7610, R5 ;  /* 0x000076100c057816 */ /* 0x011fe40000000005 */
[----:B-1----:R-:W-:Y:S02]  /*5a10*/  ISETP.NE.AND P1, PT, R0, RZ, PT ;  /* 0x000000ff0000720c */ /* 0x002fe40003f25270 */
[----:B------:R-:W-:-:S03]  /*5a20*/  LOP3.LUT P2, RZ, R5, 0xff, RZ, 0xc0, !PT ;  /* 0x000000ff05ff7812 */ /* 0x000fc6000784c0ff */
[----:B--23--:R-:W0:Y:S08]  /*5a30*/  LDC.64 R2, c[0x0][0x3a8] ;  /* 0x0000ea00ff027b82 */ /* 0x00ce300000000a00 */
[----:B------:R-:W-:Y:S02]  /*5a40*/  @P1 SEL R5, R0, 0x1, !P2 ;  /* 0x0000000100051807 */ /* 0x000fe40005000000 */
[----:B-----5:R-:W-:-:S04]  /*5a50*/  ISETP.LT.U32.AND P0, PT, R10, R6, PT ;  /* 0x000000060a00720c */ /* 0x020fc80003f01070 */
[----:B------:R-:W-:-:S04]  /*5a60*/  ISETP.LT.AND.EX P0, PT, R11, R7, PT, P0 ;  /* 0x000000070b00720c */ /* 0x000fc80003f01300 */
[C---:B------:R-:W-:Y:S01]  /*5a70*/  @P2 SEL R6, R10.reuse, R6, P0 ;  /* 0x000000060a062207 */ /* 0x040fe20000000000 */
[----:B0-----:R-:W-:Y:S01]  /*5a80*/  STG.E.U8 desc[UR8][R2.64], R5 ;  /* 0x0000000502007986 */ /* 0x001fe2000c101108 */
[C---:B------:R-:W-:Y:S02]  /*5a90*/  @P2 SEL R7, R11.reuse, R7, P0 ;  /* 0x000000070b072207 */ /* 0x040fe40000000000 */
[----:B------:R-:W-:Y:S02]  /*5aa0*/  SEL R10, R10, R6, !P1 ;  /* 0x000000060a0a7207 */ /* 0x000fe40004800000 */
[----:B------:R-:W-:-:S05]  /*5ab0*/  SEL R11, R11, R7, !P1 ;  /* 0x000000070b0b7207 */ /* 0x000fca0004800000 */
[----:B------:R-:W-:Y:S01]  /*5ac0*/  STG.E.64 desc[UR8][R2.64+0x8], R10 ;  /* 0x0000080a02007986 */ /* 0x000fe2000c101b08 */
[----:B------:R-:W-:Y:S05]  /*5ad0*/  EXIT ;  /* 0x000000000000794d */ /* 0x000fea0003800000 */
.L_x_199:
        /* <DEDUP_REMOVED lines=10> */
.L_x_503:


//--------------------- .text._ZN3cub18CUB_300001_SM_10006detail6reduce28DeviceReduceSingleTileKernelINS2_10policy_hubIN4cuda3std3__45tupleIJblEEEjN6thrust24THRUST_300001_SM_1000_NS8cuda_cub9__find_if7functorIS9_EEE10Policy1000EPS9_SI_iSF_S9_S9_NS7_10__identityEEEvT0_T1_T2_T3_T4_T6_ --------------------------
	.section	.text._ZN3cub18CUB_300001_SM_10006detail6reduce28DeviceReduceSingleTileKernelINS2_10policy_hubIN4cuda3std3__45tupleIJblEEEjN6thrust24THRUST_300001_SM_1000_NS8cuda_cub9__find_if7functorIS9_EEE10Policy1000EPS9_SI_iSF_S9_S9_NS7_10__identityEEEvT0_T1_T2_T3_T4_T6_,"ax",@progbits
	.align	128
        .global         _ZN3cub18CUB_300001_SM_10006detail6reduce28DeviceReduceSingleTileKernelINS2_10policy_hubIN4cuda3std3__45tupleIJblEEEjN6thrust24THRUST_300001_SM_1000_NS8cuda_cub9__find_if7functorIS9_EEE10Policy1000EPS9_SI_iSF_S9_S9_NS7_10__identityEEEvT0_T1_T2_T3_T4_T6_
        .type           _ZN3cub18CUB_300001_SM_10006detail6reduce28DeviceReduceSingleTileKernelINS2_10policy_hubIN4cuda3std3__45tupleIJblEEEjN6thrust24THRUST_300001_SM_1000_NS8cuda_cub9__find_if7functorIS9_EEE10Policy1000EPS9_SI_iSF_S9_S9_NS7_10__identityEEEvT0_T1_T2_T3_T4_T6_,@function
        .size           _ZN3cub18CUB_300001_SM_10006detail6reduce28DeviceReduceSingleTileKernelINS2_10policy_hubIN4cuda3std3__45tupleIJblEEEjN6thrust24THRUST_300001_SM_1000_NS8cuda_cub9__find_if7functorIS9_EEE10Policy1000EPS9_SI_iSF_S9_S9_NS7_10__identityEEEvT0_T1_T2_T3_T4_T6_,(.L_x_504 - _ZN3cub18CUB_300001_SM_10006detail6reduce28DeviceReduceSingleTileKernelINS2_10policy_hubIN4cuda3std3__45tupleIJblEEEjN6thrust24THRUST_300001_SM_1000_NS8cuda_cub9__find_if7functorIS9_EEE10Policy1000EPS9_SI_iSF_S9_S9_NS7_10__identityEEEvT0_T1_T2_T3_T4_T6_)
        .other          _ZN3cub18CUB_300001_SM_10006detail6reduce28DeviceReduceSingleTileKernelINS2_10policy_hubIN4cuda3std3__45tupleIJblEEEjN6thrust24THRUST_300001_SM_1000_NS8cuda_cub9__find_if7functorIS9_EEE10Policy1000EPS9_SI_iSF_S9_S9_NS7_10__identityEEEvT0_T1_T2_T3_T4_T6_,@"STO_CUDA_ENTRY STV_DEFAULT"
_ZN3cub18CUB_300001_SM_10006detail6reduce28DeviceReduceSingleTileKernelINS2_10policy_hubIN4cuda3std3__45tupleIJblEEEjN6thrust24THRUST_300001_SM_1000_NS8cuda_cub9__find_if7functorIS9_EEE10Policy1000EPS9_SI_iSF_S9_S9_NS7_10__identityEEEvT0_T1_T2_T3_T4_T6_:
.text._ZN3cub18CUB_300001_SM_10006detail6reduce28DeviceReduceSingleTileKernelINS2_10policy_hubIN4cuda3std3__45tupleIJblEEEjN6thrust24THRUST_300001_SM_1000_NS8cuda_cub9__find_if7functorIS9_EEE10Policy1000EPS9_SI_iSF_S9_S9_NS7_10__identityEEEvT0_T1_T2_T3_T4_T6_:
        /* <DEDUP_REMOVED lines=14> */
.L_x_200:
        /* <DEDUP_REMOVED lines=15> */
.L_x_204:
[----:B------:R-:W-:Y:S05]  /*01d0*/  BSYNC.RECONVERGENT B1 ;  /* 0x0000000000017941 */ /* 0x000fea0003800200 */
.L_x_203:
        /* <DEDUP_REMOVED lines=18> */
.L_x_209:
        /* <DEDUP_REMOVED lines=19> */
.L_x_208:
[----:B------:R-:W-:Y:S05]  /*0430*/  BSYNC.RECONVERGENT B2 ;  /* 0x0000000000027941 */ /* 0x000fea0003800200 */
.L_x_207:
[----:B------:R-:W-:Y:S05]  /*0440*/  @!P1 BRA `(.L_x_206) ;  /* 0x0000000000c89947 */ /* 0x000fea0003800000 */
.L_x_210:
        /* <DEDUP_REMOVED lines=50> */
.L_x_206:
[----:B------:R-:W-:Y:S05]  /*0770*/  BSYNC.RECONVERGENT B1 ;  /* 0x0000000000017941 */ /* 0x000fea0003800200 */
.L_x_205:
        /* <DEDUP_REMOVED lines=26> */
.L_x_213:
[----:B------:R-:W-:Y:S05]  /*0920*/  BSYNC.RECONVERGENT B1 ;  /* 0x0000000000017941 */ /* 0x000fea0003800200 */
.L_x_212:
        /* <DEDUP_REMOVED lines=23> */
.L_x_215:
[----:B------:R-:W-:Y:S05]  /*0aa0*/  BSYNC.RECONVERGENT B1 ;  /* 0x0000000000017941 */ /* 0x000fea0003800200 */
.L_x_214:
        /* <DEDUP_REMOVED lines=20> */
.L_x_217:
[----:B------:R-:W-:Y:S05]  /*0bf0*/  BSYNC.RECONVERGENT B1 ;  /* 0x0000000000017941 */ /* 0x000fea0003800200 */
.L_x_216:
        /* <DEDUP_REMOVED lines=20> */
.L_x_219:
[----:B------:R-:W-:Y:S05]  /*0d40*/  BSYNC.RECONVERGENT B1 ;  /* 0x0000000000017941 */ /* 0x000fea0003800200 */
.L_x_218:
        /* <DEDUP_REMOVED lines=20> */
.L_x_221:
[----:B------:R-:W-:Y:S05]  /*0e90*/  BSYNC.RECONVERGENT B1 ;  /* 0x0000000000017941 */ /* 0x000fea0003800200 */
.L_x_220:
        /* <DEDUP_REMOVED lines=10> */
.L_x_223:
[----:B------:R-:W-:Y:S05]  /*0f40*/  BSYNC.RECONVERGENT B1 ;  /* 0x0000000000017941 */ /* 0x000fea0003800200 */
.L_x_222:
        /* <DEDUP_REMOVED lines=85> */
.L_x_211:
        /* <DEDUP_REMOVED lines=36> */
.L_x_226:
[----:B------:R-:W-:Y:S05]  /*16e0*/  BSYNC.RECONVERGENT B1 ;  /* 0x0000000000017941 */ /* 0x000fea0003800200 */
.L_x_225:
        /* <DEDUP_REMOVED lines=21> */
.L_x_228:
[----:B------:R-:W-:Y:S05]  /*1840*/  BSYNC.RECONVERGENT B1 ;  /* 0x0000000000017941 */ /* 0x000fea0003800200 */
.L_x_227:
        /* <DEDUP_REMOVED lines=20> */
.L_x_230:
[----:B------:R-:W-:Y:S05]  /*1990*/  BSYNC.RECONVERGENT B1 ;  /* 0x0000000000017941 */ /* 0x000fea0003800200 */
.L_x_229:
        /* <DEDUP_REMOVED lines=20> */
.L_x_232:
[----:B------:R-:W-:Y:S05]  /*1ae0*/  BSYNC.RECONVERGENT B1 ;  /* 0x0000000000017941 */ /* 0x000fea0003800200 */
.L_x_231:
        /* <DEDUP_REMOVED lines=20> */
.L_x_234:
[----:B------:R-:W-:Y:S05]  /*1c30*/  BSYNC.RECONVERGENT B1 ;  /* 0x0000000000017941 */ /* 0x000fea0003800200 */
.L_x_233:
        /* <DEDUP_REMOVED lines=10> */
.L_x_236:
[----:B------:R-:W-:Y:S05]  /*1ce0*/  BSYNC.RECONVERGENT B1 ;  /* 0x0000000000017941 */ /* 0x000fea0003800200 */
.L_x_235:
        /* <DEDUP_REMOVED lines=26> */
.L_x_237:
        /* <DEDUP_REMOVED lines=16> */
.L_x_238:
        /* <DEDUP_REMOVED lines=16> */
.L_x_239:
        /* <DEDUP_REMOVED lines=16> */
.L_x_240:
        /* <DEDUP_REMOVED lines=16> */
.L_x_241:
        /* <DEDUP_REMOVED lines=16> */
.L_x_242:
        /* <DEDUP_REMOVED lines=17> */
.L_x_202:
        /* <DEDUP_REMOVED lines=47> */
.L_x_245:
        /* <DEDUP_REMOVED lines=54> */
.L_x_243:
        /* <DEDUP_REMOVED lines=20> */
.L_x_249:
        /* <DEDUP_REMOVED lines=18> */
.L_x_248:
[----:B------:R-:W-:Y:S05]  /*2d50*/  BSYNC.RECONVERGENT B2 ;  /* 0x0000000000027941 */ /* 0x000fea0003800200 */
.L_x_247:
        /* <DEDUP_REMOVED lines=10> */
.L_x_250:
        /* <DEDUP_REMOVED lines=55> */
.L_x_246:
[----:B------:R-:W-:Y:S05]  /*3170*/  BSYNC.RECONVERGENT B1 ;  /* 0x0000000000017941 */ /* 0x000fea0003800200 */
.L_x_244:
        /* <DEDUP_REMOVED lines=24> */
.L_x_252:
[----:B------:R-:W-:Y:S05]  /*3300*/  BSYNC.RECONVERGENT B1 ;  /* 0x0000000000017941 */ /* 0x000fea0003800200 */
.L_x_251:
        /* <DEDUP_REMOVED lines=23> */
.L_x_254:
[----:B------:R-:W-:Y:S05]  /*3480*/  BSYNC.RECONVERGENT B1 ;  /* 0x0000000000017941 */ /* 0x000fea0003800200 */
.L_x_253:
        /* <DEDUP_REMOVED lines=20> */
.L_x_256:
[----:B------:R-:W-:Y:S05]  /*35d0*/  BSYNC.RECONVERGENT B1 ;  /* 0x0000000000017941 */ /* 0x000fea0003800200 */
.L_x_255:
        /* <DEDUP_REMOVED lines=20> */
.L_x_258:
[----:B------:R-:W-:Y:S05]  /*3720*/  BSYNC.RECONVERGENT B1 ;  /* 0x0000000000017941 */ /* 0x000fea0003800200 */
.L_x_257:
        /* <DEDUP_REMOVED lines=20> */
.L_x_260:
[----:B------:R-:W-:Y:S05]  /*3870*/  BSYNC.RECONVERGENT B1 ;  /* 0x0000000000017941 */ /* 0x000fea0003800200 */
.L_x_259:
        /* <DEDUP_REMOVED lines=10> */
.L_x_262:
[----:B------:R-:W-:Y:S05]  /*3920*/  BSYNC.RECONVERGENT B1 ;  /* 0x0000000000017941 */ /* 0x000fea0003800200 */
.L_x_261:
        /* <DEDUP_REMOVED lines=84> */
.L_x_224:
[----:B------:R-:W-:Y:S05]  /*3e70*/  BSYNC.RECONVERGENT B0 ;  /* 0x0000000000007941 */ /* 0x000fea0003800200 */
.L_x_201:
        /* <DEDUP_REMOVED lines=16> */
.L_x_263:
        /* <DEDUP_REMOVED lines=16> */
.L_x_504:


//--------------------- .text._ZN3cub18CUB_300001_SM_10006detail6reduce18DeviceReduceKernelINS2_10policy_hubIN4cuda3std3__45tupleIJblEEEjN6thrust24THRUST_300001_SM_1000_NS8cuda_cub9__find_if7functorIS9_EEE10Policy1000ENSB_12zip_iteratorINS8_IJNSD_26transform_input_iterator_tIbNSC_6detail35transform_pair_of_input_iterators_tIbNSB_6detail15normal_iteratorINSB_10device_ptrIiEEEESQ_NS7_8equal_toIiEEEENS7_10__not_fn_tINS7_10__identityEEEEENSB_17counting_iteratorIlNSB_11use_defaultESZ_SZ_EEEEEEEjSF_S9_SV_EEvT0_PT3_T1_NS0_13GridEvenShareIS16_EET2_T4_ --------------------------
	.section	.text._ZN3cub18CUB_300001_SM_10006detail6reduce18DeviceReduceKernelINS2_10policy_hubIN4cuda3std3__45tupleIJblEEEjN6thrust24THRUST_300001_SM_1000_NS8cuda_cub9__find_if7functorIS9_EEE10Policy1000ENSB_12zip_iteratorINS8_IJNSD_26transform_input_iterator_tIbNSC_6detail35transform_pair_of_input_iterators_tIbNSB_6detail15normal_iteratorINSB_10device_ptrIiEEEESQ_NS7_8equal_toIiEEEENS7_10__not_fn_tINS7_10__identityEEEEENSB_17counting_iteratorIlNSB_11use_defaultESZ_SZ_EEEEEEEjSF_S9_SV_EEvT0_PT3_T1_NS0_13GridEvenShareIS16_EET2_T4_,"ax",@progbits
	.align	128
        .global         _ZN3cub18CUB_300001_SM_10006detail6reduce18DeviceReduceKernelINS2_10policy_hubIN4cuda3std3__45tupleIJblEEEjN6thrust24THRUST_300001_SM_1000_NS8cuda_cub9__find_if7functorIS9_EEE10Policy1000ENSB_12zip_iteratorINS8_IJNSD_26transform_input_iterator_tIbNSC_6detail35transform_pair_of_input_iterators_tIbNSB_6detail15normal_iteratorINSB_10device_ptrIiEEEESQ_NS7_8equal_toIiEEEENS7_10__not_fn_tINS7_10__identityEEEEENSB_17counting_iteratorIlNSB_11use_defaultESZ_SZ_EEEEEEEjSF_S9_SV_EEvT0_PT3_T1_NS0_13GridEvenShareIS16_EET2_T4_
        .type           _ZN3cub18CUB_300001_SM_10006detail6reduce18DeviceReduceKernelINS2_10policy_hubIN4cuda3std3__45tupleIJblEEEjN6thrust24THRUST_300001_SM_1000_NS8cuda_cub9__find_if7functorIS9_EEE10Policy1000ENSB_12zip_iteratorINS8_IJNSD_26transform_input_iterator_tIbNSC_6detail35transform_pair_of_input_iterators_tIbNSB_6detail15normal_iteratorINSB_10device_ptrIiEEEESQ_NS7_8equal_toIiEEEENS7_10__not_fn_tINS7_10__identityEEEEENSB_17counting_iteratorIlNSB_11use_defaultESZ_SZ_EEEEEEEjSF_S9_SV_EEvT0_PT3_T1_NS0_13GridEvenShareIS16_EET2_T4_,@function
        .size           _ZN3cub18CUB_300001_SM_10006detail6reduce18DeviceReduceKernelINS2_10policy_hubIN4cuda3std3__45tupleIJblEEEjN6thrust24THRUST_300001_SM_1000_NS8cuda_cub9__find_if7functorIS9_EEE10Policy1000ENSB_12zip_iteratorINS8_IJNSD_26transform_input_iterator_tIbNSC_6detail35transform_pair_of_input_iterators_tIbNSB_6detail15normal_iteratorINSB_10device_ptrIiEEEESQ_NS7_8equal_toIiEEEENS7_10__not_fn_tINS7_10__identityEEEEENSB_17counting_iteratorIlNSB_11use_defaultESZ_SZ_EEEEEEEjSF_S9_SV_EEvT0_PT3_T1_NS0_13GridEvenShareIS16_EET2_T4_,(.L_x_505 - _ZN3cub18CUB_300001_SM_10006detail6reduce18DeviceReduceKernelINS2_10policy_hubIN4cuda3std3__45tupleIJblEEEjN6thrust24THRUST_300001_SM_1000_NS8cuda_cub9__find_if7functorIS9_EEE10Policy1000ENSB_12zip_iteratorINS8_IJNSD_26transform_input_iterator_tIbNSC_6detail35transform_pair_of_input_iterators_tIbNSB_6detail15normal_iteratorINSB_10device_ptrIiEEEESQ_NS7_8equal_toIiEEEENS7_10__not_fn_tINS7_10__identityEEEEENSB_17counting_iteratorIlNSB_11use_defaultESZ_SZ_EEEEEEEjSF_S9_SV_EEvT0_PT3_T1_NS0_13GridEvenShareIS16_EET2_T4_)
        .other          _ZN3cub18CUB_300001_SM_10006detail6reduce18DeviceReduceKernelINS2_10policy_hubIN4cuda3std3__45tupleIJblEEEjN6thrust24THRUST_300001_SM_1000_NS8cuda_cub9__find_if7functorIS9_EEE10Policy1000ENSB_12zip_iteratorINS8_IJNSD_26transform_input_iterator_tIbNSC_6detail35transform_pair_of_input_iterators_tIbNSB_6detail15normal_iteratorINSB_10device_ptrIiEEEESQ_NS7_8equal_toIiEEEENS7_10__not_fn_tINS7_10__identityEEEEENSB_17counting_iteratorIlNSB_11use_defaultESZ_SZ_EEEEEEEjSF_S9_SV_EEvT0_PT3_T1_NS0_13GridEvenShareIS16_EET2_T4_,@"STO_CUDA_ENTRY STV_DEFAULT"
_ZN3cub18CUB_300001_SM_10006detail6reduce18DeviceReduceKernelINS2_10policy_hubIN4cuda3std3__45tupleIJblEEEjN6thrust24THRUST_300001_SM_1000_NS8cuda_cub9__find_if7functorIS9_EEE10Policy1000ENSB_12zip_iteratorINS8_IJNSD_26transform_input_iterator_tIbNSC_6detail35transform_pair_of_input_iterators_tIbNSB_6detail15normal_iteratorINSB_10device_ptrIiEEEESQ_NS7_8equal_toIiEEEENS7_10__not_fn_tINS7_10__identityEEEEENSB_17counting_iteratorIlNSB_11use_defaultESZ_SZ_EEEEEEEjSF_S9_SV_EEvT0_PT3_T1_NS0_13GridEvenShareIS16_EET2_T4_:
.text._ZN3cub18CUB_300001_SM_10006detail6reduce18DeviceReduceKernelINS2_10policy_hubIN4cuda3std3__45tupleIJblEEEjN6thrust24THRUST_300001_SM_1000_NS8cuda_cub9__find_if7functorIS9_EEE10Policy1000ENSB_12zip_iteratorINS8_IJNSD_26transform_input_iterator_tIbNSC_6detail35transform_pair_of_input_iterators_tIbNSB_6detail15normal_iteratorINSB_10device_ptrIiEEEESQ_NS7_8equal_toIiEEEENS7_10__not_fn_tINS7_10__identityEEEEENSB_17counting_iteratorIlNSB_11use_defaultESZ_SZ_EEEEEEEjSF_S9_SV_EEvT0_PT3_T1_NS0_13GridEvenShareIS16_EET2_T4_:
[----:B------:R-:W-:Y:S01]  /*0000*/  LDC R1, c[0x0][0x37c] ;  /* 0x0000df00ff017b82 */ /* 0x000fe20000000800 */
[----:B------:R-:W0:Y:S01]  /*0010*/  S2R R0, SR_CTAID.X ;  /* 0x0000000000007919 */ /* 0x000e220000002500 */
[----:B------:R-:W1:Y:S01]  /*0020*/  LDCU UR5, c[0x0][0x3c8] ;  /* 0x00007900ff0577ac */ /* 0x000e620008000800 */
[----:B------:R-:W-:Y:S01]  /*0030*/  BSSY.RECONVERGENT B0, `(.L_x_264) ;  /* 0x00005db000007945 */ /* 0x000fe20003800200 */
[----:B------:R-:W2:Y:S01]  /*0040*/  LDCU.64 UR12, c[0x0][0x358] ;  /* 0x00006b00ff0c77ac */ /* 0x000ea20008000a00 */
[----:B0-----:R-:W-:-:S05]  /*0050*/  IMAD.SHL.U32 R9, R0, 0x400, RZ ;  /* 0x0000040000097824 */ /* 0x001fca00078e00ff */
[----:B-1----:R-:W-:-:S04]  /*0060*/  IADD3 R2, PT, PT, -R9, UR5, RZ ;  /* 0x0000000509027c10 */ /* 0x002fc8000fffe1ff */
[----:B------:R-:W-:-:S13]  /*0070*/  ISETP.GT.U32.AND P0, PT, R2, 0x3ff, PT ;  /* 0x000003ff0200780c */ /* 0x000fda0003f04070 */
[----:B--2---:R-:W-:Y:S05]  /*0080*/  @P0 BRA `(.L_x_265) ;  /* 0x0000003000b40947 */ /* 0x004fea0003800000 */
[----:B------:R-:W0:Y:S01]  /*0090*/  S2R R4, SR_TID.X ;  /* 0x0000000000047919 */ /* 0x000e220000002100 */
[----:B------:R-:W1:Y:S08]  /*00a0*/  LDC.64 R6, c[0x0][0x380] ;  /* 0x0000e000ff067b82 */ /* 0x000e700000000a00 */
[----:B------:R-:W2:Y:S01]  /*00b0*/  LDC.64 R10, c[0x0][0x388] ;  /* 0x0000e200ff0a7b82 */ /* 0x000ea20000000a00 */
[----:B------:R-:W-:Y:S01]  /*00c0*/  IMAD.MOV.U32 R24, RZ, RZ, RZ ;  /* 0x000000ffff187224 */ /* 0x000fe200078e00ff */
[----:B------:R-:W3:Y:S01]  /*00d0*/  LDCU.64 UR6, c[0x0][0x3a0] ;  /* 0x00007400ff0677ac */ /* 0x000ee20008000a00 */
[----:B0-----:R-:W-:-:S13]  /*00e0*/  ISETP.GE.U32.AND P1, PT, R4, R2, PT ;  /* 0x000000020400720c */ /* 0x001fda0003f26070 */
        /* <DEDUP_REMOVED lines=10> */
[----:B------:R-:W-:-:S02]  /*0190*/  ISETP.GE.U32.AND P2, PT, R22, R2, PT ;  /* 0x000000021600720c */ /* 0x000fc40003f46070 */
[----:B0-----:R-:W-:Y:S01]  /*01a0*/  @!P1 IADD3 R24, P3, PT, R3, R12, RZ ;  /* 0x0000000c03189210 */ /* 0x001fe20007f7e0ff */
[----:B------:R-:W-:-:S04]  /*01b0*/  IMAD.MOV.U32 R3, RZ, RZ, RZ ;  /* 0x000000ffff037224 */ /* 0x000fc800078e00ff */
[----:B------:R-:W-:Y:S01]  /*01c0*/  @!P1 IMAD.X R3, RZ, RZ, R13, P3 ;  /* 0x000000ffff039224 */ /* 0x000fe200018e060d */
[----:B--2---:R-:W-:-:S04]  /*01d0*/  @!P1 ISETP.NE.AND P0, PT, R6, R11, PT ;  /* 0x0000000b0600920c */ /* 0x004fc80003f05270 */
[----:B------:R-:W-:-:S04]  /*01e0*/  @!P1 SEL R5, RZ, 0x1, !P0 ;  /* 0x00000001ff059807 */ /* 0x000fc80004000000 */
[----:B------:R-:W-:Y:S01]  /*01f0*/  @!P1 PRMT R26, R5, 0x7610, R26 ;  /* 0x00007610051a9816 */ /* 0x000fe2000000001a */
[----:B---3--:R-:W-:Y:S06]  /*0200*/  @P2 BRA `(.L_x_267) ;  /* 0x0000001400042947 */ /* 0x008fec0003800000 */
[----:B------:R-:W-:Y:S01]  /*0210*/  LOP3.LUT R8, RZ, R22, RZ, 0x33, !PT ;  /* 0x00000016ff087212 */ /* 0x000fe200078e33ff */
[----:B------:R-:W-:Y:S04]  /*0220*/  BSSY.RECONVERGENT B2, `(.L_x_268) ;  /* 0x00000a6000027945 */ /* 0x000fe80003800200 */
[----:B------:R-:W-:-:S04]  /*0230*/  VIADD R8, R8, UR5 ;  /* 0x0000000508087c36 */ /* 0x000fc80008000000 */
[----:B------:R-:W-:-:S05]  /*0240*/  IMAD.IADD R20, R8, 0x1, -R9 ;  /* 0x0000000108147824 */ /* 0x000fca00078e0a09 */
[C---:B------:R-:W-:Y:S02]  /*0250*/  ISETP.GE.U32.AND P0, PT, R20.reuse, 0x700, PT ;  /* 0x000007001400780c */ /* 0x040fe40003f06070 */
[----:B------:R-:W-:-:S04]  /*0260*/  LEA.HI R20, R20, 0x1, RZ, 0x18 ;  /* 0x0000000114147811 */ /* 0x000fc800078fc0ff */
[----:B------:R-:W-:-:S07]  /*0270*/  LOP3.LUT R23, R20, 0x7, RZ, 0xc0, !PT ;  /* 0x0000000714177812 */ /* 0x000fce00078ec0ff */
[----:B------:R-:W-:Y:S05]  /*0280*/  @!P0 BRA `(.L_x_269) ;  /* 0x00000008007c8947 */ /* 0x000fea0003800000 */
[----:B------:R-:W0:Y:S01]  /*0290*/  LDC.64 R6, c[0x0][0x380] ;  /* 0x0000e000ff067b82 */ /* 0x000e220000000a00 */
[----:B------:R-:W-:Y:S01]  /*02a0*/  LOP3.LUT R12, R20, 0x1fffff8, RZ, 0xc0, !PT ;  /* 0x01fffff8140c7812 */ /* 0x000fe200078ec0ff */
[----:B------:R-:W-:Y:S01]  /*02b0*/  BSSY.RECONVERGENT B3, `(.L_x_270) ;  /* 0x000009b000037945 */ /* 0x000fe20003800200 */
[----:B------:R-:W-:Y:S02]  /*02c0*/  VIADD R5, R22, 0x400 ;  /* 0x0000040016057836 */ /* 0x000fe40000000000 */
[----:B------:R-:W-:Y:S02]  /*02d0*/  IMAD.IADD R21, R9, 0x1, R22 ;  /* 0x0000000109157824 */ /* 0x000fe400078e0216 */
[----:B------:R-:W-:Y:S01]  /*02e0*/  IMAD.MOV R22, RZ, RZ, -R12 ;  /* 0x000000ffff167224 */ /* 0x000fe200078e0a0c */
[----:B------:R-:W1:Y:S06]  /*02f0*/  LDC.64 R10, c[0x0][0x388] ;  /* 0x0000e200ff0a7b82 */ /* 0x000e6c0000000a00 */
.L_x_271:
[----:B0-----:R-:W-:-:S04]  /*0300*/  IMAD.WIDE.U32 R12, R21, 0x4, R6 ;  /* 0x00000004150c7825 */ /* 0x001fc800078e0006 */
[C---:B-1----:R-:W-:Y:S02]  /*0310*/  IMAD.WIDE.U32 R14, R21.reuse, 0x4, R10 ;  /* 0x00000004150e7825 */ /* 0x042fe400078e000a */
[----:B------:R0:W2:Y:S04]  /*0320*/  LDG.E R12, desc[UR12][R12.64] ;  /* 0x0000000c0c0c7981 */ /* 0x0000a8000c1e1900 */
[----:B------:R-:W2:Y:S01]  /*0330*/  LDG.E R15, desc[UR12][R14.64] ;  /* 0x0000000c0e0f7981 */ /* 0x000ea2000c1e1900 */
[----:B------:R-:W-:-:S04]  /*0340*/  VIADD R25, R21, 0x100 ;  /* 0x0000010015197836 */ /* 0x000fc80000000000 */
[----:B------:R-:W-:-:S04]  /*0350*/  IMAD.WIDE.U32 R16, R25, 0x4, R6 ;  /* 0x0000000419107825 */ /* 0x000fc800078e0006 */
[----:B------:R-:W-:Y:S02]  /*0360*/  IMAD.WIDE.U32 R18, R25, 0x4, R10 ;  /* 0x0000000419127825 */ /* 0x000fe400078e000a */
[----:B------:R-:W3:Y:S04]  /*0370*/  LDG.E R16, desc[UR12][R16.64] ;  /* 0x0000000c10107981 */ /* 0x000ee8000c1e1900 */
[----:B------:R1:W3:Y:S01]  /*0380*/  LDG.E R19, desc[UR12][R18.64] ;  /* 0x0000000c12137981 */ /* 0x0002e2000c1e1900 */
[----:B------:R-:W-:Y:S01]  /*0390*/  PRMT R29, R26, 0x7610, R29 ;  /* 0x000076101a1d7816 */ /* 0x000fe2000000001d */
[C---:B------:R-:W-:Y:S01]  /*03a0*/  VIADD R27, R21.reuse, 0x200 ;  /* 0x00000200151b7836 */ /* 0x040fe20000000000 */
[----:B0-----:R-:W-:Y:S02]  /*03b0*/  IADD3 R13, P1, PT, R21, UR6, RZ ;  /* 0x00000006150d7c10 */ /* 0x001fe4000ff3e0ff */
[----:B------:R-:W-:-:S02]  /*03c0*/  LOP3.LUT P3, RZ, R29, 0xff, RZ, 0xc0, !PT ;  /* 0x000000ff1dff7812 */ /* 0x000fc4000786c0ff */
[----:B------:R-:W-:Y:S01]  /*03d0*/  ISETP.LT.U32.AND P0, PT, R13, R24, PT ;  /* 0x000000180d00720c */ /* 0x000fe20003f01070 */
[----:B------:R-:W-:-:S05]  /*03e0*/  IMAD.X R28, RZ, RZ, UR7, P1 ;  /* 0x00000007ff1c7e24 */ /* 0x000fca00088e06ff */
[----:B------:R-:W-:-:S04]  /*03f0*/  ISETP.LT.AND.EX P0, PT, R28, R3, PT, P0 ;  /* 0x000000031c00720c */ /* 0x000fc80003f01300 */
[----:B------:R-:W-:Y:S02]  /*0400*/  SEL R26, R13, R24, P0 ;  /* 0x000000180d1a7207 */ /* 0x000fe40000000000 */
[CC--:B--2---:R-:W-:Y:S02]  /*0410*/  ISETP.NE.AND P2, PT, R12.reuse, R15.reuse, P3 ;  /* 0x0000000f0c00720c */ /* 0x0c4fe40001f45270 */
[----:B------:R-:W-:Y:S01]  /*0420*/  ISETP.NE.AND P1, PT, R12, R15, PT ;  /* 0x0000000f0c00720c */ /* 0x000fe20003f25270 */
[----:B------:R-:W-:-:S03]  /*0430*/  IMAD.WIDE.U32 R14, R27, 0x4, R10 ;  /* 0x000000041b0e7825 */ /* 0x000fc600078e000a */
[----:B------:R-:W-:-:S07]  /*0440*/  @!P3 SEL R29, RZ, 0x1, !P1 ;  /* 0x00000001ff1db807 */ /* 0x000fce0004800000 */
[----:B------:R-:W-:Y:S01]  /*0450*/  @!P2 SEL R26, R13, R24, !P3 ;  /* 0x000000180d1aa207 */ /* 0x000fe20005800000 */
[----:B------:R-:W-:Y:S01]  /*0460*/  IMAD.WIDE.U32 R12, R27, 0x4, R6 ;  /* 0x000000041b0c7825 */ /* 0x000fe200078e0006 */
[----:B------:R-:W2:Y:S04]  /*0470*/  LDG.E R24, desc[UR12][R14.64] ;  /* 0x0000000c0e187981 */ /* 0x000ea8000c1e1900 */
[----:B------:R0:W2:Y:S01]  /*0480*/  LDG.E R17, desc[UR12][R12.64] ;  /* 0x0000000c0c117981 */ /* 0x0000a2000c1e1900 */
[----:B-1----:R-:W-:Y:S02]  /*0490*/  SEL R18, R29, 0x1, !P2 ;  /* 0x000000011d127807 */ /* 0x002fe40005000000 */
[----:B------:R-:W-:Y:S02]  /*04a0*/  SEL R29, R28, R3, P0 ;  /* 0x000000031c1d7207 */ /* 0x000fe40000000000 */
[----:B------:R-:W-:-:S02]  /*04b0*/  LOP3.LUT P1, RZ, R18, 0xff, RZ, 0xc0, !PT ;  /* 0x000000ff12ff7812 */ /* 0x000fc4000782c0ff */
[----:B------:R-:W-:Y:S02]  /*04c0*/  @!P2 SEL R29, R28, R3, !P3 ;  /* 0x000000031c1da207 */ /* 0x000fe40005800000 */
[----:B0-----:R-:W-:Y:S02]  /*04d0*/  IADD3 R13, P0, PT, R25, UR6, RZ ;  /* 0x00000006190d7c10 */ /* 0x001fe4000ff1e0ff */
[----:B---3--:R-:W-:-:S03]  /*04e0*/  ISETP.NE.AND P3, PT, R16, R19, P1 ;  /* 0x000000131000720c */ /* 0x008fc60000f65270 */
[----:B------:R-:W-:Y:S01]  /*04f0*/  IMAD.X R28, RZ, RZ, UR7, P0 ;  /* 0x00000007ff1c7e24 */ /* 0x000fe200080e06ff */
[----:B------:R-:W-:Y:S01]  /*0500*/  ISETP.LT.U32.AND P0, PT, R13, R26, PT ;  /* 0x0000001a0d00720c */ /* 0x000fe20003f01070 */
[----:B------:R-:W-:-:S03]  /*0510*/  VIADD R3, R21, 0x300 ;  /* 0x0000030015037836 */ /* 0x000fc60000000000 */
[----:B------:R-:W-:Y:S01]  /*0520*/  ISETP.LT.AND.EX P0, PT, R28, R29, PT, P0 ;  /* 0x0000001d1c00720c */ /* 0x000fe20003f01300 */
[----:B------:R-:W-:-:S03]  /*0530*/  IMAD.WIDE.U32 R14, R3, 0x4, R10 ;  /* 0x00000004030e7825 */ /* 0x000fc600078e000a */
[CC--:B------:R-:W-:Y:S02]  /*0540*/  SEL R25, R13.reuse, R26.reuse, P0 ;  /* 0x0000001a0d197207 */ /* 0x0c0fe40000000000 */
[----:B------:R-:W-:Y:S01]  /*0550*/  @!P3 SEL R25, R13, R26, !P1 ;  /* 0x0000001a0d19b207 */ /* 0x000fe20004800000 */
[----:B------:R-:W-:Y:S01]  /*0560*/  IMAD.WIDE.U32 R12, R3, 0x4, R6 ;  /* 0x00000004030c7825 */ /* 0x000fe200078e0006 */
[----:B------:R-:W-:Y:S02]  /*0570*/  ISETP.NE.AND P2, PT, R16, R19, PT ;  /* 0x000000131000720c */ /* 0x000fe40003f45270 */
[----:B------:R-:W3:Y:S04]  /*0580*/  LDG.E R19, desc[UR12][R14.64] ;  /* 0x0000000c0e137981 */ /* 0x000ee8000c1e1900 */
[----:B------:R0:W3:Y:S01]  /*0590*/  LDG.E R16, desc[UR12][R12.64] ;  /* 0x0000000c0c107981 */ /* 0x0000e2000c1e1900 */
[----:B------:R-:W-:-:S04]  /*05a0*/  @!P1 SEL R18, RZ, 0x1, !P2 ;  /* 0x00000001ff129807 */ /* 0x000fc80005000000 */
[----:B------:R-:W-:-:S04]  /*05b0*/  SEL R18, R18, 0x1, !P3 ;  /* 0x0000000112127807 */ /* 0x000fc80005800000 */
[----:B------:R-:W-:Y:S02]  /*05c0*/  LOP3.LUT P2, RZ, R18, 0xff, RZ, 0xc0, !PT ;  /* 0x000000ff12ff7812 */ /* 0x000fe4000784c0ff */
[CC--:B0-----:R-:W-:Y:S02]  /*05d0*/  SEL R12, R28.reuse, R29.reuse, P0 ;  /* 0x0000001d1c0c7207 */ /* 0x0c1fe40000000000 */
[----:B------:R-:W-:Y:S02]  /*05e0*/  IADD3 R27, P0, PT, R27, UR6, RZ ;  /* 0x000000061b1b7c10 */ /* 0x000fe4000ff1e0ff */
[----:B------:R-:W-:-:S03]  /*05f0*/  @!P3 SEL R12, R28, R29, !P1 ;  /* 0x0000001d1c0cb207 */ /* 0x000fc60004800000 */
[----:B------:R-:W-:Y:S01]  /*0600*/  IMAD.X R29, RZ, RZ, UR7, P0 ;  /* 0x00000007ff1d7e24 */ /* 0x000fe200080e06ff */
[----:B------:R-:W-:-:S04]  /*0610*/  ISETP.LT.U32.AND P0, PT, R27, R25, PT ;  /* 0x000000191b00720c */ /* 0x000fc80003f01070 */
[----:B------:R-:W-:-:S04]  /*0620*/  ISETP.LT.AND.EX P0, PT, R29, R12, PT, P0 ;  /* 0x0000000c1d00720c */ /* 0x000fc80003f01300 */
[----:B------:R-:W-:Y:S02]  /*0630*/  SEL R26, R27, R25, P0 ;  /* 0x000000191b1a7207 */ /* 0x000fe40000000000 */
[CC--:B--2---:R-:W-:Y:S02]  /*0640*/  ISETP.NE.AND P3, PT, R17.reuse, R24.reuse, P2 ;  /* 0x000000181100720c */ /* 0x0c4fe40001765270 */
[----:B------:R-:W-:Y:S02]  /*0650*/  ISETP.NE.AND P1, PT, R17, R24, PT ;  /* 0x000000181100720c */ /* 0x000fe40003f25270 */
[----:B------:R-:W-:Y:S02]  /*0660*/  SEL R24, R29, R12, P0 ;  /* 0x0000000c1d187207 */ /* 0x000fe40000000000 */
[----:B------:R-:W-:-:S07]  /*0670*/  @!P2 SEL R18, RZ, 0x1, !P1 ;  /* 0x00000001ff12a807 */ /* 0x000fce0004800000 */
[----:B------:R-:W-:Y:S01]  /*0680*/  @!P3 SEL R26, R27, R25, !P2 ;  /* 0x000000191b1ab207 */ /* 0x000fe20005000000 */
[----:B------:R-:W-:Y:S01]  /*0690*/  VIADD R25, R21, 0x400 ;  /* 0x0000040015197836 */ /* 0x000fe20000000000 */
[----:B------:R-:W-:-:S03]  /*06a0*/  @!P3 SEL R24, R29, R12, !P2 ;  /* 0x0000000c1d18b207 */ /* 0x000fc60005000000 */
[----:B------:R-:W-:-:S04]  /*06b0*/  IMAD.WIDE.U32 R14, R25, 0x4, R10 ;  /* 0x00000004190e7825 */ /* 0x000fc800078e000a */
[----:B------:R-:W-:Y:S01]  /*06c0*/  IMAD.WIDE.U32 R12, R25, 0x4, R6 ;  /* 0x00000004190c7825 */ /* 0x000fe200078e0006 */
[----:B------:R-:W-:Y:S01]  /*06d0*/  IADD3 R17, P0, PT, R3, UR6, RZ ;  /* 0x0000000603117c10 */ /* 0x000fe2000ff1e0ff */
[----:B------:R-:W2:Y:S01]  /*06e0*/  LDG.E R14, desc[UR12][R14.64] ;  /* 0x0000000c0e0e7981 */ /* 0x000ea2000c1e1900 */
[----:B------:R-:W-:-:S03]  /*06f0*/  SEL R18, R18, 0x1, !P3 ;  /* 0x0000000112127807 */ /* 0x000fc60005800000 */
[----:B------:R0:W2:Y:S01]  /*0700*/  LDG.E R3, desc[UR12][R12.64] ;  /* 0x0000000c0c037981 */ /* 0x0000a2000c1e1900 */
[----:B------:R-:W-:Y:S01]  /*0710*/  LOP3.LUT P1, RZ, R18, 0xff, RZ, 0xc0, !PT ;  /* 0x000000ff12ff7812 */ /* 0x000fe2000782c0ff */
[----:B------:R-:W-:-:S03]  /*0720*/  IMAD.X R27, RZ, RZ, UR7, P0 ;  /* 0x00000007ff1b7e24 */ /* 0x000fc600080e06ff */
[CC--:B---3--:R-:W-:Y:S02]  /*0730*/  ISETP.NE.AND P3, PT, R16.reuse, R19.reuse, P1 ;  /* 0x000000131000720c */ /* 0x0c8fe40000f65270 */
[----:B------:R-:W-:Y:S02]  /*0740*/  ISETP.LT.U32.AND P0, PT, R17, R26, PT ;  /* 0x0000001a1100720c */ /* 0x000fe40003f01070 */
[----:B------:R-:W-:Y:S02]  /*0750*/  ISETP.NE.AND P2, PT, R16, R19, PT ;  /* 0x000000131000720c */ /* 0x000fe40003f45270 */
[----:B------:R-:W-:Y:S01]  /*0760*/  ISETP.LT.AND.EX P0, PT, R27, R24, PT, P0 ;  /* 0x000000181b00720c */ /* 0x000fe20003f01300 */
[----:B------:R-:W-:-:S03]  /*0770*/  VIADD R19, R21, 0x500 ;  /* 0x0000050015137836 */ /* 0x000fc60000000000 */
[-C--:B------:R-:W-:Y:S01]  /*0780*/  SEL R28, R17, R26.reuse, P0 ;  /* 0x0000001a111c7207 */ /* 0x080fe20000000000 */
[----:B0-----:R-:W-:Y:S02]  /*0790*/  IMAD.WIDE.U32 R12, R19, 0x4, R10 ;  /* 0x00000004130c7825 */ /* 0x001fe400078e000a */
[----:B------:R-:W-:Y:S02]  /*07a0*/  @!P3 SEL R28, R17, R26, !P1 ;  /* 0x0000001a111cb207 */ /* 0x000fe40004800000 */
[----:B------:R-:W-:Y:S01]  /*07b0*/  IMAD.WIDE.U32 R16, R19, 0x4, R6 ;  /* 0x0000000413107825 */ /* 0x000fe200078e0006 */
[----:B------:R-:W3:Y:S05]  /*07c0*/  LDG.E R29, desc[UR12][R12.64] ;  /* 0x0000000c0c1d7981 */ /* 0x000eea000c1e1900 */
[----:B------:R0:W3:Y:S01]  /*07d0*/  LDG.E R16, desc[UR12][R16.64] ;  /* 0x0000000c10107981 */ /* 0x0000e2000c1e1900 */
[----:B------:R-:W-:-:S04]  /*07e0*/  @!P1 SEL R18, RZ, 0x1, !P2 ;  /* 0x00000001ff129807 */ /* 0x000fc80005000000 */
[----:B------:R-:W-:Y:S02]  /*07f0*/  SEL R26, R18, 0x1, !P3 ;  /* 0x00000001121a7807 */ /* 0x000fe40005800000 */
[-C--:B------:R-:W-:Y:S02]  /*0800*/  SEL R15, R27, R24.reuse, P0 ;  /* 0x000000181b0f7207 */ /* 0x080fe40000000000 */
[----:B------:R-:W-:Y:S02]  /*0810*/  LOP3.LUT P2, RZ, R26, 0xff, RZ, 0xc0, !PT ;  /* 0x000000ff1aff7812 */ /* 0x000fe4000784c0ff */
[----:B------:R-:W-:Y:S02]  /*0820*/  IADD3 R25, P0, PT, R25, UR6, RZ ;  /* 0x0000000619197c10 */ /* 0x000fe4000ff1e0ff */
[----:B------:R-:W-:-:S03]  /*0830*/  @!P3 SEL R15, R27, R24, !P1 ;  /* 0x000000181b0fb207 */ /* 0x000fc60004800000 */
[----:B------:R-:W-:Y:S01]  /*0840*/  IMAD.X R27, RZ, RZ, UR7, P0 ;  /* 0x00000007ff1b7e24 */ /* 0x000fe200080e06ff */
[----:B------:R-:W-:-:S04]  /*0850*/  ISETP.LT.U32.AND P0, PT, R25, R28, PT ;  /* 0x0000001c1900720c */ /* 0x000fc80003f01070 */
[----:B------:R-:W-:-:S04]  /*0860*/  ISETP.LT.AND.EX P0, PT, R27, R15, PT, P0 ;  /* 0x0000000f1b00720c */ /* 0x000fc80003f01300 */
[----:B------:R-:W-:Y:S02]  /*0870*/  SEL R18, R27, R15, P0 ;  /* 0x0000000f1b127207 */ /* 0x000fe40000000000 */
[----:B0-----:R-:W-:Y:S02]  /*0880*/  SEL R17, R25, R28, P0 ;  /* 0x0000001c19117207 */ /* 0x001fe40000000000 */
[CC--:B--2---:R-:W-:Y:S02]  /*0890*/  ISETP.NE.AND P3, PT, R3.reuse, R14.reuse, P2 ;  /* 0x0000000e0300720c */ /* 0x0c4fe40001765270 */
[----:B------:R-:W-:Y:S01]  /*08a0*/  ISETP.NE.AND P1, PT, R3, R14, PT ;  /* 0x0000000e0300720c */ /* 0x000fe20003f25270 */
[----:B------:R-:W-:-:S03]  /*08b0*/  VIADD R3, R21, 0x600 ;  /* 0x0000060015037836 */ /* 0x000fc60000000000 */
[----:B------:R-:W-:Y:S01]  /*08c0*/  @!P2 SEL R26, RZ, 0x1, !P1 ;  /* 0x00000001ff1aa807 */ /* 0x000fe20004800000 */
[----:B------:R-:W-:-:S06]  /*08d0*/  IMAD.WIDE.U32 R12, R3, 0x4, R6 ;  /* 0x00000004030c7825 */ /* 0x000fcc00078e0006 */
[----:B------:R-:W-:Y:S01]  /*08e0*/  @!P3 SEL R18, R27, R15, !P2 ;  /* 0x0000000f1b12b207 */ /* 0x000fe20005000000 */
[----:B------:R-:W-:Y:S01]  /*08f0*/  IMAD.WIDE.U32 R14, R3, 0x4, R10 ;  /* 0x00000004030e7825 */ /* 0x000fe200078e000a */
[----:B------:R-:W-:Y:S02]  /*0900*/  SEL R24, R26, 0x1, !P3 ;  /* 0x000000011a187807 */ /* 0x000fe40005800000 */
[----:B------:R-:W-:Y:S02]  /*0910*/  IADD3 R26, P1, PT, R19, UR6, RZ ;  /* 0x00000006131a7c10 */ /* 0x000fe4000ff3e0ff */
[----:B------:R0:W2:Y:S01]  /*0920*/  LDG.E R19, desc[UR12][R12.64] ;  /* 0x0000000c0c137981 */ /* 0x0000a2000c1e1900 */
[----:B------:R-:W-:-:S03]  /*0930*/  @!P3 SEL R17, R25, R28, !P2 ;  /* 0x0000001c1911b207 */ /* 0x000fc60005000000 */
[----:B------:R1:W2:Y:S01]  /*0940*/  LDG.E R14, desc[UR12][R14.64] ;  /* 0x0000000c0e0e7981 */ /* 0x0002a2000c1e1900 */
[----:B------:R-:W-:Y:S01]  /*0950*/  LOP3.LUT P2, RZ, R24, 0xff, RZ, 0xc0, !PT ;  /* 0x000000ff18ff7812 */ /* 0x000fe2000784c0ff */
[----:B------:R-:W-:-:S03]  /*0960*/  IMAD.X R25, RZ, RZ, UR7, P1 ;  /* 0x00000007ff197e24 */ /* 0x000fc600088e06ff */
[----:B---3--:R-:W-:Y:S02]  /*0970*/  ISETP.NE.AND P3, PT, R16, R29, P2 ;  /* 0x0000001d1000720c */ /* 0x008fe40001765270 */
[----:B------:R-:W-:Y:S02]  /*0980*/  ISETP.LT.U32.AND P0, PT, R26, R17, PT ;  /* 0x000000111a00720c */ /* 0x000fe40003f01070 */
[----:B------:R-:W-:Y:S02]  /*0990*/  ISETP.NE.AND P1, PT, R16, R29, PT ;  /* 0x0000001d1000720c */ /* 0x000fe40003f25270 */
[----:B------:R-:W-:Y:S01]  /*09a0*/  ISETP.LT.AND.EX P0, PT, R25, R18, PT, P0 ;  /* 0x000000121900720c */ /* 0x000fe20003f01300 */
[----:B------:R-:W-:-:S03]  /*09b0*/  VIADD R29, R21, 0x700 ;  /* 0x00000700151d7836 */ /* 0x000fc60000000000 */
[CC--:B------:R-:W-:Y:S01]  /*09c0*/  SEL R27, R26.reuse, R17.reuse, P0 ;  /* 0x000000111a1b7207 */ /* 0x0c0fe20000000000 */
[C---:B0-----:R-:W-:Y:S02]  /*09d0*/  IMAD.WIDE.U32 R12, R29.reuse, 0x4, R10 ;  /* 0x000000041d0c7825 */ /* 0x041fe400078e000a */
[----:B------:R-:W-:Y:S02]  /*09e0*/  @!P3 SEL R27, R26, R17, !P2 ;  /* 0x000000111a1bb207 */ /* 0x000fe40005000000 */
[----:B------:R-:W-:Y:S02]  /*09f0*/  IMAD.WIDE.U32 R16, R29, 0x4, R6 ;  /* 0x000000041d107825 */ /* 0x000fe400078e0006 */
[----:B------:R-:W3:Y:S04]  /*0a00*/  LDG.E R13, desc[UR12][R12.64] ;  /* 0x0000000c0c0d7981 */ /* 0x000ee8000c1e1900 */
[----:B------:R0:W3:Y:S01]  /*0a10*/  LDG.E R16, desc[UR12][R16.64] ;  /* 0x0000000c10107981 */ /* 0x0000e2000c1e1900 */
[----:B------:R-:W-:-:S04]  /*0a20*/  @!P2 SEL R24, RZ, 0x1, !P1 ;  /* 0x00000001ff18a807 */ /* 0x000fc80004800000 */
[----:B------:R-:W-:Y:S02]  /*0a30*/  SEL R24, R24, 0x1, !P3 ;  /* 0x0000000118187807 */ /* 0x000fe40005800000 */
[-C--:B-1----:R-:W-:Y:S02]  /*0a40*/  SEL R15, R25, R18.reuse, P0 ;  /* 0x00000012190f7207 */ /* 0x082fe40000000000 */
[----:B------:R-:W-:Y:S02]  /*0a50*/  LOP3.LUT P1, RZ, R24, 0xff, RZ, 0xc0, !PT ;  /* 0x000000ff18ff7812 */ /* 0x000fe4000782c0ff */
[----:B------:R-:W-:Y:S02]  /*0a60*/  IADD3 R26, P0, PT, R3, UR6, RZ ;  /* 0x00000006031a7c10 */ /* 0x000fe4000ff1e0ff */
[----:B------:R-:W-:Y:S01]  /*0a70*/  @!P3 SEL R15, R25, R18, !P2 ;  /* 0x00000012190fb207 */ /* 0x000fe20005000000 */
[----:B------:R-:W-:Y:S02]  /*0a80*/  VIADD R22, R22, 0x8 ;  /* 0x0000000816167836 */ /* 0x000fe40000000000 */
[----:B------:R-:W-:-:S02]  /*0a90*/  VIADD R5, R5, 0x800 ;  /* 0x0000080005057836 */ /* 0x000fc40000000000 */
[----:B------:R-:W-:Y:S01]  /*0aa0*/  VIADD R21, R21, 0x800 ;  /* 0x0000080015157836 */ /* 0x000fe20000000000 */
[CC--:B--2---:R-:W-:Y:S02]  /*0ab0*/  ISETP.NE.AND P2, PT, R19.reuse, R14.reuse, PT ;  /* 0x0000000e1300720c */ /* 0x0c4fe40003f45270 */
[----:B------:R-:W-:Y:S01]  /*0ac0*/  ISETP.NE.AND P3, PT, R19, R14, P1 ;  /* 0x0000000e1300720c */ /* 0x000fe20000f65270 */
[----:B------:R-:W-:Y:S01]  /*0ad0*/  IMAD.X R14, RZ, RZ, UR7, P0 ;  /* 0x00000007ff0e7e24 */ /* 0x000fe200080e06ff */
[----:B------:R-:W-:-:S04]  /*0ae0*/  ISETP.LT.U32.AND P0, PT, R26, R27, PT ;  /* 0x0000001b1a00720c */ /* 0x000fc80003f01070 */
[----:B------:R-:W-:Y:S02]  /*0af0*/  ISETP.LT.AND.EX P0, PT, R14, R15, PT, P0 ;  /* 0x0000000f0e00720c */ /* 0x000fe40003f01300 */
[----:B------:R-:W-:Y:S02]  /*0b00*/  @!P1 SEL R24, RZ, 0x1, !P2 ;  /* 0x00000001ff189807 */ /* 0x000fe40005000000 */
[----:B------:R-:W-:Y:S02]  /*0b10*/  SEL R18, R26, R27, P0 ;  /* 0x0000001b1a127207 */ /* 0x000fe40000000000 */
[----:B0-----:R-:W-:Y:S02]  /*0b20*/  SEL R17, R14, R15, P0 ;  /* 0x0000000f0e117207 */ /* 0x001fe40000000000 */
[----:B------:R-:W-:Y:S02]  /*0b30*/  IADD3 R29, P0, PT, R29, UR6, RZ ;  /* 0x000000061d1d7c10 */ /* 0x000fe4000ff1e0ff */
[----:B------:R-:W-:-:S02]  /*0b40*/  @!P3 SEL R18, R26, R27, !P1 ;  /* 0x0000001b1a12b207 */ /* 0x000fc40004800000 */
[----:B------:R-:W-:Y:S01]  /*0b50*/  @!P3 SEL R17, R14, R15, !P1 ;  /* 0x0000000f0e11b207 */ /* 0x000fe20004800000 */
[----:B------:R-:W-:Y:S01]  /*0b60*/  IMAD.X R14, RZ, RZ, UR7, P0 ;  /* 0x00000007ff0e7e24 */ /* 0x000fe200080e06ff */
[----:B------:R-:W-:Y:S02]  /*0b70*/  SEL R12, R24, 0x1, !P3 ;  /* 0x00000001180c7807 */ /* 0x000fe40005800000 */
[----:B------:R-:W-:Y:S02]  /*0b80*/  ISETP.LT.U32.AND P0, PT, R29, R18, PT ;  /* 0x000000121d00720c */ /* 0x000fe40003f01070 */
[----:B------:R-:W-:Y:S02]  /*0b90*/  LOP3.LUT P2, RZ, R12, 0xff, RZ, 0xc0, !PT ;  /* 0x000000ff0cff7812 */ /* 0x000fe4000784c0ff */
[----:B------:R-:W-:-:S04]  /*0ba0*/  ISETP.LT.AND.EX P0, PT, R14, R17, PT, P0 ;  /* 0x000000110e00720c */ /* 0x000fc80003f01300 */
[----:B------:R-:W-:Y:S02]  /*0bb0*/  SEL R24, R29, R18, P0 ;  /* 0x000000121d187207 */ /* 0x000fe40000000000 */
[----:B------:R-:W-:Y:S02]  /*0bc0*/  SEL R3, R14, R17, P0 ;  /* 0x000000110e037207 */ /* 0x000fe40000000000 */
[----:B------:R-:W-:Y:S02]  /*0bd0*/  ISETP.NE.AND P0, PT, R22, RZ, PT ;  /* 0x000000ff1600720c */ /* 0x000fe40003f05270 */
[CC--:B---3--:R-:W-:Y:S02]  /*0be0*/  ISETP.NE.AND P3, PT, R16.reuse, R13.reuse, P2 ;  /* 0x0000000d1000720c */ /* 0x0c8fe40001765270 */
[----:B------:R-:W-:-:S04]  /*0bf0*/  ISETP.NE.AND P1, PT, R16, R13, PT ;  /* 0x0000000d1000720c */ /* 0x000fc80003f25270 */
[----:B------:R-:W-:-:S04]  /*0c00*/  @!P2 SEL R12, RZ, 0x1, !P1 ;  /* 0x00000001ff0ca807 */ /* 0x000fc80004800000 */
[----:B------:R-:W-:-:S03]  /*0c10*/  SEL R12, R12, 0x1, !P3 ;  /* 0x000000010c0c7807 */ /* 0x000fc60005800000 */
[----:B------:R-:W-:Y:S02]  /*0c20*/  @!P3 SEL R24, R29, R18, !P2 ;  /* 0x000000121d18b207 */ /* 0x000fe40005000000 */
[----:B------:R-:W-:Y:S02]  /*0c30*/  @!P3 SEL R3, R14, R17, !P2 ;  /* 0x000000110e03b207 */ /* 0x000fe40005000000 */
[----:B------:R-:W-:Y:S01]  /*0c40*/  PRMT R26, R12, 0x7610, R26 ;  /* 0x000076100c1a7816 */ /* 0x000fe2000000001a */
[----:B------:R-:W-:Y:S06]  /*0c50*/  @P0 BRA `(.L_x_271) ;  /* 0xfffffff400a80947 */ /* 0x000fec000383ffff */
[----:B------:R-:W-:Y:S05]  /*0c60*/  BSYNC.RECONVERGENT B3 ;  /* 0x0000000000037941 */ /* 0x000fea0003800200 */
.L_x_270:
[----:B------:R-:W-:-:S07]  /*0c70*/  VIADD R22, R5, 0xfffffc00 ;  /* 0xfffffc0005167836 */ /* 0x000fce0000000000 */
.L_x_269:
[----:B------:R-:W-:Y:S05]  /*0c80*/  BSYNC.RECONVERGENT B2 ;  /* 0x0000000000027941 */ /* 0x000fea0003800200 */
.L_x_268:
[----:B------:R-:W-:-:S13]  /*0c90*/  ISETP.NE.AND P0, PT, R23, RZ, PT ;  /* 0x000000ff1700720c */ /* 0x000fda0003f05270 */
[----:B------:R-:W-:Y:S05]  /*0ca0*/  @!P0 BRA `(.L_x_267) ;  /* 0x00000008005c8947 */ /* 0x000fea0003800000 */
[----:B------:R-:W-:Y:S01]  /*0cb0*/  ISETP.GE.U32.AND P0, PT, R23, 0x4, PT ;  /* 0x000000041700780c */ /* 0x000fe20003f06070 */
[----:B------:R-:W-:Y:S01]  /*0cc0*/  BSSY.RECONVERGENT B2, `(.L_x_272) ;  /* 0x000004f000027945 */ /* 0x000fe20003800200 */
[----:B------:R-:W-:-:S11]  /*0cd0*/  LOP3.LUT P1, R6, R20, 0x3, RZ, 0xc0, !PT ;  /* 0x0000000314067812 */ /* 0x000fd6000782c0ff */
[----:B------:R-:W-:Y:S05]  /*0ce0*/  @!P0 BRA `(.L_x_273) ;  /* 0x0000000400308947 */ /* 0x000fea0003800000 */
[----:B------:R-:W0:Y:S01]  /*0cf0*/  LDC.64 R10, c[0x0][0x380] ;  /* 0x0000e000ff0a7b82 */ /* 0x000e220000000a00 */
[----:B------:R-:W-:Y:S01]  /*0d00*/  IMAD.IADD R7, R9, 0x1, R22 ;  /* 0x0000000109077824 */ /* 0x000fe200078e0216 */
[----:B------:R-:W1:Y:S06]  /*0d10*/  LDCU.64 UR8, c[0x0][0x3a0] ;  /* 0x00007400ff0877ac */ /* 0x000e6c0008000a00 */
[----:B------:R-:W2:Y:S01]  /*0d20*/  LDC.64 R12, c[0x0][0x388] ;  /* 0x0000e200ff0c7b82 */ /* 0x000ea20000000a00 */
[----:B0-----:R-:W-:-:S06]  /*0d30*/  IMAD.WIDE.U32 R28, R7, 0x4, R10 ;  /* 0x00000004071c7825 */ /* 0x001fcc00078e000a */
[----:B------:R-:W3:Y:S01]  /*0d40*/  LDG.E R28, desc[UR12][R28.64] ;  /* 0x0000000c1c1c7981 */ /* 0x000ee2000c1e1900 */
[----:B--2---:R-:W-:-:S05]  /*0d50*/  IMAD.WIDE.U32 R14, R7, 0x4, R12 ;  /* 0x00000004070e7825 */ /* 0x004fca00078e000c */
[----:B------:R0:W3:Y:S01]  /*0d60*/  LDG.E R5, desc[UR12][R14.64] ;  /* 0x0000000c0e057981 */ /* 0x0000e2000c1e1900 */
[----:B------:R-:W-:-:S04]  /*0d70*/  VIADD R23, R7, 0x100 ;  /* 0x0000010007177836 */ /* 0x000fc80000000000 */
[----:B------:R-:W-:-:S04]  /*0d80*/  IMAD.WIDE.U32 R16, R23, 0x4, R12 ;  /* 0x0000000417107825 */ /* 0x000fc800078e000c */
[----:B0-----:R-:W-:Y:S02]  /*0d90*/  IMAD.WIDE.U32 R14, R23, 0x4, R10 ;  /* 0x00000004170e7825 */ /* 0x001fe400078e000a */
[----:B------:R-:W2:Y:S04]  /*0da0*/  LDG.E R16, desc[UR12][R16.64] ;  /* 0x0000000c10107981 */ /* 0x000ea8000c1e1900 */
[----:B------:R-:W2:Y:S01]  /*0db0*/  LDG.E R25, desc[UR12][R14.64] ;  /* 0x0000000c0e197981 */ /* 0x000ea2000c1e1900 */
[----:B------:R-:W-:-:S04]  /*0dc0*/  VIADD R27, R7, 0x200 ;  /* 0x00000200071b7836 */ /* 0x000fc80000000000 */
[----:B------:R-:W-:-:S04]  /*0dd0*/  IMAD.WIDE.U32 R18, R27, 0x4, R10 ;  /* 0x000000041b127825 */ /* 0x000fc800078e000a */
[----:B------:R-:W-:Y:S02]  /*0de0*/  IMAD.WIDE.U32 R20, R27, 0x4, R12 ;  /* 0x000000041b147825 */ /* 0x000fe400078e000c */
[----:B------:R-:W4:Y:S04]  /*0df0*/  LDG.E R18, desc[UR12][R18.64] ;  /* 0x0000000c12127981 */ /* 0x000f28000c1e1900 */
[----:B------:R0:W4:Y:S01]  /*0e00*/  LDG.E R21, desc[UR12][R20.64] ;  /* 0x0000000c14157981 */ /* 0x000122000c1e1900 */
[----:B------:R-:W-:-:S04]  /*0e10*/  VIADD R29, R7, 0x300 ;  /* 0x00000300071d7836 */ /* 0x000fc80000000000 */
[----:B------:R-:W-:-:S04]  /*0e20*/  IMAD.WIDE.U32 R10, R29, 0x4, R10 ;  /* 0x000000041d0a7825 */ /* 0x000fc800078e000a */
[----:B------:R-:W-:Y:S02]  /*0e30*/  IMAD.WIDE.U32 R12, R29, 0x4, R12 ;  /* 0x000000041d0c7825 */ /* 0x000fe400078e000c */
[----:B------:R-:W5:Y:S04]  /*0e40*/  LDG.E R10, desc[UR12][R10.64] ;  /* 0x0000000c0a0a7981 */ /* 0x000f68000c1e1900 */
[----:B------:R3:W5:Y:S01]  /*0e50*/  LDG.E R13, desc[UR12][R12.64] ;  /* 0x0000000c0c0d7981 */ /* 0x000762000c1e1900 */
[----:B------:R-:W-:Y:S02]  /*0e60*/  LOP3.LUT P3, RZ, R26, 0xff, RZ, 0xc0, !PT ;  /* 0x000000ff1aff7812 */ /* 0x000fe4000786c0ff */
[----:B-1----:R-:W-:-:S05]  /*0e70*/  IADD3 R7, P2, PT, R7, UR8, RZ ;  /* 0x0000000807077c10 */ /* 0x002fca000ff5e0ff */
[----:B0-----:R-:W-:Y:S01]  /*0e80*/  IMAD.X R20, RZ, RZ, UR9, P2 ;  /* 0x00000009ff147e24 */ /* 0x001fe200090e06ff */
[----:B------:R-:W-:Y:S01]  /*0e90*/  IADD3 R23, P5, PT, R23, UR8, RZ ;  /* 0x0000000817177c10 */ /* 0x000fe2000ffbe0ff */
[----:B------:R-:W-:Y:S01]  /*0ea0*/  VIADD R22, R22, 0x400 ;  /* 0x0000040016167836 */ /* 0x000fe20000000000 */
[CC--:B---3--:R-:W-:Y:S02]  /*0eb0*/  ISETP.NE.AND P0, PT, R28.reuse, R5.reuse, PT ;  /* 0x000000051c00720c */ /* 0x0c8fe40003f05270 */
        /* <DEDUP_REMOVED lines=12> */
[----:B------:R-:W-:Y:S01]  /*0f80*/  @!P2 SEL R26, RZ, 0x1, !P0 ;  /* 0x00000001ff1aa807 */ /* 0x000fe20004000000 */
[----:B------:R-:W-:-:S03]  /*0f90*/  IMAD.X R3, RZ, RZ, UR9, P5 ;  /* 0x00000009ff037e24 */ /* 0x000fc6000a8e06ff */
[----:B------:R-:W-:Y:S02]  /*0fa0*/  SEL R26, R26, 0x1, !P4 ;  /* 0x000000011a1a7807 */ /* 0x000fe40006000000 */
[----:B------:R-:W-:Y:S02]  /*0fb0*/  ISETP.LT.U32.AND P0, PT, R23, R12, PT ;  /* 0x0000000c1700720c */ /* 0x000fe40003f01070 */
[----:B------:R-:W-:Y:S02]  /*0fc0*/  LOP3.LUT P3, RZ, R26, 0xff, RZ, 0xc0, !PT ;  /* 0x000000ff1aff7812 */ /* 0x000fe4000786c0ff */
[----:B------:R-:W-:-:S04]  /*0fd0*/  ISETP.LT.AND.EX P0, PT, R3, R14, PT, P0 ;  /* 0x0000000e0300720c */ /* 0x000fc80003f01300 */
[----:B------:R-:W-:Y:S02]  /*0fe0*/  SEL R16, R23, R12, P0 ;  /* 0x0000000c17107207 */ /* 0x000fe40000000000 */
[----:B------:R-:W-:Y:S02]  /*0ff0*/  SEL R20, R3, R14, P0 ;  /* 0x0000000e03147207 */ /* 0x000fe40000000000 */
[----:B------:R-:W-:Y:S02]  /*1000*/  @!P4 SEL R16, R23, R12, !P2 ;  /* 0x0000000c1710c207 */ /* 0x000fe40005000000 */
[----:B------:R-:W-:Y:S02]  /*1010*/  @!P4 SEL R20, R3, R14, !P2 ;  /* 0x0000000e0314c207 */ /* 0x000fe40005000000 */
[----:B------:R-:W-:Y:S02]  /*1020*/  IADD3 R27, P0, PT, R27, UR8, RZ ;  /* 0x000000081b1b7c10 */ /* 0x000fe4000ff1e0ff */
[----:B----4-:R-:W-:-:S02]  /*1030*/  ISETP.NE.AND P2, PT, R18, R21, PT ;  /* 0x000000151200720c */ /* 0x010fc40003f45270 */
[----:B------:R-:W-:Y:S01]  /*1040*/  ISETP.NE.AND P4, PT, R18, R21, P3 ;  /* 0x000000151200720c */ /* 0x000fe20001f85270 */
[----:B------:R-:W-:Y:S01]  /*1050*/  IMAD.X R3, RZ, RZ, UR9, P0 ;  /* 0x00000009ff037e24 */ /* 0x000fe200080e06ff */
[----:B------:R-:W-:Y:S02]  /*1060*/  @!P3 SEL R26, RZ, 0x1, !P2 ;  /* 0x00000001ff1ab807 */ /* 0x000fe40005000000 */
[----:B------:R-:W-:Y:S02]  /*1070*/  ISETP.LT.U32.AND P0, PT, R27, R16, PT ;  /* 0x000000101b00720c */ /* 0x000fe40003f01070 */
[----:B------:R-:W-:Y:S02]  /*1080*/  SEL R26, R26, 0x1, !P4 ;  /* 0x000000011a1a7807 */ /* 0x000fe40006000000 */
[----:B------:R-:W-:Y:S02]  /*1090*/  ISETP.LT.AND.EX P0, PT, R3, R20, PT, P0 ;  /* 0x000000140300720c */ /* 0x000fe40003f01300 */
[----:B------:R-:W-:-:S02]  /*10a0*/  LOP3.LUT P2, RZ, R26, 0xff, RZ, 0xc0, !PT ;  /* 0x000000ff1aff7812 */ /* 0x000fc4000784c0ff */
[----:B------:R-:W-:Y:S02]  /*10b0*/  IADD3 R29, P5, PT, R29, UR8, RZ ;  /* 0x000000081d1d7c10 */ /* 0x000fe4000ffbe0ff */
[----:B------:R-:W-:Y:S02]  /*10c0*/  SEL R12, R27, R16, P0 ;  /* 0x000000101b0c7207 */ /* 0x000fe40000000000 */
[----:B------:R-:W-:Y:S02]  /*10d0*/  SEL R14, R3, R20, P0 ;  /* 0x00000014030e7207 */ /* 0x000fe40000000000 */
[----:B------:R-:W-:Y:S02]  /*10e0*/  @!P4 SEL R12, R27, R16, !P3 ;  /* 0x000000101b0cc207 */ /* 0x000fe40005800000 */
[----:B------:R-:W-:Y:S02]  /*10f0*/  @!P4 SEL R14, R3, R20, !P3 ;  /* 0x00000014030ec207 */ /* 0x000fe40005800000 */
[----:B-----5:R-:W-:Y:S01]  /*1100*/  ISETP.NE.AND P4, PT, R10, R13, P2 ;  /* 0x0000000d0a00720c */ /* 0x020fe20001785270 */
[----:B------:R-:W-:Y:S01]  /*1110*/  IMAD.X R5, RZ, RZ, UR9, P5 ;  /* 0x00000009ff057e24 */ /* 0x000fe2000a8e06ff */
[----:B------:R-:W-:-:S02]  /*1120*/  ISETP.LT.U32.AND P0, PT, R29, R12, PT ;  /* 0x0000000c1d00720c */ /* 0x000fc40003f01070 */
[----:B------:R-:W-:Y:S02]  /*1130*/  ISETP.NE.AND P3, PT, R10, R13, PT ;  /* 0x0000000d0a00720c */ /* 0x000fe40003f65270 */
[----:B------:R-:W-:Y:S02]  /*1140*/  ISETP.LT.AND.EX P0, PT, R5, R14, PT, P0 ;  /* 0x0000000e0500720c */ /* 0x000fe40003f01300 */
[----:B------:R-:W-:Y:S02]  /*1150*/  @!P2 SEL R26, RZ, 0x1, !P3 ;  /* 0x00000001ff1aa807 */ /* 0x000fe40005800000 */
[----:B------:R-:W-:Y:S02]  /*1160*/  SEL R24, R29, R12, P0 ;  /* 0x0000000c1d187207 */ /* 0x000fe40000000000 */
[----:B------:R-:W-:Y:S02]  /*1170*/  SEL R3, R5, R14, P0 ;  /* 0x0000000e05037207 */ /* 0x000fe40000000000 */
[----:B------:R-:W-:-:S02]  /*1180*/  SEL R26, R26, 0x1, !P4 ;  /* 0x000000011a1a7807 */ /* 0x000fc40006000000 */
[----:B------:R-:W-:Y:S02]  /*1190*/  @!P4 SEL R24, R29, R12, !P2 ;  /* 0x0000000c1d18c207 */ /* 0x000fe40005000000 */
[----:B------:R-:W-:-:S07]  /*11a0*/  @!P4 SEL R3, R5, R14, !P2 ;  /* 0x0000000e0503c207 */ /* 0x000fce0005000000 */
.L_x_273:
[----:B------:R-:W-:Y:S05]  /*11b0*/  BSYNC.RECONVERGENT B2 ;  /* 0x0000000000027941 */ /* 0x000fea0003800200 */
.L_x_272:
[----:B------:R-:W-:Y:S05]  /*11c0*/  @!P1 BRA `(.L_x_267) ;  /* 0x0000000400149947 */ /* 0x000fea0003800000 */
[----:B------:R-:W-:Y:S01]  /*11d0*/  ISETP.NE.AND P0, PT, R6, 0x1, PT ;  /* 0x000000010600780c */ /* 0x000fe20003f05270 */
[----:B------:R-:W-:Y:S01]  /*11e0*/  BSSY.RECONVERGENT B2, `(.L_x_274) ;  /* 0x000002b000027945 */ /* 0x000fe20003800200 */
[----:B------:R-:W-:-:S11]  /*11f0*/  LOP3.LUT P1, RZ, R8, 0x100, RZ, 0xc0, !PT ;  /* 0x0000010008ff7812 */ /* 0x000fd6000782c0ff */
[----:B------:R-:W-:Y:S05]  /*1200*/  @!P0 BRA `(.L_x_275) ;  /* 0x0000000000a08947 */ /* 0x000fea0003800000 */
[----:B------:R-:W0:Y:S01]  /*1210*/  LDC.64 R10, c[0x0][0x380] ;  /* 0x0000e000ff0a7b82 */ /* 0x000e220000000a00 */
[----:B------:R-:W-:Y:S01]  /*1220*/  IMAD.IADD R5, R9, 0x1, R22 ;  /* 0x0000000109057824 */ /* 0x000fe200078e0216 */
[----:B------:R-:W1:Y:S06]  /*1230*/  LDCU.64 UR8, c[0x0][0x3a0] ;  /* 0x00007400ff0877ac */ /* 0x000e6c0008000a00 */
[----:B------:R-:W2:Y:S01]  /*1240*/  LDC.64 R6, c[0x0][0x388] ;  /* 0x0000e200ff067b82 */ /* 0x000ea20000000a00 */
[C---:B------:R-:W-:Y:S02]  /*1250*/  VIADD R17, R5.reuse, 0x100 ;  /* 0x0000010005117836 */ /* 0x040fe40000000000 */
[----:B0-----:R-:W-:-:S06]  /*1260*/  IMAD.WIDE.U32 R12, R5, 0x4, R10 ;  /* 0x00000004050c7825 */ /* 0x001fcc00078e000a */
[----:B------:R-:W3:Y:S01]  /*1270*/  LDG.E R12, desc[UR12][R12.64] ;  /* 0x0000000c0c0c7981 */ /* 0x000ee2000c1e1900 */
[----:B--2---:R-:W-:-:S06]  /*1280*/  IMAD.WIDE.U32 R14, R5, 0x4, R6 ;  /* 0x00000004050e7825 */ /* 0x004fcc00078e0006 */
[----:B------:R-:W3:Y:S01]  /*1290*/  LDG.E R15, desc[UR12][R14.64] ;  /* 0x0000000c0e0f7981 */ /* 0x000ee2000c1e1900 */
[----:B------:R-:W-:-:S04]  /*12a0*/  IMAD.WIDE.U32 R10, R17, 0x4, R10 ;  /* 0x00000004110a7825 */ /* 0x000fc800078e000a */
[----:B------:R-:W-:Y:S02]  /*12b0*/  IMAD.WIDE.U32 R6, R17, 0x4, R6 ;  /* 0x0000000411067825 */ /* 0x000fe400078e0006 */
[----:B------:R-:W2:Y:S04]  /*12c0*/  LDG.E R10, desc[UR12][R10.64] ;  /* 0x0000000c0a0a7981 */ /* 0x000ea8000c1e1900 */
[----:B------:R0:W2:Y:S01]  /*12d0*/  LDG.E R19, desc[UR12][R6.64] ;  /* 0x0000000c06137981 */ /* 0x0000a2000c1e1900 */
[----:B------:R-:W-:Y:S02]  /*12e0*/  LOP3.LUT P2, RZ, R26, 0xff, RZ, 0xc0, !PT ;  /* 0x000000ff1aff7812 */ /* 0x000fe4000784c0ff */
[----:B-1----:R-:W-:-:S04]  /*12f0*/  IADD3 R5, P4, PT, R5, UR8, RZ ;  /* 0x0000000805057c10 */ /* 0x002fc8000ff9e0ff */
[----:B------:R-:W-:Y:S01]  /*1300*/  ISETP.LT.U32.AND P0, PT, R5, R24, PT ;  /* 0x000000180500720c */ /* 0x000fe20003f01070 */
[----:B------:R-:W-:-:S05]  /*1310*/  IMAD.X R8, RZ, RZ, UR9, P4 ;  /* 0x00000009ff087e24 */ /* 0x000fca000a0e06ff */
[----:B------:R-:W-:-:S04]  /*1320*/  ISETP.LT.AND.EX P0, PT, R8, R3, PT, P0 ;  /* 0x000000030800720c */ /* 0x000fc80003f01300 */
[----:B0-----:R-:W-:Y:S02]  /*1330*/  SEL R6, R5, R24, P0 ;  /* 0x0000001805067207 */ /* 0x001fe40000000000 */
[----:B------:R-:W-:Y:S01]  /*1340*/  SEL R7, R8, R3, P0 ;  /* 0x0000000308077207 */ /* 0x000fe20000000000 */
[----:B------:R-:W-:Y:S01]  /*1350*/  VIADD R22, R22, 0x200 ;  /* 0x0000020016167836 */ /* 0x000fe20000000000 */
[CC--:B---3--:R-:W-:Y:S02]  /*1360*/  ISETP.NE.AND P5, PT, R12.reuse, R15.reuse, PT ;  /* 0x0000000f0c00720c */ /* 0x0c8fe40003fa5270 */
[----:B------:R-:W-:Y:S02]  /*1370*/  ISETP.NE.AND P3, PT, R12, R15, P2 ;  /* 0x0000000f0c00720c */ /* 0x000fe40001765270 */
[----:B------:R-:W-:-:S04]  /*1380*/  @!P2 SEL R26, RZ, 0x1, !P5 ;  /* 0x00000001ff1aa807 */ /* 0x000fc80006800000 */
[----:B------:R-:W-:Y:S02]  /*1390*/  SEL R26, R26, 0x1, !P3 ;  /* 0x000000011a1a7807 */ /* 0x000fe40005800000 */
[----:B------:R-:W-:Y:S02]  /*13a0*/  IADD3 R17, P5, PT, R17, UR8, RZ ;  /* 0x0000000811117c10 */ /* 0x000fe4000ffbe0ff */
[----:B------:R-:W-:-:S03]  /*13b0*/  LOP3.LUT P4, RZ, R26, 0xff, RZ, 0xc0, !PT ;  /* 0x000000ff1aff7812 */ /* 0x000fc6000788c0ff */
[----:B------:R-:W-:Y:S02]  /*13c0*/  @!P3 SEL R6, R5, R24, !P2 ;  /* 0x000000180506b207 */ /* 0x000fe40005000000 */
[----:B------:R-:W-:Y:S02]  /*13d0*/  @!P3 SEL R7, R8, R3, !P2 ;  /* 0x000000030807b207 */ /* 0x000fe40005000000 */
[CC--:B--2---:R-:W-:Y:S01]  /*13e0*/  ISETP.NE.AND P3, PT, R10.reuse, R19.reuse, P4 ;  /* 0x000000130a00720c */ /* 0x0c4fe20002765270 */
        /* <DEDUP_REMOVED lines=10> */
.L_x_275:
[----:B------:R-:W-:Y:S05]  /*1490*/  BSYNC.RECONVERGENT B2 ;  /* 0x0000000000027941 */ /* 0x000fea0003800200 */
.L_x_274:
[----:B------:R-:W-:Y:S05]  /*14a0*/  @P1 BRA `(.L_x_267) ;  /* 0x00000000005c1947 */ /* 0x000fea0003800000 */
[----:B------:R-:W0:Y:S01]  /*14b0*/  LDC.64 R6, c[0x0][0x380] ;  /* 0x0000e000ff067b82 */ /* 0x000e220000000a00 */
[----:B------:R-:W-:Y:S01]  /*14c0*/  IMAD.IADD R5, R9, 0x1, R22 ;  /* 0x0000000109057824 */ /* 0x000fe200078e0216 */
[----:B------:R-:W1:Y:S06]  /*14d0*/  LDCU.64 UR8, c[0x0][0x3a0] ;  /* 0x00007400ff0877ac */ /* 0x000e6c0008000a00 */
[----:B------:R-:W2:Y:S01]  /*14e0*/  LDC.64 R10, c[0x0][0x388] ;  /* 0x0000e200ff0a7b82 */ /* 0x000ea20000000a00 */
[----:B0-----:R-:W-:-:S06]  /*14f0*/  IMAD.WIDE.U32 R6, R5, 0x4, R6 ;  /* 0x0000000405067825 */ /* 0x001fcc00078e0006 */
[----:B------:R-:W3:Y:S01]  /*1500*/  LDG.E R6, desc[UR12][R6.64] ;  /* 0x0000000c06067981 */ /* 0x000ee2000c1e1900 */
[----:B--2---:R-:W-:-:S06]  /*1510*/  IMAD.WIDE.U32 R8, R5, 0x4, R10 ;  /* 0x0000000405087825 */ /* 0x004fcc00078e000a */
[----:B------:R-:W3:Y:S01]  /*1520*/  LDG.E R9, desc[UR12][R8.64] ;  /* 0x0000000c08097981 */ /* 0x000ee2000c1e1900 */
[----:B------:R-:W-:Y:S02]  /*1530*/  LOP3.LUT P3, RZ, R26, 0xff, RZ, 0xc0, !PT ;  /* 0x000000ff1aff7812 */ /* 0x000fe4000786c0ff */
[----:B-1----:R-:W-:-:S05]  /*1540*/  IADD3 R11, P0, PT, R5, UR8, RZ ;  /* 0x00000008050b7c10 */ /* 0x002fca000ff1e0ff */
[----:B------:R-:W-:Y:S01]  /*1550*/  IMAD.X R10, RZ, RZ, UR9, P0 ;  /* 0x00000009ff0a7e24 */ /* 0x000fe200080e06ff */
[----:B------:R-:W-:-:S04]  /*1560*/  ISETP.LT.U32.AND P0, PT, R11, R24, PT ;  /* 0x000000180b00720c */ /* 0x000fc80003f01070 */
[----:B------:R-:W-:-:S04]  /*1570*/  ISETP.LT.AND.EX P0, PT, R10, R3, PT, P0 ;  /* 0x000000030a00720c */ /* 0x000fc80003f01300 */
[----:B------:R-:W-:Y:S02]  /*1580*/  SEL R5, R11, R24, P0 ;  /* 0x000000180b057207 */ /* 0x000fe40000000000 */
[CC--:B---3--:R-:W-:Y:S02]  /*1590*/  ISETP.NE.AND P2, PT, R6.reuse, R9.reuse, P3 ;  /* 0x000000090600720c */ /* 0x0c8fe40001f45270 */
        /* <DEDUP_REMOVED lines=8> */
.L_x_267:
[----:B------:R-:W-:Y:S05]  /*1620*/  BSYNC.RECONVERGENT B1 ;  /* 0x0000000000017941 */ /* 0x000fea0003800200 */
.L_x_266:
[----:B------:R-:W-:-:S13]  /*1630*/  ISETP.GE.U32.AND P0, PT, R2, 0x100, PT ;  /* 0x000001000200780c */ /* 0x000fda0003f06070 */
        /* <DEDUP_REMOVED lines=25> */
.L_x_278:
[----:B------:R-:W-:Y:S05]  /*17d0*/  BSYNC.RECONVERGENT B1 ;  /* 0x0000000000017941 */ /* 0x000fea0003800200 */
.L_x_277:
        /* <DEDUP_REMOVED lines=23> */
.L_x_280:
[----:B------:R-:W-:Y:S05]  /*1950*/  BSYNC.RECONVERGENT B1 ;  /* 0x0000000000017941 */ /* 0x000fea0003800200 */
.L_x_279:
        /* <DEDUP_REMOVED lines=20> */
.L_x_282:
[----:B------:R-:W-:Y:S05]  /*1aa0*/  BSYNC.RECONVERGENT B1 ;  /* 0x0000000000017941 */ /* 0x000fea0003800200 */
.L_x_281:
        /* <DEDUP_REMOVED lines=20> */
.L_x_284:
[----:B------:R-:W-:Y:S05]  /*1bf0*/  BSYNC.RECONVERGENT B1 ;  /* 0x0000000000017941 */ /* 0x000fea0003800200 */
.L_x_283:
        /* <DEDUP_REMOVED lines=20> */
.L_x_286:
[----:B------:R-:W-:Y:S05]  /*1d40*/  BSYNC.RECONVERGENT B1 ;  /* 0x0000000000017941 */ /* 0x000fea0003800200 */
.L_x_285:
[----:B------:R-:W-:Y:S04]  /*1d50*/  BSSY.RECONVERGENT B1, `(.L_x_287) ;  /* 0x000000b000017945 */ /* 0x000fe80003800200 */
[----:B------:R-:W-:Y:S05]  /*1d60*/  @P1 BRA `(.L_x_288) ;  /* 0x0000000000241947 */ /* 0x000fea0003800000 */
[----:B--2---:R-:W2:Y:S01]  /*1d70*/  S2R R6, SR_CgaCtaId ;  /* 0x0000000000067919 */ /* 0x004ea20000008800 */
[----:B0-----:R-:W-:Y:S02]  /*1d80*/  MOV R5, 0x400 ;  /* 0x0000040000057802 */ /* 0x001fe40000000f00 */
[----:B------:R-:W-:-:S04]  /*1d90*/  SHF.R.U32.HI R2, RZ, 0x1, R4 ;  /* 0x00000001ff027819 */ /* 0x000fc80000011604 */
[----:B------:R-:W-:Y:S02]  /*1da0*/  LOP3.LUT R2, R2, 0x1f0, RZ, 0xc0, !PT ;  /* 0x000001f002027812 */ /* 0x000fe400078ec0ff */
[----:B--2---:R-:W-:-:S05]  /*1db0*/  LEA R5, R6, R5, 0x18 ;  /* 0x0000000506057211 */ /* 0x004fca00078ec0ff */
[----:B------:R-:W-:Y:S02]  /*1dc0*/  IMAD.IADD R5, R2, 0x1, R5 ;  /* 0x0000000102057824 */ /* 0x000fe400078e0205 */
[----:B------:R-:W-:-:S03]  /*1dd0*/  IMAD.MOV.U32 R2, RZ, RZ, R24 ;  /* 0x000000ffff027224 */ /* 0x000fc600078e0018 */
[----:B------:R0:W-:Y:S04]  /*1de0*/  STS.U8 [R5+0x8], R26 ;  /* 0x0000081a05007388 */ /* 0x0001e80000000000 */
[----:B------:R0:W-:Y:S02]  /*1df0*/  STS.64 [R5+0x10], R2 ;  /* 0x0000100205007388 */ /* 0x0001e40000000a00 */
.L_x_288:
[----:B------:R-:W-:Y:S05]  /*1e00*/  BSYNC.RECONVERGENT B1 ;  /* 0x0000000000017941 */ /* 0x000fea0003800200 */
.L_x_287:
[----:B------:R-:W-:Y:S01]  /*1e10*/  BAR.SYNC.DEFER_BLOCKING 0x0 ;  /* 0x0000000000007b1d */ /* 0x000fe20000010000 */
[----:B------:R-:W-:-:S13]  /*1e20*/  ISETP.NE.AND P1, PT, R4, RZ, PT ;  /* 0x000000ff0400720c */ /* 0x000fda0003f25270 */
[----:B------:R-:W-:Y:S05]  /*1e30*/  @P1 BRA `(.L_x_289) ;  /* 0x0000003c00e81947 */ /* 0x000fea0003800000 */
[----:B------:R-:W5:Y:S01]  /*1e40*/  S2UR UR5, SR_CgaCtaId ;  /* 0x00000000000579c3 */ /* 0x000f620000008800 */
[----:B------:R-:W-:Y:S01]  /*1e50*/  UMOV UR4, 0x400 ;  /* 0x0000040000047882 */ /* 0x000fe20000000000 */
[----:B------:R-:W-:Y:S01]  /*1e60*/  LOP3.LUT P4, RZ, R26, 0xff, RZ, 0xc0, !PT ;  /* 0x000000ff1aff7812 */ /* 0x000fe2000788c0ff */
[----:B-----5:R-:W-:-:S09]  /*1e70*/  ULEA UR4, UR5, UR4, 0x18 ;  /* 0x0000000405047291 */ /* 0x020fd2000f8ec0ff */
[----:B0-----:R-:W0:Y:S04]  /*1e80*/  LDS.U8 R2, [UR4+0x18] ;  /* 0x00001804ff027984 */ /* 0x001e280008000000 */
[----:B------:R-:W5:Y:S04]  /*1e90*/  LDS.64 R8, [UR4+0x20] ;  /* 0x00002004ff087984 */ /* 0x000f680008000a00 */
[----:B------:R-:W1:Y:S04]  /*1ea0*/  LDS.U8 R14, [UR4+0x28] ;  /* 0x00002804ff0e7984 */ /* 0x000e680008000000 */
[----:B--2-4-:R-:W2:Y:S04]  /*1eb0*/  LDS.64 R6, [UR4+0x30] ;  /* 0x00003004ff067984 */ /* 0x014ea80008000a00 */
[----:B------:R-:W4:Y:S04]  /*1ec0*/  LDS.U8 R16, [UR4+0x38] ;  /* 0x00003804ff107984 */ /* 0x000f280008000000 */
[----:B------:R-:W4:Y:S04]  /*1ed0*/  LDS.64 R10, [UR4+0x40] ;  /* 0x00004004ff0a7984 */ /* 0x000f280008000a00 */
[----:B------:R-:W4:Y:S04]  /*1ee0*/  LDS.U8 R12, [UR4+0x48] ;  /* 0x00004804ff0c7984 */ /* 0x000f280008000000 */
[----:B------:R-:W4:Y:S04]  /*1ef0*/  LDS.64 R4, [UR4+0x50] ;  /* 0x00005004ff047984 */ /* 0x000f280008000a00 */
[----:B------:R-:W4:Y:S01]  /*1f00*/  LDS.U8 R17, [UR4+0x58] ;  /* 0x00005804ff117984 */ /* 0x000f220008000000 */
[----:B0-----:R-:W-:-:S04]  /*1f10*/  ISETP.NE.AND P2, PT, R2, RZ, PT ;  /* 0x000000ff0200720c */ /* 0x001fc80003f45270 */
[----:B------:R-:W-:Y:S02]  /*1f20*/  @P4 SEL R2, R26, 0x1, !P2 ;  /* 0x000000011a024807 */ /* 0x000fe40005000000 */
[-C--:B-----5:R-:W-:Y:S01]  /*1f30*/  ISETP.LT.U32.AND P0, PT, R8, R24.reuse, PT ;  /* 0x000000180800720c */ /* 0x0a0fe20003f01070 */
[----:B------:R-:W-:Y:S01]  /*1f40*/  LDS.U8 R26, [UR4+0x78] ;  /* 0x00007804ff1a7984 */ /* 0x000fe20008000000 */
[----:B------:R-:W-:Y:S02]  /*1f50*/  LOP3.LUT P3, RZ, R2, 0xff, RZ, 0xc0, !PT ;  /* 0x000000ff02ff7812 */ /* 0x000fe4000786c0ff */
[----:B------:R-:W-:Y:S02]  /*1f60*/  ISETP.LT.AND.EX P0, PT, R9, R3, PT, P0 ;  /* 0x000000030900720c */ /* 0x000fe40003f01300 */
[----:B-1----:R-:W-:Y:S02]  /*1f70*/  ISETP.NE.AND P5, PT, R14, RZ, PT ;  /* 0x000000ff0e00720c */ /* 0x002fe40003fa5270 */
[----:B---3--:R-:W-:-:S02]  /*1f80*/  @P2 SEL R24, R8, R24, P0 ;  /* 0x0000001808182207 */ /* 0x008fc40000000000 */
[C---:B------:R-:W-:Y:S02]  /*1f90*/  @P2 SEL R3, R9.reuse, R3, P0 ;  /* 0x0000000309032207 */ /* 0x040fe40000000000 */
[----:B------:R-:W-:Y:S02]  /*1fa0*/  SEL R13, R8, R24, !P4 ;  /* 0x00000018080d7207 */ /* 0x000fe40006000000 */
[----:B------:R-:W-:Y:S02]  /*1fb0*/  SEL R3, R9, R3, !P4 ;  /* 0x0000000309037207 */ /* 0x000fe40006000000 */
[----:B--2---:R-:W-:Y:S01]  /*1fc0*/  ISETP.LT.U32.AND P0, PT, R6, R13, PT ;  /* 0x0000000d0600720c */ /* 0x004fe20003f01070 */
[----:B------:R-:W0:Y:S01]  /*1fd0*/  LDS.64 R8, [UR4+0x60] ;  /* 0x00006004ff087984 */ /* 0x000e220008000a00 */
[----:B------:R-:W-:Y:S02]  /*1fe0*/  @P3 SEL R14, R2, 0x1, !P5 ;  /* 0x00000001020e3807 */ /* 0x000fe40006800000 */
[----:B------:R-:W-:-:S02]  /*1ff0*/  ISETP.LT.AND.EX P0, PT, R7, R3, PT, P0 ;  /* 0x000000030700720c */ /* 0x000fc40003f01300 */
[----:B------:R-:W-:Y:S02]  /*2000*/  LOP3.LUT P2, RZ, R14, 0xff, RZ, 0xc0, !PT ;  /* 0x000000ff0eff7812 */ /* 0x000fe4000784c0ff */
[----:B------:R-:W-:Y:S02]  /*2010*/  @P5 SEL R13, R6, R13, P0 ;  /* 0x0000000d060d5207 */ /* 0x000fe40000000000 */
[----:B----4-:R-:W-:Y:S02]  /*2020*/  ISETP.NE.AND P4, PT, R16, RZ, PT ;  /* 0x000000ff1000720c */ /* 0x010fe40003f85270 */
[C---:B------:R-:W-:Y:S02]  /*2030*/  @P5 SEL R3, R7.reuse, R3, P0 ;  /* 0x0000000307035207 */ /* 0x040fe40000000000 */
[----:B------:R-:W-:Y:S02]  /*2040*/  SEL R13, R6, R13, !P3 ;  /* 0x0000000d060d7207 */ /* 0x000fe40005800000 */
[----:B------:R-:W-:-:S02]  /*2050*/  SEL R15, R7, R3, !P3 ;  /* 0x00000003070f7207 */ /* 0x000fc40005800000 */
[----:B------:R-:W-:Y:S01]  /*2060*/  ISETP.LT.U32.AND P0, PT, R10, R13, PT ;  /* 0x0000000d0a00720c */ /* 0x000fe20003f01070 */
[----:B------:R-:W-:Y:S01]  /*2070*/  LDS.64 R6, [UR4+0x70] ;  /* 0x00007004ff067984 */ /* 0x000fe20008000a00 */
[----:B------:R-:W-:Y:S02]  /*2080*/  @P2 SEL R16, R14, 0x1, !P4 ;  /* 0x000000010e102807 */ /* 0x000fe40006000000 */
[----:B------:R-:W-:Y:S01]  /*2090*/  ISETP.LT.AND.EX P0, PT, R11, R15, PT, P0 ;  /* 0x0000000f0b00720c */ /* 0x000fe20003f01300 */
[----:B------:R-:W1:Y:S01]  /*20a0*/  LDS.U8 R14, [UR4+0x68] ;  /* 0x00006804ff0e7984 */ /* 0x000e620008000000 */
[----:B------:R-:W-:Y:S02]  /*20b0*/  ISETP.NE.AND P3, PT, R12, RZ, PT ;  /* 0x000000ff0c00720c */ /* 0x000fe40003f65270 */
[----:B------:R-:W-:Y:S01]  /*20c0*/  @P4 SEL R13, R10, R13, P0 ;  /* 0x0000000d0a0d4207 */ /* 0x000fe20000000000 */
[----:B------:R-:W2:Y:S01]  /*20d0*/  LDS.64 R2, [UR4+0x80] ;  /* 0x00008004ff027984 */ /* 0x000ea20008000a00 */
[----:B------:R-:W-:-:S02]  /*20e0*/  LOP3.LUT P5, RZ, R16, 0xff, RZ, 0xc0, !PT ;  /* 0x000000ff10ff7812 */ /* 0x000fc400078ac0ff */
[C---:B------:R-:W-:Y:S02]  /*20f0*/  @P4 SEL R15, R11.reuse, R15, P0 ;  /* 0x0000000f0b0f4207 */ /* 0x040fe40000000000 */
[----:B------:R-:W-:Y:S02]  /*2100*/  SEL R13, R10, R13, !P2 ;  /* 0x0000000d0a0d7207 */ /* 0x000fe40005000000 */
[----:B------:R-:W-:Y:S02]  /*2110*/  SEL R15, R11, R15, !P2 ;  /* 0x0000000f0b0f7207 */ /* 0x000fe40005000000 */
[----:B------:R-:W-:Y:S02]  /*2120*/  ISETP.LT.U32.AND P0, PT, R4, R13, PT ;  /* 0x0000000d0400720c */ /* 0x000fe40003f01070 */
[----:B------:R-:W-:Y:S02]  /*2130*/  ISETP.NE.AND P2, PT, R17, RZ, PT ;  /* 0x000000ff1100720c */ /* 0x000fe40003f45270 */
[----:B------:R-:W-:-:S02]  /*2140*/  ISETP.LT.AND.EX P0, PT, R5, R15, PT, P0 ;  /* 0x0000000f0500720c */ /* 0x000fc40003f01300 */
[----:B------:R-:W-:Y:S02]  /*2150*/  @P5 SEL R12, R16, 0x1, !P3 ;  /* 0x00000001100c5807 */ /* 0x000fe40005800000 */
[C---:B------:R-:W-:Y:S02]  /*2160*/  @P3 SEL R13, R4.reuse, R13, P0 ;  /* 0x0000000d040d3207 */ /* 0x040fe40000000000 */
[C---:B------:R-:W-:Y:S02]  /*2170*/  @P3 SEL R15, R5.reuse, R15, P0 ;  /* 0x0000000f050f3207 */ /* 0x040fe40000000000 */
[----:B------:R-:W-:Y:S02]  /*2180*/  SEL R11, R4, R13, !P5 ;  /* 0x0000000d040b7207 */ /* 0x000fe40006800000 */
[----:B------:R-:W-:Y:S02]  /*2190*/  LOP3.LUT P4, RZ, R12, 0xff, RZ, 0xc0, !PT ;  /* 0x000000ff0cff7812 */ /* 0x000fe4000788c0ff */
[----:B------:R-:W-:-:S02]  /*21a0*/  SEL R13, R5, R15, !P5 ;  /* 0x0000000f050d7207 */ /* 0x000fc40006800000 */
[----:B0-----:R-:W-:-:S04]  /*21b0*/  ISETP.LT.U32.AND P0, PT, R8, R11, PT ;  /* 0x0000000b0800720c */ /* 0x001fc80003f01070 */
[----:B------:R-:W-:-:S04]  /*21c0*/  ISETP.LT.AND.EX P0, PT, R9, R13, PT, P0 ;  /* 0x0000000d0900720c */ /* 0x000fc80003f01300 */
[----:B------:R-:W-:Y:S02]  /*21d0*/  @P2 SEL R11, R8, R11, P0 ;  /* 0x0000000b080b2207 */ /* 0x000fe40000000000 */
[----:B------:R-:W-:Y:S02]  /*21e0*/  @P4 SEL R17, R12, 0x1, !P2 ;  /* 0x000000010c114807 */ /* 0x000fe40005000000 */
[----:B-1----:R-:W-:Y:S02]  /*21f0*/  ISETP.NE.AND P3, PT, R14, RZ, PT ;  /* 0x000000ff0e00720c */ /* 0x002fe40003f65270 */
[----:B------:R-:W-:Y:S02]  /*2200*/  @P2 SEL R13, R9, R13, P0 ;  /* 0x0000000d090d2207 */ /* 0x000fe40000000000 */
[----:B------:R-:W-:Y:S02]  /*2210*/  SEL R5, R8, R11, !P4 ;  /* 0x0000000b08057207 */ /* 0x000fe40006000000 */
[----:B------:R-:W-:-:S02]  /*2220*/  LOP3.LUT P5, RZ, R17, 0xff, RZ, 0xc0, !PT ;  /* 0x000000ff11ff7812 */ /* 0x000fc400078ac0ff */
[----:B------:R-:W-:Y:S02]  /*2230*/  SEL R9, R9, R13, !P4 ;  /* 0x0000000d09097207 */ /* 0x000fe40006000000 */
[----:B------:R-:W-:Y:S02]  /*2240*/  ISETP.LT.U32.AND P0, PT, R6, R5, PT ;  /* 0x000000050600720c */ /* 0x000fe40003f01070 */
[----:B------:R-:W-:Y:S02]  /*2250*/  ISETP.NE.AND P4, PT, R26, RZ, PT ;  /* 0x000000ff1a00720c */ /* 0x000fe40003f85270 */
[----:B------:R-:W-:-:S04]  /*2260*/  ISETP.LT.AND.EX P0, PT, R7, R9, PT, P0 ;  /* 0x000000090700720c */ /* 0x000fc80003f01300 */
[C---:B------:R-:W-:Y:S02]  /*2270*/  @P3 SEL R5, R6.reuse, R5, P0 ;  /* 0x0000000506053207 */ /* 0x040fe40000000000 */
[----:B------:R-:W-:Y:S02]  /*2280*/  @P5 SEL R14, R17, 0x1, !P3 ;  /* 0x00000001110e5807 */ /* 0x000fe40005800000 */
[C---:B------:R-:W-:Y:S02]  /*2290*/  @P3 SEL R9, R7.reuse, R9, P0 ;  /* 0x0000000907093207 */ /* 0x040fe40000000000 */
[----:B------:R-:W-:Y:S02]  /*22a0*/  SEL R5, R6, R5, !P5 ;  /* 0x0000000506057207 */ /* 0x000fe40006800000 */
[----:B------:R-:W-:Y:S02]  /*22b0*/  LOP3.LUT P2, RZ, R14, 0xff, RZ, 0xc0, !PT ;  /* 0x000000ff0eff7812 */ /* 0x000fe4000784c0ff */
[----:B------:R-:W-:-:S02]  /*22c0*/  SEL R7, R7, R9, !P5 ;  /* 0x0000000907077207 */ /* 0x000fc40006800000 */
[----:B--2---:R-:W-:-:S04]  /*22d0*/  ISETP.LT.U32.AND P0, PT, R2, R5, PT ;  /* 0x000000050200720c */ /* 0x004fc80003f01070 */
[----:B------:R-:W-:-:S04]  /*22e0*/  ISETP.LT.AND.EX P0, PT, R3, R7, PT, P0 ;  /* 0x000000070300720c */ /* 0x000fc80003f01300 */
[----:B------:R-:W-:Y:S02]  /*22f0*/  @P4 SEL R5, R2, R5, P0 ;  /* 0x0000000502054207 */ /* 0x000fe40000000000 */
[C---:B------:R-:W-:Y:S02]  /*2300*/  @P4 SEL R7, R3.reuse, R7, P0 ;  /* 0x0000000703074207 */ /* 0x040fe40000000000 */
[----:B------:R-:W-:Y:S02]  /*2310*/  @P2 SEL R26, R14, 0x1, !P4 ;  /* 0x000000010e1a2807 */ /* 0x000fe40006000000 */
[----:B------:R-:W-:Y:S02]  /*2320*/  SEL R24, R2, R5, !P2 ;  /* 0x0000000502187207 */ /* 0x000fe40005000000 */
[----:B------:R-:W-:Y:S01]  /*2330*/  SEL R3, R3, R7, !P2 ;  /* 0x0000000703037207 */ /* 0x000fe20005000000 */
[----:B------:R-:W-:Y:S06]  /*2340*/  BRA `(.L_x_289) ;  /* 0x0000003800a47947 */ /* 0x000fec0003800000 */
.L_x_276:
[----:B------:R-:W0:Y:S01]  /*2350*/  S2R R12, SR_LANEID ;  /* 0x00000000000c7919 */ /* 0x000e220000000000 */
[----:B------:R-:W-:Y:S01]  /*2360*/  LOP3.LUT R5, R4, 0x3e0, RZ, 0xc0, !PT ;  /* 0x000003e004057812 */ /* 0x000fe200078ec0ff */
[----:B------:R-:W-:Y:S04]  /*2370*/  BSSY.RECONVERGENT B1, `(.L_x_290) ;  /* 0x0000022000017945 */ /* 0x000fe80003800200 */
[----:B------:R-:W-:Y:S01]  /*2380*/  VIADD R7, R5, 0x20 ;  /* 0x0000002005077836 */ /* 0x000fe20000000000 */
[----:B------:R-:W-:-:S04]  /*2390*/  LOP3.LUT R5, RZ, R5, RZ, 0x33, !PT ;  /* 0x00000005ff057212 */ /* 0x000fc800078e33ff */
[----:B------:R-:W-:Y:S01]  /*23a0*/  ISETP.GT.U32.AND P0, PT, R7, R2, PT ;  /* 0x000000020700720c */ /* 0x000fe20003f04070 */
[----:B------:R-:W-:-:S05]  /*23b0*/  IMAD.IADD R5, R2, 0x1, R5 ;  /* 0x0000000102057824 */ /* 0x000fca00078e0205 */
[----:B------:R-:W-:-:S05]  /*23c0*/  SEL R5, R5, 0x1f, P0 ;  /* 0x0000001f05057807 */ /* 0x000fca0000000000 */
[----:B------:R1:W2:Y:S01]  /*23d0*/  SHFL.DOWN PT, R9, R24, 0x1, R5 ;  /* 0x0820000018097989 */ /* 0x0002a200000e0005 */
[CC--:B0-----:R-:W-:Y:S01]  /*23e0*/  ISETP.GE.AND P0, PT, R12.reuse, R5.reuse, PT ;  /* 0x000000050c00720c */ /* 0x0c1fe20003f06270 */
[C---:B------:R-:W-:Y:S01]  /*23f0*/  VIADD R6, R12.reuse, 0x2 ;  /* 0x000000020c067836 */ /* 0x040fe20000000000 */
[C---:B------:R-:W-:Y:S01]  /*2400*/  ISETP.NE.AND P1, PT, R12.reuse, RZ, PT ;  /* 0x000000ff0c00720c */ /* 0x040fe20003f25270 */
[C---:B------:R-:W-:Y:S02]  /*2410*/  VIADD R10, R12.reuse, 0x8 ;  /* 0x000000080c0a7836 */ /* 0x040fe40000000000 */
        /* <DEDUP_REMOVED lines=11> */
[----:B-1----:R-:W-:-:S04]  /*24d0*/  LOP3.LUT P4, R6, R26, 0xff, RZ, 0xc0, !PT ;  /* 0x000000ff1a067812 */ /* 0x002fc8000788c0ff */
[----:B------:R-:W-:-:S13]  /*24e0*/  PLOP3.LUT P0, PT, P4, P0, PT, 0x2f, 0xf2 ;  /* 0x0000000000f2781c */ /* 0x000fda0002700577 */
[----:B------:R-:W-:Y:S02]  /*24f0*/  @!P0 ISETP.LT.U32.AND P4, PT, R9, R24, PT ;  /* 0x000000180900820c */ /* 0x000fe40003f81070 */
[----:B------:R-:W-:Y:S02]  /*2500*/  @P0 ISETP.NE.AND P6, PT, R6, RZ, PT ;  /* 0x000000ff0600020c */ /* 0x000fe40003fc5270 */
[----:B------:R-:W-:Y:S02]  /*2510*/  @!P0 PRMT R26, R11, 0x7610, R26 ;  /* 0x000076100b1a8816 */ /* 0x000fe4000000001a */
[----:B0-----:R-:W-:Y:S02]  /*2520*/  @!P0 ISETP.LT.AND.EX P4, PT, R10, R3, PT, P4 ;  /* 0x000000030a00820c */ /* 0x001fe40003f81340 */
[----:B------:R-:W-:Y:S02]  /*2530*/  @P0 SEL R6, R7, R26, !P6 ;  /* 0x0000001a07060207 */ /* 0x000fe40007000000 */
[----:B------:R-:W-:-:S02]  /*2540*/  @!P0 SEL R24, R9, R24, P4 ;  /* 0x0000001809188207 */ /* 0x000fc40002000000 */
[----:B------:R-:W-:Y:S02]  /*2550*/  @!P0 SEL R3, R10, R3, P4 ;  /* 0x000000030a038207 */ /* 0x000fe40002000000 */
[----:B------:R-:W-:Y:S02]  /*2560*/  @P0 PRMT R26, R6, 0x7610, R26 ;  /* 0x00007610061a0816 */ /* 0x000fe4000000001a */
[----:B------:R-:W-:Y:S02]  /*2570*/  @P0 SEL R24, R9, R24, !P6 ;  /* 0x0000001809180207 */ /* 0x000fe40007000000 */
[----:B------:R-:W-:-:S07]  /*2580*/  @P0 SEL R3, R10, R3, !P6 ;  /* 0x000000030a030207 */ /* 0x000fce0007000000 */
.L_x_291:
[----:B------:R-:W-:Y:S05]  /*2590*/  BSYNC.RECONVERGENT B1 ;  /* 0x0000000000017941 */ /* 0x000fea0003800200 */
.L_x_290:
[----:B-1----:R-:W-:Y:S01]  /*25a0*/  LOP3.LUT R6, R26, 0xff, RZ, 0xc0, !PT ;  /* 0x000000ff1a067812 */ /* 0x002fe200078ec0ff */
[----:B------:R1:W2:Y:S01]  /*25b0*/  SHFL.DOWN PT, R9, R24, 0x2, R5 ;  /* 0x0840000018097989 */ /* 0x0002a200000e0005 */
[----:B------:R-:W-:Y:S01]  /*25c0*/  ISETP.GT.AND P4, PT, R8, R5, PT ;  /* 0x000000050800720c */ /* 0x000fe20003f84270 */
[----:B------:R-:W-:Y:S02]  /*25d0*/  BSSY.RECONVERGENT B1, `(.L_x_292) ;  /* 0x0000012000017945 */ /* 0x000fe40003800200 */
[----:B------:R1:W4:Y:S04]  /*25e0*/  SHFL.DOWN PT, R8, R3, 0x2, R5 ;  /* 0x0840000003087989 */ /* 0x00032800000e0005 */
[----:B---3--:R1:W3:Y:S01]  /*25f0*/  SHFL.DOWN PT, R7, R6, 0x2, R5 ;  /* 0x0840000006077989 */ /* 0x0082e200000e0005 */
[----:B------:R-:W-:Y:S05]  /*2600*/  @P5 BRA `(.L_x_293) ;  /* 0x0000000000385947 */ /* 0x000fea0003800000 */
[----:B---3--:R-:W-:Y:S01]  /*2610*/  LOP3.LUT P0, RZ, R7, 0xff, RZ, 0xc0, !PT ;  /* 0x000000ff07ff7812 */ /* 0x008fe2000780c0ff */
[----:B0-----:R-:W-:Y:S01]  /*2620*/  IMAD.MOV.U32 R10, RZ, RZ, 0x1 ;  /* 0x00000001ff0a7424 */ /* 0x001fe200078e00ff */
[----:B-1----:R-:W-:-:S04]  /*2630*/  LOP3.LUT P5, R6, R26, 0xff, RZ, 0xc0, !PT ;  /* 0x000000ff1a067812 */ /* 0x002fc800078ac0ff */
[----:B------:R-:W-:-:S13]  /*2640*/  PLOP3.LUT P0, PT, P5, P0, PT, 0x2f, 0xf2 ;  /* 0x0000000000f2781c */ /* 0x000fda0002f00577 */
[----:B--2---:R-:W-:Y:S02]  /*2650*/  @!P0 ISETP.LT.U32.AND P5, PT, R9, R24, PT ;  /* 0x000000180900820c */ /* 0x004fe40003fa1070 */
[----:B------:R-:W-:Y:S02]  /*2660*/  @P0 ISETP.NE.AND P6, PT, R6, RZ, PT ;  /* 0x000000ff0600020c */ /* 0x000fe40003fc5270 */
[----:B------:R-:W-:Y:S02]  /*2670*/  @!P0 PRMT R26, R10, 0x7610, R26 ;  /* 0x000076100a1a8816 */ /* 0x000fe4000000001a */
[----:B----4-:R-:W-:Y:S02]  /*2680*/  @!P0 ISETP.LT.AND.EX P5, PT, R8, R3, PT, P5 ;  /* 0x000000030800820c */ /* 0x010fe40003fa1350 */
[----:B------:R-:W-:Y:S02]  /*2690*/  @P0 SEL R6, R7, R26, !P6 ;  /* 0x0000001a07060207 */ /* 0x000fe40007000000 */
[----:B------:R-:W-:-:S02]  /*26a0*/  @!P0 SEL R24, R9, R24, P5 ;  /* 0x0000001809188207 */ /* 0x000fc40002800000 */
[----:B------:R-:W-:Y:S02]  /*26b0*/  @!P0 SEL R3, R8, R3, P5 ;  /* 0x0000000308038207 */ /* 0x000fe40002800000 */
[----:B------:R-:W-:Y:S02]  /*26c0*/  @P0 PRMT R26, R6, 0x7610, R26 ;  /* 0x00007610061a0816 */ /* 0x000fe4000000001a */
[----:B------:R-:W-:Y:S02]  /*26d0*/  @P0 SEL R24, R9, R24, !P6 ;  /* 0x0000001809180207 */ /* 0x000fe40007000000 */
[----:B------:R-:W-:-:S07]  /*26e0*/  @P0 SEL R3, R8, R3, !P6 ;  /* 0x0000000308030207 */ /* 0x000fce0007000000 */
.L_x_293:
[----:B------:R-:W-:Y:S05]  /*26f0*/  BSYNC.RECONVERGENT B1 ;  /* 0x0000000000017941 */ /* 0x000fea0003800200 */
.L_x_292:
[----:B-1----:R-:W-:Y:S01]  /*2700*/  LOP3.LUT R6, R26, 0xff, RZ, 0xc0, !PT ;  /* 0x000000ff1a067812 */ /* 0x002fe200078ec0ff */
[----:B--2---:R1:W2:Y:S01]  /*2710*/  SHFL.DOWN PT, R9, R24, 0x4, R5 ;  /* 0x0880000018097989 */ /* 0x0042a200000e0005 */
[----:B------:R-:W-:Y:S03]  /*2720*/  BSSY.RECONVERGENT B1, `(.L_x_294) ;  /* 0x0000012000017945 */ /* 0x000fe60003800200 */
[----:B----4-:R1:W4:Y:S04]  /*2730*/  SHFL.DOWN PT, R8, R3, 0x4, R5 ;  /* 0x0880000003087989 */ /* 0x01032800000e0005 */
        /* <DEDUP_REMOVED lines=16> */
.L_x_295:
[----:B------:R-:W-:Y:S05]  /*2840*/  BSYNC.RECONVERGENT B1 ;  /* 0x0000000000017941 */ /* 0x000fea0003800200 */
.L_x_294:
        /* <DEDUP_REMOVED lines=20> */
.L_x_297:
[----:B------:R-:W-:Y:S05]  /*2990*/  BSYNC.RECONVERGENT B1 ;  /* 0x0000000000017941 */ /* 0x000fea0003800200 */
.L_x_296:
[----:B----4-:R-:W-:Y:S01]  /*29a0*/  LOP3.LUT R8, R26, 0xff, RZ, 0xc0, !PT ;  /* 0x000000ff1a087812 */ /* 0x010fe200078ec0ff */
[----:B--2---:R2:W4:Y:S01]  /*29b0*/  SHFL.DOWN PT, R9, R24, 0x10, R5 ;  /* 0x0a00000018097989 */ /* 0x00452200000e0005 */
[----:B------:R-:W-:Y:S03]  /*29c0*/  BSSY.RECONVERGENT B1, `(.L_x_298) ;  /* 0x0000012000017945 */ /* 0x000fe60003800200 */
[----:B---3--:R2:W3:Y:S04]  /*29d0*/  SHFL.DOWN PT, R7, R8, 0x10, R5 ;  /* 0x0a00000008077989 */ /* 0x0084e800000e0005 */
[----:B-1----:R2:W1:Y:S01]  /*29e0*/  SHFL.DOWN PT, R6, R3, 0x10, R5 ;  /* 0x0a00000003067989 */ /* 0x00246200000e0005 */
[----:B------:R-:W-:Y:S05]  /*29f0*/  @P4 BRA `(.L_x_299) ;  /* 0x0000000000384947 */ /* 0x000fea0003800000 */
[----:B---3--:R-:W-:Y:S01]  /*2a00*/  LOP3.LUT P0, RZ, R7, 0xff, RZ, 0xc0, !PT ;  /* 0x000000ff07ff7812 */ /* 0x008fe2000780c0ff */
[----:B--2---:R-:W-:Y:S01]  /*2a10*/  IMAD.MOV.U32 R8, RZ, RZ, 0x1 ;  /* 0x00000001ff087424 */ /* 0x004fe200078e00ff */
[----:B------:R-:W-:-:S04]  /*2a20*/  LOP3.LUT P2, R5, R26, 0xff, RZ, 0xc0, !PT ;  /* 0x000000ff1a057812 */ /* 0x000fc8000784c0ff */
[----:B------:R-:W-:-:S13]  /*2a30*/  PLOP3.LUT P0, PT, P2, P0, PT, 0x2f, 0xf2 ;  /* 0x0000000000f2781c */ /* 0x000fda0001700577 */
[----:B----4-:R-:W-:Y:S02]  /*2a40*/  @!P0 ISETP.LT.U32.AND P2, PT, R9, R24, PT ;  /* 0x000000180900820c */ /* 0x010fe40003f41070 */
[----:B------:R-:W-:Y:S02]  /*2a50*/  @P0 ISETP.NE.AND P3, PT, R5, RZ, PT ;  /* 0x000000ff0500020c */ /* 0x000fe40003f65270 */
[----:B------:R-:W-:Y:S02]  /*2a60*/  @!P0 PRMT R26, R8, 0x7610, R26 ;  /* 0x00007610081a8816 */ /* 0x000fe4000000001a */
[----:B-1----:R-:W-:Y:S02]  /*2a70*/  @!P0 ISETP.LT.AND.EX P2, PT, R6, R3, PT, P2 ;  /* 0x000000030600820c */ /* 0x002fe40003f41320 */
[----:B------:R-:W-:Y:S02]  /*2a80*/  @P0 SEL R5, R7, R26, !P3 ;  /* 0x0000001a07050207 */ /* 0x000fe40005800000 */
[----:B------:R-:W-:-:S02]  /*2a90*/  @!P0 SEL R24, R9, R24, P2 ;  /* 0x0000001809188207 */ /* 0x000fc40001000000 */
[C---:B------:R-:W-:Y:S02]  /*2aa0*/  @!P0 SEL R3, R6.reuse, R3, P2 ;  /* 0x0000000306038207 */ /* 0x040fe40001000000 */
[----:B------:R-:W-:Y:S02]  /*2ab0*/  @P0 PRMT R26, R5, 0x7610, R26 ;  /* 0x00007610051a0816 */ /* 0x000fe4000000001a */
[----:B------:R-:W-:Y:S02]  /*2ac0*/  @P0 SEL R24, R9, R24, !P3 ;  /* 0x0000001809180207 */ /* 0x000fe40005800000 */
[----:B------:R-:W-:-:S07]  /*2ad0*/  @P0 SEL R3, R6, R3, !P3 ;  /* 0x0000000306030207 */ /* 0x000fce0005800000 */
.L_x_299:
[----:B------:R-:W-:Y:S05]  /*2ae0*/  BSYNC.RECONVERGENT B1 ;  /* 0x0000000000017941 */ /* 0x000fea0003800200 */
.L_x_298:
[----:B------:R-:W-:Y:S04]  /*2af0*/  BSSY.RECONVERGENT B1, `(.L_x_300) ;  /* 0x000000b000017945 */ /* 0x000fe80003800200 */
[----:B------:R-:W-:Y:S05]  /*2b00*/  @P1 BRA `(.L_x_301) ;  /* 0x0000000000241947 */ /* 0x000fea0003800000 */
[----:B---3--:R-:W3:Y:S01]  /*2b10*/  S2R R7, SR_CgaCtaId ;  /* 0x0000000000077919 */ /* 0x008ee20000008800 */
[----:B-1----:R-:W-:Y:S01]  /*2b20*/  MOV R6, 0x400 ;  /* 0x0000040000067802 */ /* 0x002fe20000000f00 */
[----:B------:R-:W-:Y:S01]  /*2b30*/  IMAD.MOV.U32 R25, RZ, RZ, R3 ;  /* 0x000000ffff197224 */ /* 0x000fe200078e0003 */
[----:B--2---:R-:W-:-:S04]  /*2b40*/  SHF.R.U32.HI R5, RZ, 0x1, R4 ;  /* 0x00000001ff057819 */ /* 0x004fc80000011604 */
[----:B------:R-:W-:Y:S02]  /*2b50*/  LOP3.LUT R5, R5, 0x1f0, RZ, 0xc0, !PT ;  /* 0x000001f005057812 */ /* 0x000fe400078ec0ff */
[----:B---3--:R-:W-:-:S05]  /*2b60*/  LEA R6, R7, R6, 0x18 ;  /* 0x0000000607067211 */ /* 0x008fca00078ec0ff */
[----:B------:R-:W-:-:S05]  /*2b70*/  IMAD.IADD R5, R5, 0x1, R6 ;  /* 0x0000000105057824 */ /* 0x000fca00078e0206 */
[----:B------:R1:W-:Y:S04]  /*2b80*/  STS.64 [R5+0x10], R24 ;  /* 0x0000101805007388 */ /* 0x0003e80000000a00 */
[----:B------:R1:W-:Y:S02]  /*2b90*/  STS.U8 [R5+0x8], R26 ;  /* 0x0000081a05007388 */ /* 0x0003e40000000000 */
.L_x_301:
[----:B------:R-:W-:Y:S05]  /*2ba0*/  BSYNC.RECONVERGENT B1 ;  /* 0x0000000000017941 */ /* 0x000fea0003800200 */
.L_x_300:
[----:B------:R-:W-:Y:S01]  /*2bb0*/  BAR.SYNC.DEFER_BLOCKING 0x0 ;  /* 0x0000000000007b1d */ /* 0x000fe20000010000 */
[----:B------:R-:W-:-:S13]  /*2bc0*/  ISETP.NE.AND P1, PT, R4, RZ, PT ;  /* 0x000000ff0400720c */ /* 0x000fda0003f25270 */
[----:B------:R-:W-:Y:S05]  /*2bd0*/  @P1 BRA `(.L_x_289) ;  /* 0x0000003000801947 */ /* 0x000fea0003800000 */
[C---:B------:R-:W-:Y:S02]  /*2be0*/  ISETP.GE.U32.AND P0, PT, R2.reuse, 0x21, PT ;  /* 0x000000210200780c */ /* 0x040fe40003f06070 */
[C---:B------:R-:W-:Y:S02]  /*2bf0*/  ISETP.GE.U32.AND P2, PT, R2.reuse, 0x41, PT ;  /* 0x000000410200780c */ /* 0x040fe40003f46070 */
[C---:B------:R-:W-:Y:S02]  /*2c00*/  ISETP.GE.U32.AND P3, PT, R2.reuse, 0x61, PT ;  /* 0x000000610200780c */ /* 0x040fe40003f66070 */
[----:B------:R-:W-:-:S07]  /*2c10*/  ISETP.GE.U32.AND P4, PT, R2, 0x81, PT ;  /* 0x000000810200780c */ /* 0x000fce0003f86070 */
[----:B------:R-:W-:Y:S06]  /*2c20*/  @!P0 BRA `(.L_x_302) ;  /* 0x00000000003c8947 */ /* 0x000fec0003800000 */
[----:B------:R-:W5:Y:S01]  /*2c30*/  S2UR UR5, SR_CgaCtaId ;  /* 0x00000000000579c3 */ /* 0x000f620000008800 */
[----:B------:R-:W-:Y:S01]  /*2c40*/  UMOV UR4, 0x400 ;  /* 0x0000040000047882 */ /* 0x000fe20000000000 */
[----:B------:R-:W-:Y:S01]  /*2c50*/  LOP3.LUT P5, RZ, R26, 0xff, RZ, 0xc0, !PT ;  /* 0x000000ff1aff7812 */ /* 0x000fe200078ac0ff */
[----:B-----5:R-:W-:-:S09]  /*2c60*/  ULEA UR4, UR5, UR4, 0x18 ;  /* 0x0000000405047291 */ /* 0x020fd2000f8ec0ff */
[----:B-1----:R-:W1:Y:S04]  /*2c70*/  LDS.U8 R6, [UR4+0x18] ;  /* 0x00001804ff067984 */ /* 0x002e680008000000 */
[----:B--2---:R-:W2:Y:S01]  /*2c80*/  LDS.64 R4, [UR4+0x20] ;  /* 0x00002004ff047984 */ /* 0x004ea20008000a00 */
[----:B-1----:R-:W-:Y:S02]  /*2c90*/  ISETP.NE.AND P6, PT, R6, RZ, PT ;  /* 0x000000ff0600720c */ /* 0x002fe40003fc5270 */
        /* <DEDUP_REMOVED lines=8> */
.L_x_302:
[----:B------:R-:W-:Y:S01]  /*2d20*/  ISETP.GE.U32.AND P5, PT, R2, 0xa1, PT ;  /* 0x000000a10200780c */ /* 0x000fe20003fa6070 */
[----:B------:R-:W-:-:S12]  /*2d30*/  @!P2 BRA `(.L_x_303) ;  /* 0x00000000003ca947 */ /* 0x000fd80003800000 */
        /* <DEDUP_REMOVED lines=15> */
.L_x_303:
        /* <DEDUP_REMOVED lines=17> */
.L_x_304:
[----:B------:R-:W-:Y:S01]  /*2f40*/  ISETP.GE.U32.AND P3, PT, R2, 0xe1, PT ;  /* 0x000000e10200780c */ /* 0x000fe20003f66070 */
[----:B------:R-:W-:-:S12]  /*2f50*/  @!P4 BRA `(.L_x_305) ;  /* 0x00000000003cc947 */ /* 0x000fd80003800000 */
[----:B------:R-:W5:Y:S01]  /*2f60*/  S2UR UR5, SR_CgaCtaId ;  /* 0x00000000000579c3 */ /* 0x000f620000008800 */
[----:B------:R-:W-:Y:S01]  /*2f70*/  UMOV UR4, 0x400 ;  /* 0x0000040000047882 */ /* 0x000fe20000000000 */
[----:B------:R-:W-:Y:S01]  /*2f80*/  LOP3.LUT P4, RZ, R26, 0xff, RZ, 0xc0, !PT ;  /* 0x000000ff1aff7812 */ /* 0x000fe2000788c0ff */
[----:B-----5:R-:W-:-:S09]  /*2f90*/  ULEA UR4, UR5, UR4, 0x18 ;  /* 0x0000000405047291 */ /* 0x020fd2000f8ec0ff */
[----:B------:R-:W5:Y:S04]  /*2fa0*/  LDS.U8 R2, [UR4+0x48] ;  /* 0x00004804ff027984 */ /* 0x000f680008000000 */
[----:B-12---:R-:W1:Y:S01]  /*2fb0*/  LDS.64 R4, [UR4+0x50] ;  /* 0x00005004ff047984 */ /* 0x006e620008000a00 */
[----:B-----5:R-:W-:Y:S02]  /*2fc0*/  ISETP.NE.AND P6, PT, R2, RZ, PT ;  /* 0x000000ff0200720c */ /* 0x020fe40003fc5270 */
[----:B-1----:R-:W-:Y:S02]  /*2fd0*/  ISETP.LT.U32.AND P0, PT, R4, R24, PT ;  /* 0x000000180400720c */ /* 0x002fe40003f01070 */
[----:B------:R-:W-:Y:S02]  /*2fe0*/  @P4 SEL R2, R26, 0x1, !P6 ;  /* 0x000000011a024807 */ /* 0x000fe40007000000 */
[----:B------:R-:W-:-:S02]  /*2ff0*/  ISETP.LT.AND.EX P0, PT, R5, R3, PT, P0 ;  /* 0x000000030500720c */ /* 0x000fc40003f01300 */
[----:B------:R-:W-:-:S05]  /*3000*/  PRMT R26, R2, 0x7610, R26 ;  /* 0x00007610021a7816 */ /* 0x000fca000000001a */
[C---:B------:R-:W-:Y:S02]  /*3010*/  @P6 SEL R24, R4.reuse, R24, P0 ;  /* 0x0000001804186207 */ /* 0x040fe40000000000 */
[C---:B------:R-:W-:Y:S02]  /*3020*/  @P6 SEL R3, R5.reuse, R3, P0 ;  /* 0x0000000305036207 */ /* 0x040fe40000000000 */
[----:B------:R-:W-:Y:S02]  /*3030*/  SEL R24, R4, R24, !P4 ;  /* 0x0000001804187207 */ /* 0x000fe40006000000 */
[----:B------:R-:W-:-:S07]  /*3040*/  SEL R3, R5, R3, !P4 ;  /* 0x0000000305037207 */ /* 0x000fce0006000000 */
.L_x_305:
[----:B------:R-:W-:Y:S05]  /*3050*/  @!P5 BRA `(.L_x_306) ;  /* 0x00000000003cd947 */ /* 0x000fea0003800000 */
        /* <DEDUP_REMOVED lines=15> */
.L_x_306:
        /* <DEDUP_REMOVED lines=16> */
.L_x_307:
        /* <DEDUP_REMOVED lines=17> */
.L_x_265:
[----:B------:R-:W0:Y:S01]  /*3360*/  S2R R4, SR_TID.X ;  /* 0x0000000000047919 */ /* 0x000e220000002100 */
[----:B------:R-:W1:Y:S01]  /*3370*/  LDCU.128 UR8, c[0x0][0x380] ;  /* 0x00007000ff0877ac */ /* 0x000e620008000c00 */
[----:B------:R-:W2:Y:S01]  /*3380*/  LDCU.64 UR6, c[0x0][0x3a0] ;  /* 0x00007400ff0677ac */ /* 0x000ea20008000a00 */
[----:B------:R-:W3:Y:S01]  /*3390*/  LDCU UR4, c[0x0][0x3cc] ;  /* 0x00007980ff0477ac */ /* 0x000ee20008000800 */
        /* <DEDUP_REMOVED lines=8> */
[----:B------:R-:W4:Y:S04]  /*3420*/  LDG.E R5, desc[UR12][R10.64] ;  /* 0x0000000c0a057981 */ /* 0x000f28000c1e1900 */
[----:B------:R-:W4:Y:S04]  /*3430*/  LDG.E R8, desc[UR12][R12.64] ;  /* 0x0000000c0c087981 */ /* 0x000f28000c1e1900 */
[----:B------:R-:W5:Y:S04]  /*3440*/  LDG.E R6, desc[UR12][R10.64+0x800] ;  /* 0x0008000c0a067981 */ /* 0x000f68000c1e1900 */
[----:B------:R-:W5:Y:S04]  /*3450*/  LDG.E R3, desc[UR12][R12.64+0x800] ;  /* 0x0008000c0c037981 */ /* 0x000f68000c1e1900 */
[----:B------:R-:W5:Y:S04]  /*3460*/  LDG.E R14, desc[UR12][R10.64+0x400] ;  /* 0x0004000c0a0e7981 */ /* 0x000f68000c1e1900 */
[----:B------:R-:W5:Y:S04]  /*3470*/  LDG.E R15, desc[UR12][R12.64+0x400] ;  /* 0x0004000c0c0f7981 */ /* 0x000f68000c1e1900 */
[----:B------:R0:W5:Y:S04]  /*3480*/  LDG.E R7, desc[UR12][R10.64+0xc00] ;  /* 0x000c000c0a077981 */ /* 0x000168000c1e1900 */
[----:B------:R1:W5:Y:S01]  /*3490*/  LDG.E R16, desc[UR12][R12.64+0xc00] ;  /* 0x000c000c0c107981 */ /* 0x000362000c1e1900 */
[----:B--2---:R-:W-:-:S02]  /*34a0*/  IADD3 R19, P1, PT, R9, UR6, RZ ;  /* 0x0000000609137c10 */ /* 0x004fc4000ff3e0ff */
[----:B----4-:R-:W-:Y:S01]  /*34b0*/  ISETP.NE.AND P0, PT, R5, R8, PT ;  /* 0x000000080500720c */ /* 0x010fe20003f05270 */
[C---:B------:R-:W-:Y:S02]  /*34c0*/  VIADD R5, R4.reuse, 0x100 ;  /* 0x0000010004057836 */ /* 0x040fe40000000000 */
[----:B------:R-:W-:-:S03]  /*34d0*/  VIADD R8, R4, 0x200 ;  /* 0x0000020004087836 */ /* 0x000fc60000000000 */
[----:B------:R-:W-:Y:S01]  /*34e0*/  SEL R24, R4, R5, P0 ;  /* 0x0000000504187207 */ /* 0x000fe20000000000 */
[----:B------:R-:W-:Y:S01]  /*34f0*/  IMAD.U32 R5, RZ, RZ, UR7 ;  /* 0x00000007ff057e24 */ /* 0x000fe2000f8e00ff */
[-C--:B------:R-:W-:Y:S01]  /*3500*/  IADD3 R17, P3, PT, R8, R19.reuse, RZ ;  /* 0x0000001308117210 */ /* 0x080fe20007f7e0ff */
[----:B---3--:R-:W-:Y:S01]  /*3510*/  IMAD.U32 R8, RZ, RZ, UR4 ;  /* 0x00000004ff087e24 */ /* 0x008fe2000f8e00ff */
[----:B------:R-:W-:Y:S01]  /*3520*/  IADD3 R24, P4, PT, R24, R19, RZ ;  /* 0x0000001318187210 */ /* 0x000fe20007f9e0ff */
[----:B0-----:R-:W-:Y:S01]  /*3530*/  IMAD.X R10, RZ, RZ, R5, P1 ;  /* 0x000000ffff0a7224 */ /* 0x001fe200008e0605 */
[----:B-----5:R-:W-:Y:S02]  /*3540*/  ISETP.NE.AND P2, PT, R6, R3, PT ;  /* 0x000000030600720c */ /* 0x020fe40003f45270 */
[C---:B------:R-:W-:Y:S01]  /*3550*/  ISETP.LT.U32.AND P1, PT, R17.reuse, R24, PT ;  /* 0x000000181100720c */ /* 0x040fe20003f21070 */
[--C-:B-1----:R-:W-:Y:S01]  /*3560*/  IMAD.X R13, RZ, RZ, R10.reuse, P3 ;  /* 0x000000ffff0d7224 */ /* 0x102fe200018e060a */
[----:B------:R-:W-:Y:S01]  /*3570*/  ISETP.NE.OR P0, PT, R14, R15, P0 ;  /* 0x0000000f0e00720c */ /* 0x000fe20000705670 */
[----:B------:R-:W-:Y:S01]  /*3580*/  IMAD.X R10, RZ, RZ, R10, P4 ;  /* 0x000000ffff0a7224 */ /* 0x000fe200020e060a */
[----:B------:R-:W-:-:S04]  /*3590*/  IADD3 R11, P3, PT, R17, 0x100, RZ ;  /* 0x00000100110b7810 */ /* 0x000fc80007f7e0ff */
[----:B------:R-:W-:-:S04]  /*35a0*/  ISETP.LT.AND.EX P1, PT, R13, R10, PT, P1 ;  /* 0x0000000a0d00720c */ /* 0x000fc80003f21310 */
[----:B------:R-:W-:Y:S02]  /*35b0*/  @P2 SEL R24, R17, R24, P1 ;  /* 0x0000001811182207 */ /* 0x000fe40000800000 */
[----:B------:R-:W-:Y:S02]  /*35c0*/  @P2 SEL R10, R13, R10, P1 ;  /* 0x0000000a0d0a2207 */ /* 0x000fe40000800000 */
[----:B------:R-:W-:Y:S02]  /*35d0*/  SEL R24, R24, R17, P0 ;  /* 0x0000001118187207 */ /* 0x000fe40000000000 */
[----:B------:R-:W-:Y:S01]  /*35e0*/  SEL R10, R10, R13, P0 ;  /* 0x0000000d0a0a7207 */ /* 0x000fe20000000000 */
[----:B------:R-:W-:Y:S01]  /*35f0*/  IMAD.X R13, RZ, RZ, R13, P3 ;  /* 0x000000ffff0d7224 */ /* 0x000fe200018e060d */
[----:B------:R-:W-:Y:S01]  /*3600*/  ISETP.NE.OR P0, PT, R6, R3, P0 ;  /* 0x000000030600720c */ /* 0x000fe20000705670 */
[----:B------:R-:W-:Y:S01]  /*3610*/  IMAD.SHL.U32 R6, R8, 0x400, RZ ;  /* 0x0000040008067824 */ /* 0x000fe200078e00ff */
[----:B------:R-:W-:-:S02]  /*3620*/  ISETP.NE.AND P2, PT, R7, R16, PT ;  /* 0x000000100700720c */ /* 0x000fc40003f45270 */
[----:B------:R-:W-:Y:S02]  /*3630*/  ISETP.LT.U32.AND P1, PT, R11, R24, PT ;  /* 0x000000180b00720c */ /* 0x000fe40003f21070 */
[----:B------:R-:W-:Y:S02]  /*3640*/  ISETP.GE.U32.AND P4, PT, R2, R6, PT ;  /* 0x000000060200720c */ /* 0x000fe40003f86070 */
[----:B------:R-:W-:Y:S02]  /*3650*/  ISETP.LT.AND.EX P1, PT, R13, R10, PT, P1 ;  /* 0x0000000a0d00720c */ /* 0x000fe40003f21310 */
[----:B------:R-:W-:-:S04]  /*3660*/  ISETP.NE.OR P3, PT, R7, R16, P0 ;  /* 0x000000100700720c */ /* 0x000fc80000765670 */
[----:B------:R-:W-:Y:S02]  /*3670*/  SEL R26, RZ, 0x1, !P3 ;  /* 0x00000001ff1a7807 */ /* 0x000fe40005800000 */
[----:B------:R-:W-:Y:S02]  /*3680*/  @P2 SEL R24, R11, R24, P1 ;  /* 0x000000180b182207 */ /* 0x000fe40000800000 */
[----:B------:R-:W-:Y:S02]  /*3690*/  @P2 SEL R10, R13, R10, P1 ;  /* 0x0000000a0d0a2207 */ /* 0x000fe40000800000 */
[----:B------:R-:W-:Y:S02]  /*36a0*/  SEL R24, R24, R11, P0 ;  /* 0x0000000b18187207 */ /* 0x000fe40000000000 */
[----:B------:R-:W-:Y:S01]  /*36b0*/  SEL R3, R10, R13, P0 ;  /* 0x0000000d0a037207 */ /* 0x000fe20000000000 */
[----:B------:R-:W-:Y:S06]  /*36c0*/  @!P4 BRA `(.L_x_308) ;  /* 0x000000180088c947 */ /* 0x000fec0003800000 */
[----:B------:R-:W-:Y:S01]  /*36d0*/  UIADD3 UR7, UPT, UPT, UR5, -0x400, URZ ;  /* 0xfffffc0005077890 */ /* 0x000fe2000fffe0ff */
[C-C-:B------:R-:W-:Y:S01]  /*36e0*/  IMAD.IADD R7, R9.reuse, 0x1, R6.reuse ;  /* 0x0000000109077824 */ /* 0x140fe200078e0206 */
[-C--:B------:R-:W-:Y:S01]  /*36f0*/  LOP3.LUT R11, RZ, R4.reuse, RZ, 0x33, !PT ;  /* 0x00000004ff0b7212 */ /* 0x080fe200078e33ff */
[----:B------:R-:W0:Y:S01]  /*3700*/  LDCU.64 UR8, c[0x0][0x3a0] ;  /* 0x00007400ff0877ac */ /* 0x000e220008000a00 */
[----:B------:R-:W-:Y:S02]  /*3710*/  IADD3 R10, PT, PT, R9, R4, R6 ;  /* 0x00000004090a7210 */ /* 0x000fe40007ffe006 */
[----:B------:R-:W-:Y:S01]  /*3720*/  ISETP.GT.U32.AND P0, PT, R7, UR7, PT ;  /* 0x0000000707007c0c */ /* 0x000fe2000bf04070 */
[----:B------:R-:W1:Y:S01]  /*3730*/  LDCU.64 UR10, c[0x0][0x3c8] ;  /* 0x00007900ff0a77ac */ /* 0x000e620008000a00 */
[----:B------:R-:W-:Y:S01]  /*3740*/  IADD3 R2, PT, PT, -R6, UR5, R11 ;  /* 0x0000000506027c10 */ /* 0x000fe2000fffe10b */
[----:B------:R-:W-:Y:S01]  /*3750*/  VIADD R10, R10, 0x400 ;  /* 0x000004000a0a7836 */ /* 0x000fe20000000000 */
[----:B------:R-:W-:-:S03]  /*3760*/  UMOV UR4, URZ ;  /* 0x000000ff00047c82 */ /* 0x000fc60008000000 */
[----:B------:R-:W-:Y:S02]  /*3770*/  IMAD.IADD R11, R2, 0x1, -R9 ;  /* 0x00000001020b7824 */ /* 0x000fe400078e0a09 */
[----:B------:R-:W-:-:S04]  /*3780*/  IMAD.MOV.U32 R9, RZ, RZ, R6 ;  /* 0x000000ffff097224 */ /* 0x000fc800078e0006 */
[----:B------:R-:W-:Y:S05]  /*3790*/  @P0 BRA `(.L_x_309) ;  /* 0x0000000400380947 */ /* 0x000fea0003800000 */
.L_x_310:
[----:B------:R-:W2:Y:S01]  /*37a0*/  LDC.64 R8, c[0x0][0x380] ;  /* 0x0000e000ff087b82 */ /* 0x000ea20000000a00 */
[----:B------:R-:W-:-:S07]  /*37b0*/  IMAD.IADD R5, R4, 0x1, R7 ;  /* 0x0000000104057824 */ /* 0x000fce00078e0207 */
[----:B------:R-:W3:Y:S01]  /*37c0*/  LDC.64 R12, c[0x0][0x388] ;  /* 0x0000e200ff0c7b82 */ /* 0x000ee20000000a00 */
[----:B--2---:R-:W-:-:S05]  /*37d0*/  IMAD.WIDE.U32 R8, R5, 0x4, R8 ;  /* 0x0000000405087825 */ /* 0x004fca00078e0008 */
[----:B------:R-:W2:Y:S01]  /*37e0*/  LDG.E R14, desc[UR12][R8.64] ;  /* 0x0000000c080e7981 */ /* 0x000ea2000c1e1900 */
[----:B---3--:R-:W-:-:S03]  /*37f0*/  IMAD.WIDE.U32 R12, R5, 0x4, R12 ;  /* 0x00000004050c7825 */ /* 0x008fc600078e000c */
[----:B------:R-:W3:Y:S04]  /*3800*/  LDG.E R16, desc[UR12][R8.64+0x400] ;  /* 0x0004000c08107981 */ /* 0x000ee8000c1e1900 */
[----:B------:R-:W2:Y:S04]  /*3810*/  LDG.E R19, desc[UR12][R12.64] ;  /* 0x0000000c0c137981 */ /* 0x000ea8000c1e1900 */
[----:B------:R-:W3:Y:S04]  /*3820*/  LDG.E R21, desc[UR12][R12.64+0x400] ;  /* 0x0004000c0c157981 */ /* 0x000ee8000c1e1900 */
[----:B------:R-:W4:Y:S04]  /*3830*/  LDG.E R6, desc[UR12][R8.64+0x800] ;  /* 0x0008000c08067981 */ /* 0x000f28000c1e1900 */
[----:B------:R-:W4:Y:S04]  /*3840*/  LDG.E R17, desc[UR12][R12.64+0x800] ;  /* 0x0008000c0c117981 */ /* 0x000f28000c1e1900 */
[----:B------:R5:W4:Y:S04]  /*3850*/  LDG.E R2, desc[UR12][R8.64+0xc00] ;  /* 0x000c000c08027981 */ /* 0x000b28000c1e1900 */
[----:B------:R3:W4:Y:S01]  /*3860*/  LDG.E R15, desc[UR12][R12.64+0xc00] ;  /* 0x000c000c0c0f7981 */ /* 0x000722000c1e1900 */
[----:B0-----:R-:W-:Y:S01]  /*3870*/  UMOV UR6, UR8 ;  /* 0x0000000800067c82 */ /* 0x001fe20008000000 */
[----:B------:R-:W-:Y:S01]  /*3880*/  LOP3.LUT P4, RZ, R26, 0xff, RZ, 0xc0, !PT ;  /* 0x000000ff1aff7812 */ /* 0x000fe2000788c0ff */
[----:B------:R-:W-:Y:S01]  /*3890*/  IMAD.MOV.U32 R18, RZ, RZ, R3 ;  /* 0x000000ffff127224 */ /* 0x000fe200078e0003 */
[----:B-1----:R-:W-:Y:S01]  /*38a0*/  UMOV UR5, UR10 ;  /* 0x0000000a00057c82 */ /* 0x002fe20008000000 */
[----:B--2---:R-:W-:-:S02]  /*38b0*/  ISETP.NE.AND P2, PT, R14, R19, PT ;  /* 0x000000130e00720c */ /* 0x004fc40003f45270 */
[----:B------:R-:W-:Y:S01]  /*38c0*/  IADD3 R14, P1, PT, R5, UR6, RZ ;  /* 0x00000006050e7c10 */ /* 0x000fe2000ff3e0ff */
[----:B------:R-:W-:-:S03]  /*38d0*/  IMAD.U32 R5, RZ, RZ, UR9 ;  /* 0x00000009ff057e24 */ /* 0x000fc6000f8e00ff */
[----:B------:R-:W-:Y:S01]  /*38e0*/  ISETP.LT.U32.AND P0, PT, R14, R24, PT ;  /* 0x000000180e00720c */ /* 0x000fe20003f01070 */
[----:B------:R-:W-:-:S05]  /*38f0*/  IMAD.X R3, RZ, RZ, R5, P1 ;  /* 0x000000ffff037224 */ /* 0x000fca00008e0605 */
[----:B------:R-:W-:Y:S02]  /*3900*/  ISETP.LT.AND.EX P0, PT, R3, R18, PT, P0 ;  /* 0x000000120300720c */ /* 0x000fe40003f01300 */
[----:B-----5:R-:W-:Y:S02]  /*3910*/  SEL R8, RZ, 0x1, !P2 ;  /* 0x00000001ff087807 */ /* 0x020fe40005000000 */
[C---:B------:R-:W-:Y:S01]  /*3920*/  @P2 SEL R24, R14.reuse, R24, P0 ;  /* 0x000000180e182207 */ /* 0x040fe20000000000 */
[----:B------:R-:W-:Y:S01]  /*3930*/  VIADD R19, R14, 0x100 ;  /* 0x000001000e137836 */ /* 0x000fe20000000000 */
[----:B------:R-:W-:Y:S02]  /*3940*/  @P4 SEL R8, R26, 0x1, !P2 ;  /* 0x000000011a084807 */ /* 0x000fe40005000000 */
[----:B------:R-:W-:Y:S02]  /*3950*/  IADD3 RZ, P5, PT, R14, 0x100, RZ ;  /* 0x000001000eff7810 */ /* 0x000fe40007fbe0ff */
[----:B---3--:R-:W-:-:S02]  /*3960*/  ISETP.NE.AND P3, PT, R16, R21, PT ;  /* 0x000000151000720c */ /* 0x008fc40003f65270 */
[C---:B------:R-:W-:Y:S02]  /*3970*/  @P2 SEL R18, R3.reuse, R18, P0 ;  /* 0x0000001203122207 */ /* 0x040fe40000000000 */
[----:B------:R-:W-:Y:S01]  /*3980*/  SEL R24, R14, R24, !P4 ;  /* 0x000000180e187207 */ /* 0x000fe20006000000 */
[----:B------:R-:W-:Y:S01]  /*3990*/  IMAD.X R12, RZ, RZ, R3, P5 ;  /* 0x000000ffff0c7224 */ /* 0x000fe200028e0603 */
[----:B------:R-:W-:Y:S02]  /*39a0*/  LOP3.LUT P1, RZ, R8, 0xff, RZ, 0xc0, !PT ;  /* 0x000000ff08ff7812 */ /* 0x000fe4000782c0ff */
[----:B------:R-:W-:Y:S02]  /*39b0*/  SEL R9, R3, R18, !P4 ;  /* 0x0000001203097207 */ /* 0x000fe40006000000 */
[----:B------:R-:W-:-:S04]  /*39c0*/  ISETP.LT.U32.AND P0, PT, R19, R24, PT ;  /* 0x000000181300720c */ /* 0x000fc80003f01070 */
[CC--:B------:R-:W-:Y:S02]  /*39d0*/  ISETP.LT.AND.EX P0, PT, R12.reuse, R9.reuse, PT, P0 ;  /* 0x000000090c00720c */ /* 0x0c0fe40003f01300 */
[----:B------:R-:W-:Y:S02]  /*39e0*/  SEL R16, RZ, 0x1, !P3 ;  /* 0x00000001ff107807 */ /* 0x000fe40005800000 */
[----:B------:R-:W-:Y:S02]  /*39f0*/  @P3 SEL R24, R19, R24, P0 ;  /* 0x0000001813183207 */ /* 0x000fe40000000000 */
[----:B------:R-:W-:Y:S02]  /*3a00*/  @P3 SEL R9, R12, R9, P0 ;  /* 0x000000090c093207 */ /* 0x000fe40000000000 */
[----:B------:R-:W-:Y:S02]  /*3a10*/  IADD3 R13, P0, PT, R14, 0x200, RZ ;  /* 0x000002000e0d7810 */ /* 0x000fe40007f1e0ff */
[----:B------:R-:W-:-:S02]  /*3a20*/  @P1 SEL R16, R8, 0x1, !P3 ;  /* 0x0000000108101807 */ /* 0x000fc40005800000 */
[----:B----4-:R-:W-:Y:S02]  /*3a30*/  ISETP.NE.AND P2, PT, R6, R17, PT ;  /* 0x000000110600720c */ /* 0x010fe40003f45270 */
[----:B------:R-:W-:Y:S02]  /*3a40*/  SEL R24, R19, R24, !P1 ;  /* 0x0000001813187207 */ /* 0x000fe40004800000 */
[----:B------:R-:W-:Y:S01]  /*3a50*/  SEL R6, R12, R9, !P1 ;  /* 0x000000090c067207 */ /* 0x000fe20004800000 */
[----:B------:R-:W-:Y:S01]  /*3a60*/  IMAD.X R9, RZ, RZ, R3, P0 ;  /* 0x000000ffff097224 */ /* 0x000fe200000e0603 */
[----:B------:R-:W-:Y:S02]  /*3a70*/  LOP3.LUT P1, RZ, R16, 0xff, RZ, 0xc0, !PT ;  /* 0x000000ff10ff7812 */ /* 0x000fe4000782c0ff */
[----:B------:R-:W-:-:S04]  /*3a80*/  ISETP.LT.U32.AND P0, PT, R13, R24, PT ;  /* 0x000000180d00720c */ /* 0x000fc80003f01070 */
[----:B------:R-:W-:Y:S01]  /*3a90*/  ISETP.LT.AND.EX P0, PT, R9, R6, PT, P0 ;  /* 0x000000060900720c */ /* 0x000fe20003f01300 */
[----:B------:R-:W-:-:S03]  /*3aa0*/  IMAD.U32 R8, RZ, RZ, UR11 ;  /* 0x0000000bff087e24 */ /* 0x000fc6000f8e00ff */
[----:B------:R-:W-:Y:S02]  /*3ab0*/  @P2 SEL R24, R13, R24, P0 ;  /* 0x000000180d182207 */ /* 0x000fe40000000000 */
[----:B------:R-:W-:Y:S02]  /*3ac0*/  @P2 SEL R6, R9, R6, P0 ;  /* 0x0000000609062207 */ /* 0x000fe40000000000 */
[----:B------:R-:W-:Y:S01]  /*3ad0*/  SEL R17, RZ, 0x1, !P2 ;  /* 0x00000001ff117807 */ /* 0x000fe20005000000 */
[----:B------:R-:W-:Y:S01]  /*3ae0*/  IMAD.SHL.U32 R12, R8, 0x400, RZ ;  /* 0x00000400080c7824 */ /* 0x000fe200078e00ff */
[----:B------:R-:W-:Y:S02]  /*3af0*/  @P1 SEL R17, R16, 0x1, !P2 ;  /* 0x0000000110111807 */ /* 0x000fe40005000000 */
[----:B------:R-:W-:Y:S02]  /*3b00*/  SEL R24, R13, R24, !P1 ;  /* 0x000000180d187207 */ /* 0x000fe40004800000 */
[----:B------:R-:W-:-:S02]  /*3b10*/  SEL R6, R9, R6, !P1 ;  /* 0x0000000609067207 */ /* 0x000fc40004800000 */
[----:B------:R-:W-:Y:S02]  /*3b20*/  ISETP.NE.AND P1, PT, R2, R15, PT ;  /* 0x0000000f0200720c */ /* 0x000fe40003f25270 */
[----:B------:R-:W-:Y:S02]  /*3b30*/  IADD3 R2, PT, PT, -R7, UR5, RZ ;  /* 0x0000000507027c10 */ /* 0x000fe4000fffe1ff */
[----:B------:R-:W-:Y:S02]  /*3b40*/  IADD3 R9, P0, PT, R14, 0x300, RZ ;  /* 0x000003000e097810 */ /* 0x000fe40007f1e0ff */
[----:B------:R-:W-:Y:S02]  /*3b50*/  ISETP.GE.U32.AND P3, PT, R2, R12, PT ;  /* 0x0000000c0200720c */ /* 0x000fe40003f66070 */
[----:B------:R-:W-:Y:S01]  /*3b60*/  LOP3.LUT P2, RZ, R17, 0xff, RZ, 0xc0, !PT ;  /* 0x000000ff11ff7812 */ /* 0x000fe2000784c0ff */
[----:B------:R-:W-:Y:S01]  /*3b70*/  IMAD.X R3, RZ, RZ, R3, P0 ;  /* 0x000000ffff037224 */ /* 0x000fe200000e0603 */
[----:B------:R-:W-:-:S04]  /*3b80*/  ISETP.LT.U32.AND P0, PT, R9, R24, PT ;  /* 0x000000180900720c */ /* 0x000fc80003f01070 */
[----:B------:R-:W-:-:S04]  /*3b90*/  ISETP.LT.AND.EX P0, PT, R3, R6, PT, P0 ;  /* 0x000000060300720c */ /* 0x000fc80003f01300 */
[----:B------:R-:W-:Y:S02]  /*3ba0*/  @P1 SEL R24, R9, R24, P0 ;  /* 0x0000001809181207 */ /* 0x000fe40000000000 */
[----:B------:R-:W-:Y:S02]  /*3bb0*/  @P1 SEL R6, R3, R6, P0 ;  /* 0x0000000603061207 */ /* 0x000fe40000000000 */
[----:B------:R-:W-:Y:S02]  /*3bc0*/  SEL R26, RZ, 0x1, !P1 ;  /* 0x00000001ff1a7807 */ /* 0x000fe40004800000 */
[----:B------:R-:W-:Y:S02]  /*3bd0*/  @P2 SEL R26, R17, 0x1, !P1 ;  /* 0x00000001111a2807 */ /* 0x000fe40004800000 */
[----:B------:R-:W-:Y:S02]  /*3be0*/  SEL R24, R9, R24, !P2 ;  /* 0x0000001809187207 */ /* 0x000fe40005000000 */
[----:B------:R-:W-:Y:S01]  /*3bf0*/  SEL R3, R3, R6, !P2 ;  /* 0x0000000603037207 */ /* 0x000fe20005000000 */
[----:B------:R-:W-:Y:S06]  /*3c00*/  @!P3 BRA `(.L_x_308) ;  /* 0x000000140038b947 */ /* 0x000fec0003800000 */
[C---:B------:R-:W-:Y:S01]  /*3c10*/  IMAD.IADD R7, R12.reuse, 0x1, R7 ;  /* 0x000000010c077824 */ /* 0x040fe200078e0207 */
[----:B------:R-:W-:Y:S01]  /*3c20*/  UIADD3 UR4, UPT, UPT, UR4, 0x1, URZ ;  /* 0x0000000104047890 */ /* 0x000fe2000fffe0ff */
[----:B------:R-:W-:Y:S02]  /*3c30*/  IMAD.IADD R10, R12, 0x1, R10 ;  /* 0x000000010c0a7824 */ /* 0x000fe400078e020a */
[----:B------:R-:W-:Y:S01]  /*3c40*/  IMAD.IADD R11, R11, 0x1, -R12 ;  /* 0x000000010b0b7824 */ /* 0x000fe200078e0a0c */
[----:B------:R-:W-:-:S13]  /*3c50*/  ISETP.GT.U32.AND P0, PT, R7, UR7, PT ;  /* 0x0000000707007c0c */ /* 0x000fda000bf04070 */
[----:B------:R-:W-:Y:S05]  /*3c60*/  @!P0 BRA `(.L_x_310) ;  /* 0xfffffff800cc8947 */ /* 0x000fea000383ffff */
[----:B------:R-:W-:-:S07]  /*3c70*/  IMAD.MOV.U32 R9, RZ, RZ, R12 ;  /* 0x000000ffff097224 */ /* 0x000fce00078e000c */
.L_x_309:
[----:B------:R-:W-:Y:S01]  /*3c80*/  IADD3 R13, PT, PT, -R7, UR5, RZ ;  /* 0x00000005070d7c10 */ /* 0x000fe2000fffe1ff */
[----:B------:R-:W-:Y:S03]  /*3c90*/  BSSY.RECONVERGENT B1, `(.L_x_308) ;  /* 0x0000145000017945 */ /* 0x000fe60003800200 */
[----:B------:R-:W-:-:S04]  /*3ca0*/  ISETP.GE.AND P0, PT, R4, R13, PT ;  /* 0x0000000d0400720c */ /* 0x000fc80003f06270 */
[----:B------:R-:W-:-:S13]  /*3cb0*/  ISETP.GE.U32.OR P0, PT, R7, UR5, P0 ;  /* 0x0000000507007c0c */ /* 0x000fda0008706470 */
[----:B------:R-:W-:Y:S05]  /*3cc0*/  @P0 BRA `(.L_x_311) ;  /* 0x0000001400040947 */ /* 0x000fea0003800000 */
[----:B------:R-:W-:Y:S01]  /*3cd0*/  LOP3.LUT R6, RZ, R4, RZ, 0x33, !PT ;  /* 0x00000004ff067212 */ /* 0x000fe200078e33ff */
[----:B------:R-:W-:Y:S01]  /*3ce0*/  IMAD.SHL.U32 R2, R0, 0x400, RZ ;  /* 0x0000040000027824 */ /* 0x000fe200078e00ff */
[----:B------:R-:W-:Y:S01]  /*3cf0*/  BSSY.RECONVERGENT B2, `(.L_x_312) ;  /* 0x00000a8000027945 */ /* 0x000fe20003800200 */
[----:B------:R-:W-:Y:S02]  /*3d00*/  IMAD R8, R8, UR4, RZ ;  /* 0x0000000408087c24 */ /* 0x000fe4000f8e02ff */
[----:B------:R-:W-:-:S05]  /*3d10*/  VIADD R6, R6, UR5 ;  /* 0x0000000506067c36 */ /* 0x000fca0008000000 */
[----:B------:R-:W-:Y:S01]  /*3d20*/  IADD3 R9, PT, PT, R6, -R9, -R2 ;  /* 0x8000000906097210 */ /* 0x000fe20007ffe802 */
[----:B------:R-:W-:-:S04]  /*3d30*/  IMAD.MOV.U32 R2, RZ, RZ, R4 ;  /* 0x000000ffff027224 */ /* 0x000fc800078e0004 */
[----:B------:R-:W-:-:S05]  /*3d40*/  IMAD R8, R8, -0x400, R9 ;  /* 0xfffffc0008087824 */ /* 0x000fca00078e0209 */
[C---:B------:R-:W-:Y:S02]  /*3d50*/  ISETP.GE.U32.AND P0, PT, R8.reuse, 0x700, PT ;  /* 0x000007000800780c */ /* 0x040fe40003f06070 */
[----:B------:R-:W-:-:S04]  /*3d60*/  LEA.HI R8, R8, 0x1, RZ, 0x18 ;  /* 0x0000000108087811 */ /* 0x000fc800078fc0ff */
[----:B------:R-:W-:-:S07]  /*3d70*/  LOP3.LUT R9, R8, 0x7, RZ, 0xc0, !PT ;  /* 0x0000000708097812 */ /* 0x000fce00078ec0ff */
[----:B------:R-:W-:Y:S05]  /*3d80*/  @!P0 BRA `(.L_x_313) ;  /* 0x0000000800788947 */ /* 0x000fea0003800000 */
[----:B------:R-:W2:Y:S01]  /*3d90*/  LDC.64 R12, c[0x0][0x380] ;  /* 0x0000e000ff0c7b82 */ /* 0x000ea20000000a00 */
[----:B------:R-:W-:Y:S01]  /*3da0*/  LEA.HI R11, R11, 0x1, RZ, 0x18 ;  /* 0x000000010b0b7811 */ /* 0x000fe200078fc0ff */
[----:B------:R-:W-:Y:S03]  /*3db0*/  BSSY.RECONVERGENT B3, `(.L_x_314) ;  /* 0x000009a000037945 */ /* 0x000fe60003800200 */
[----:B------:R-:W-:Y:S02]  /*3dc0*/  LOP3.LUT R2, R11, 0x1fffff8, RZ, 0xc0, !PT ;  /* 0x01fffff80b027812 */ /* 0x000fe400078ec0ff */
[----:B------:R-:W-:Y:S01]  /*3dd0*/  LOP3.LUT R11, R4, 0x400, RZ, 0xfc, !PT ;  /* 0x00000400040b7812 */ /* 0x000fe200078efcff */
[----:B------:R-:W3:Y:S02]  /*3de0*/  LDC.64 R14, c[0x0][0x388] ;  /* 0x0000e200ff0e7b82 */ /* 0x000ee40000000a00 */
[----:B------:R-:W-:-:S07]  /*3df0*/  IMAD.MOV R2, RZ, RZ, -R2 ;  /* 0x000000ffff027224 */ /* 0x000fce00078e0a02 */
.L_x_315:
[----:B------:R-:W-:-:S04]  /*3e00*/  VIADD R27, R10, 0xfffffc00 ;  /* 0xfffffc000a1b7836 */ /* 0x000fc80000000000 */
[----:B--2---:R-:W-:-:S04]  /*3e10*/  IMAD.WIDE.U32 R16, R27, 0x4, R12 ;  /* 0x000000041b107825 */ /* 0x004fc800078e000c */
[----:B---3--:R-:W-:Y:S02]  /*3e20*/  IMAD.WIDE.U32 R18, R27, 0x4, R14 ;  /* 0x000000041b127825 */ /* 0x008fe400078e000e */
[----:B------:R2:W3:Y:S04]  /*3e30*/  LDG.E R16, desc[UR12][R16.64] ;  /* 0x0000000c10107981 */ /* 0x0004e8000c1e1900 */
[----:B------:R-:W3:Y:S01]  /*3e40*/  LDG.E R19, desc[UR12][R18.64] ;  /* 0x0000000c12137981 */ /* 0x000ee2000c1e1900 */
[----:B------:R-:W-:-:S04]  /*3e50*/  VIADD R25, R10, 0xfffffd00 ;  /* 0xfffffd000a197836 */ /* 0x000fc80000000000 */
[----:B------:R-:W-:-:S04]  /*3e60*/  IMAD.WIDE.U32 R20, R25, 0x4, R12 ;  /* 0x0000000419147825 */ /* 0x000fc800078e000c */
[----:B------:R-:W-:Y:S02]  /*3e70*/  IMAD.WIDE.U32 R22, R25, 0x4, R14 ;  /* 0x0000000419167825 */ /* 0x000fe400078e000e */
[----:B------:R-:W4:Y:S04]  /*3e80*/  LDG.E R20, desc[UR12][R20.64] ;  /* 0x0000000c14147981 */ /* 0x000f28000c1e1900 */
[----:B------:R-:W4:Y:S01]  /*3e90*/  LDG.E R23, desc[UR12][R22.64] ;  /* 0x0000000c16177981 */ /* 0x000f22000c1e1900 */
[----:B------:R-:W-:Y:S02]  /*3ea0*/  LOP3.LUT P2, RZ, R26, 0xff, RZ, 0xc0, !PT ;  /* 0x000000ff1aff7812 */ /* 0x000fe4000784c0ff */
[----:B--2---:R-:W-:Y:S01]  /*3eb0*/  IADD3 R17, P3, PT, R27, UR6, RZ ;  /* 0x000000061b117c10 */ /* 0x004fe2000ff7e0ff */
[----:B------:R-:W-:-:S03]  /*3ec0*/  VIADD R27, R10, 0xfffffe00 ;  /* 0xfffffe000a1b7836 */ /* 0x000fc60000000000 */
[----:B------:R-:W-:Y:S01]  /*3ed0*/  ISETP.LT.U32.AND P0, PT, R17, R24, PT ;  /* 0x000000181100720c */ /* 0x000fe20003f01070 */
[----:B------:R-:W-:-:S05]  /*3ee0*/  IMAD.X R28, RZ, RZ, R5, P3 ;  /* 0x000000ffff1c7224 */ /* 0x000fca00018e0605 */
[----:B------:R-:W-:-:S04]  /*3ef0*/  ISETP.LT.AND.EX P0, PT, R28, R3, PT, P0 ;  /* 0x000000031c00720c */ /* 0x000fc80003f01300 */
[----:B------:R-:W-:Y:S02]  /*3f00*/  SEL R29, R17, R24, P0 ;  /* 0x00000018111d7207 */ /* 0x000fe40000000000 */
[CC--:B---3--:R-:W-:Y:S02]  /*3f10*/  ISETP.NE.AND P1, PT, R16.reuse, R19.reuse, P2 ;  /* 0x000000131000720c */ /* 0x0c8fe40001725270 */
[----:B------:R-:W-:Y:S01]  /*3f20*/  ISETP.NE.AND P3, PT, R16, R19, PT ;  /* 0x000000131000720c */ /* 0x000fe20003f65270 */
[----:B------:R-:W-:-:S05]  /*3f30*/  IMAD.WIDE.U32 R18, R27, 0x4, R14 ;  /* 0x000000041b127825 */ /* 0x000fca00078e000e */
[----:B------:R-:W2:Y:S05]  /*3f40*/  LDG.E R22, desc[UR12][R18.64] ;  /* 0x0000000c12167981 */ /* 0x000eaa000c1e1900 */
[----:B------:R-:W-:Y:S01]  /*3f50*/  @!P1 SEL R29, R17, R24, !P2 ;  /* 0x00000018111d9207 */ /* 0x000fe20005000000 */
[----:B------:R-:W-:-:S05]  /*3f60*/  IMAD.WIDE.U32 R16, R27, 0x4, R12 ;  /* 0x000000041b107825 */ /* 0x000fca00078e000c */
[----:B------:R3:W2:Y:S01]  /*3f70*/  LDG.E R21, desc[UR12][R16.64] ;  /* 0x0000000c10157981 */ /* 0x0006a2000c1e1900 */
[----:B------:R-:W-:-:S04]  /*3f80*/  @!P2 SEL R26, RZ, 0x1, !P3 ;  /* 0x00000001ff1aa807 */ /* 0x000fc80005800000 */
[----:B------:R-:W-:Y:S02]  /*3f90*/  SEL R26, R26, 0x1, !P1 ;  /* 0x000000011a1a7807 */ /* 0x000fe40004800000 */
[-C--:B------:R-:W-:Y:S02]  /*3fa0*/  SEL R24, R28, R3.reuse, P0 ;  /* 0x000000031c187207 */ /* 0x080fe40000000000 */
[----:B------:R-:W-:Y:S02]  /*3fb0*/  LOP3.LUT P3, RZ, R26, 0xff, RZ, 0xc0, !PT ;  /* 0x000000ff1aff7812 */ /* 0x000fe4000786c0ff */
[----:B---3--:R-:W-:Y:S02]  /*3fc0*/  IADD3 R16, P0, PT, R25, UR6, RZ ;  /* 0x0000000619107c10 */ /* 0x008fe4000ff1e0ff */
[----:B------:R-:W-:Y:S02]  /*3fd0*/  @!P1 SEL R24, R28, R3, !P2 ;  /* 0x000000031c189207 */ /* 0x000fe40005000000 */
[----:B----4-:R-:W-:Y:S01]  /*3fe0*/  ISETP.NE.AND P2, PT, R20, R23, P3 ;  /* 0x000000171400720c */ /* 0x010fe20001f45270 */
[----:B------:R-:W-:Y:S01]  /*3ff0*/  IMAD.X R25, RZ, RZ, R5, P0 ;  /* 0x000000ffff197224 */ /* 0x000fe200000e0605 */
[----:B------:R-:W-:-:S02]  /*4000*/  ISETP.LT.U32.AND P0, PT, R16, R29, PT ;  /* 0x0000001d1000720c */ /* 0x000fc40003f01070 */
[----:B------:R-:W-:Y:S02]  /*4010*/  ISETP.NE.AND P1, PT, R20, R23, PT ;  /* 0x000000171400720c */ /* 0x000fe40003f25270 */
[----:B------:R-:W-:Y:S01]  /*4020*/  ISETP.LT.AND.EX P0, PT, R25, R24, PT, P0 ;  /* 0x000000181900720c */ /* 0x000fe20003f01300 */
[----:B------:R-:W-:-:S03]  /*4030*/  VIADD R23, R10, 0xffffff00 ;  /* 0xffffff000a177836 */ /* 0x000fc60000000000 */
[CC--:B------:R-:W-:Y:S01]  /*4040*/  SEL R3, R16.reuse, R29.reuse, P0 ;  /* 0x0000001d10037207 */ /* 0x0c0fe20000000000 */
[C---:B------:R-:W-:Y:S02]  /*4050*/  IMAD.WIDE.U32 R18, R23.reuse, 0x4, R14 ;  /* 0x0000000417127825 */ /* 0x040fe400078e000e */
[----:B------:R-:W-:Y:S02]  /*4060*/  @!P2 SEL R3, R16, R29, !P3 ;  /* 0x0000001d1003a207 */ /* 0x000fe40005800000 */
[----:B------:R-:W-:Y:S01]  /*4070*/  IMAD.WIDE.U32 R16, R23, 0x4, R12 ;  /* 0x0000000417107825 */ /* 0x000fe200078e000c */
[----:B------:R3:W4:Y:S01]  /*4080*/  LDG.E R29, desc[UR12][R18.64] ;  /* 0x0000000c121d7981 */ /* 0x000722000c1e1900 */
[----:B------:R-:W-:-:S03]  /*4090*/  @!P3 SEL R26, RZ, 0x1, !P1 ;  /* 0x00000001ff1ab807 */ /* 0x000fc60004800000 */
[----:B------:R5:W4:Y:S01]  /*40a0*/  LDG.E R20, desc[UR12][R16.64] ;  /* 0x0000000c10147981 */ /* 0x000b22000c1e1900 */
[----:B------:R-:W-:Y:S02]  /*40b0*/  SEL R26, R26, 0x1, !P2 ;  /* 0x000000011a1a7807 */ /* 0x000fe40005000000 */
[CC--:B------:R-:W-:Y:S02]  /*40c0*/  SEL R28, R25.reuse, R24.reuse, P0 ;  /* 0x00000018191c7207 */ /* 0x0c0fe40000000000 */
[----:B------:R-:W-:Y:S01]  /*40d0*/  @!P2 SEL R28, R25, R24, !P3 ;  /* 0x00000018191ca207 */ /* 0x000fe20005800000 */
[----:B---3--:R-:W-:Y:S01]  /*40e0*/  IMAD.WIDE.U32 R18, R10, 0x4, R12 ;  /* 0x000000040a127825 */ /* 0x008fe200078e000c */
[----:B------:R-:W-:-:S03]  /*40f0*/  LOP3.LUT P2, RZ, R26, 0xff, RZ, 0xc0, !PT ;  /* 0x000000ff1aff7812 */ /* 0x000fc6000784c0ff */
[----:B-----5:R-:W-:Y:S02]  /*4100*/  IMAD.WIDE.U32 R16, R10, 0x4, R14 ;  /* 0x000000040a107825 */ /* 0x020fe400078e000e */
[----:B------:R-:W3:Y:S01]  /*4110*/  LDG.E R18, desc[UR12][R18.64] ;  /* 0x0000000c12127981 */ /* 0x000ee2000c1e1900 */
[----:B------:R-:W-:-:S05]  /*4120*/  IADD3 R27, P0, PT, R27, UR6, RZ ;  /* 0x000000061b1b7c10 */ /* 0x000fca000ff1e0ff */
[----:B------:R-:W-:Y:S01]  /*4130*/  IMAD.X R25, RZ, RZ, R5, P0 ;  /* 0x000000ffff197224 */ /* 0x000fe200000e0605 */
[----:B------:R-:W-:-:S04]  /*4140*/  ISETP.LT.U32.AND P0, PT, R27, R3, PT ;  /* 0x000000031b00720c */ /* 0x000fc80003f01070 */
[----:B------:R-:W-:Y:S02]  /*4150*/  ISETP.LT.AND.EX P0, PT, R25, R28, PT, P0 ;  /* 0x0000001c1900720c */ /* 0x000fe40003f01300 */
[CC--:B--2---:R-:W-:Y:S02]  /*4160*/  ISETP.NE.AND P1, PT, R21.reuse, R22.reuse, PT ;  /* 0x000000161500720c */ /* 0x0c4fe40003f25270 */
[----:B------:R-:W-:Y:S02]  /*4170*/  ISETP.NE.AND P3, PT, R21, R22, P2 ;  /* 0x000000161500720c */ /* 0x000fe40001765270 */
[----:B------:R2:W3:Y:S01]  /*4180*/  LDG.E R22, desc[UR12][R16.64] ;  /* 0x0000000c10167981 */ /* 0x0004e2000c1e1900 */
[----:B------:R-:W-:-:S10]  /*4190*/  SEL R21, R27, R3, P0 ;  /* 0x000000031b157207 */ /* 0x000fd40000000000 */
[----:B------:R-:W-:Y:S01]  /*41a0*/  @!P3 SEL R21, R27, R3, !P2 ;  /* 0x000000031b15b207 */ /* 0x000fe20005000000 */
[----:B------:R-:W-:Y:S01]  /*41b0*/  VIADD R3, R10, 0x100 ;  /* 0x000001000a037836 */ /* 0x000fe20000000000 */
[CC--:B------:R-:W-:Y:S02]  /*41c0*/  SEL R27, R25.reuse, R28.reuse, P0 ;  /* 0x0000001c191b7207 */ /* 0x0c0fe40000000000 */
[----:B------:R-:W-:Y:S01]  /*41d0*/  @!P3 SEL R27, R25, R28, !P2 ;  /* 0x0000001c191bb207 */ /* 0x000fe20005000000 */
[----:B------:R-:W-:-:S04]  /*41e0*/  IMAD.WIDE.U32 R24, R3, 0x4, R14 ;  /* 0x0000000403187825 */ /* 0x000fc800078e000e */
[----:B--2---:R-:W-:Y:S02]  /*41f0*/  IMAD.WIDE.U32 R16, R3, 0x4, R12 ;  /* 0x0000000403107825 */ /* 0x004fe400078e000c */
[----:B------:R-:W2:Y:S04]  /*4200*/  LDG.E R25, desc[UR12][R24.64] ;  /* 0x0000000c18197981 */ /* 0x000ea8000c1e1900 */
[----:B------:R5:W2:Y:S01]  /*4210*/  LDG.E R28, desc[UR12][R16.64] ;  /* 0x0000000c101c7981 */ /* 0x000aa2000c1e1900 */
[----:B------:R-:W-:-:S04]  /*4220*/  @!P2 SEL R26, RZ, 0x1, !P1 ;  /* 0x00000001ff1aa807 */ /* 0x000fc80004800000 */
[----:B------:R-:W-:-:S04]  /*4230*/  SEL R26, R26, 0x1, !P3 ;  /* 0x000000011a1a7807 */ /* 0x000fc80005800000 */
[----:B------:R-:W-:Y:S02]  /*4240*/  LOP3.LUT P2, RZ, R26, 0xff, RZ, 0xc0, !PT ;  /* 0x000000ff1aff7812 */ /* 0x000fe4000784c0ff */
[----:B------:R-:W-:Y:S02]  /*4250*/  IADD3 R23, P0, PT, R23, UR6, RZ ;  /* 0x0000000617177c10 */ /* 0x000fe4000ff1e0ff */
[CC--:B----4-:R-:W-:Y:S02]  /*4260*/  ISETP.NE.AND P3, PT, R20.reuse, R29.reuse, PT ;  /* 0x0000001d1400720c */ /* 0x0d0fe40003f65270 */
[----:B------:R-:W-:Y:S01]  /*4270*/  ISETP.NE.AND P1, PT, R20, R29, P2 ;  /* 0x0000001d1400720c */ /* 0x000fe20001725270 */
[----:B------:R-:W-:Y:S01]  /*4280*/  IMAD.X R20, RZ, RZ, R5, P0 ;  /* 0x000000ffff147224 */ /* 0x000fe200000e0605 */
[----:B------:R-:W-:-:S05]  /*4290*/  ISETP.LT.U32.AND P0, PT, R23, R21, PT ;  /* 0x000000151700720c */ /* 0x000fca0003f01070 */
[----:B------:R-:W-:Y:S02]  /*42a0*/  @!P2 SEL R26, RZ, 0x1, !P3 ;  /* 0x00000001ff1aa807 */ /* 0x000fe40005800000 */
[----:B------:R-:W-:Y:S02]  /*42b0*/  ISETP.LT.AND.EX P0, PT, R20, R27, PT, P0 ;  /* 0x0000001b1400720c */ /* 0x000fe40003f01300 */
[----:B------:R-:W-:Y:S02]  /*42c0*/  SEL R26, R26, 0x1, !P1 ;  /* 0x000000011a1a7807 */ /* 0x000fe40004800000 */
[----:B-----5:R-:W-:Y:S02]  /*42d0*/  SEL R16, R23, R21, P0 ;  /* 0x0000001517107207 */ /* 0x020fe40000000000 */
[----:B------:R-:W-:Y:S02]  /*42e0*/  LOP3.LUT P3, RZ, R26, 0xff, RZ, 0xc0, !PT ;  /* 0x000000ff1aff7812 */ /* 0x000fe4000786c0ff */
[----:B------:R-:W-:-:S02]  /*42f0*/  SEL R17, R20, R27, P0 ;  /* 0x0000001b14117207 */ /* 0x000fc40000000000 */
[----:B------:R-:W-:Y:S02]  /*4300*/  IADD3 R19, P0, PT, R10, UR6, RZ ;  /* 0x000000060a137c10 */ /* 0x000fe4000ff1e0ff */
[----:B------:R-:W-:Y:S02]  /*4310*/  @!P1 SEL R16, R23, R21, !P2 ;  /* 0x0000001517109207 */ /* 0x000fe40005000000 */
[----:B------:R-:W-:Y:S01]  /*4320*/  @!P1 SEL R17, R20, R27, !P2 ;  /* 0x0000001b14119207 */ /* 0x000fe20005000000 */
[----:B------:R-:W-:Y:S01]  /*4330*/  IMAD.X R24, RZ, RZ, R5, P0 ;  /* 0x000000ffff187224 */ /* 0x000fe200000e0605 */
[----:B------:R-:W-:Y:S01]  /*4340*/  ISETP.LT.U32.AND P0, PT, R19, R16, PT ;  /* 0x000000101300720c */ /* 0x000fe20003f01070 */
[----:B------:R-:W-:-:S03]  /*4350*/  VIADD R27, R10, 0x200 ;  /* 0x000002000a1b7836 */ /* 0x000fc60000000000 */
[----:B------:R-:W-:-:S04]  /*4360*/  ISETP.LT.AND.EX P0, PT, R24, R17, PT, P0 ;  /* 0x000000111800720c */ /* 0x000fc80003f01300 */
[----:B------:R-:W-:Y:S02]  /*4370*/  SEL R20, R19, R16, P0 ;  /* 0x0000001013147207 */ /* 0x000fe40000000000 */
[----:B------:R-:W-:Y:S01]  /*4380*/  SEL R23, R24, R17, P0 ;  /* 0x0000001118177207 */ /* 0x000fe20000000000 */
[----:B------:R-:W-:Y:S01]  /*4390*/  VIADD R29, R10, 0x300 ;  /* 0x000003000a1d7836 */ /* 0x000fe20000000000 */
[CC--:B---3--:R-:W-:Y:S02]  /*43a0*/  ISETP.NE.AND P2, PT, R18.reuse, R22.reuse, P3 ;  /* 0x000000161200720c */ /* 0x0c8fe40001f45270 */
[----:B------:R-:W-:-:S04]  /*43b0*/  ISETP.NE.AND P1, PT, R18, R22, PT ;  /* 0x000000161200720c */ /* 0x000fc80003f25270 */
[----:B------:R-:W-:-:S07]  /*43c0*/  @!P3 SEL R26, RZ, 0x1, !P1 ;  /* 0x00000001ff1ab807 */ /* 0x000fce0004800000 */
[----:B------:R-:W-:Y:S01]  /*43d0*/  @!P2 SEL R20, R19, R16, !P3 ;  /* 0x000000101314a207 */ /* 0x000fe20005800000 */
[----:B------:R-:W-:Y:S01]  /*43e0*/  IMAD.WIDE.U32 R18, R27, 0x4, R14 ;  /* 0x000000041b127825 */ /* 0x000fe200078e000e */
[----:B------:R-:W-:-:S03]  /*43f0*/  @!P2 SEL R23, R24, R17, !P3 ;  /* 0x000000111817a207 */ /* 0x000fc60005800000 */
[----:B------:R-:W-:Y:S01]  /*4400*/  IMAD.WIDE.U32 R16, R27, 0x4, R12 ;  /* 0x000000041b107825 */ /* 0x000fe200078e000c */
[----:B------:R-:W-:Y:S01]  /*4410*/  IADD3 R21, P1, PT, R3, UR6, RZ ;  /* 0x0000000603157c10 */ /* 0x000fe2000ff3e0ff */
[----:B------:R-:W3:Y:S01]  /*4420*/  LDG.E R18, desc[UR12][R18.64] ;  /* 0x0000000c12127981 */ /* 0x000ee2000c1e1900 */
[----:B------:R-:W-:-:S03]  /*4430*/  SEL R22, R26, 0x1, !P2 ;  /* 0x000000011a167807 */ /* 0x000fc60005000000 */
[----:B------:R4:W3:Y:S01]  /*4440*/  LDG.E R3, desc[UR12][R16.64] ;  /* 0x0000000c10037981 */ /* 0x0008e2000c1e1900 */
[----:B------:R-:W-:Y:S01]  /*4450*/  LOP3.LUT P2, RZ, R22, 0xff, RZ, 0xc0, !PT ;  /* 0x000000ff16ff7812 */ /* 0x000fe2000784c0ff */
[----:B------:R-:W-:-:S03]  /*4460*/  IMAD.X R24, RZ, RZ, R5, P1 ;  /* 0x000000ffff187224 */ /* 0x000fc600008e0605 */
[----:B--2---:R-:W-:Y:S02]  /*4470*/  ISETP.NE.AND P3, PT, R28, R25, P2 ;  /* 0x000000191c00720c */ /* 0x004fe40001765270 */
[----:B------:R-:W-:-:S04]  /*4480*/  ISETP.LT.U32.AND P0, PT, R21, R20, PT ;  /* 0x000000141500720c */ /* 0x000fc80003f01070 */
[----:B------:R-:W-:Y:S02]  /*4490*/  ISETP.LT.AND.EX P0, PT, R24, R23, PT, P0 ;  /* 0x000000171800720c */ /* 0x000fe40003f01300 */
[----:B------:R-:W-:Y:S02]  /*44a0*/  ISETP.NE.AND P1, PT, R28, R25, PT ;  /* 0x000000191c00720c */ /* 0x000fe40003f25270 */
[-C--:B------:R-:W-:Y:S01]  /*44b0*/  SEL R25, R21, R20.reuse, P0 ;  /* 0x0000001415197207 */ /* 0x080fe20000000000 */
[----:B----4-:R-:W-:Y:S02]  /*44c0*/  IMAD.WIDE.U32 R16, R29, 0x4, R14 ;  /* 0x000000041d107825 */ /* 0x010fe400078e000e */
[----:B------:R-:W-:Y:S02]  /*44d0*/  @!P3 SEL R25, R21, R20, !P2 ;  /* 0x000000141519b207 */ /* 0x000fe40005000000 */
[----:B------:R-:W-:Y:S02]  /*44e0*/  IMAD.WIDE.U32 R20, R29, 0x4, R12 ;  /* 0x000000041d147825 */ /* 0x000fe400078e000c */
[----:B------:R-:W2:Y:S04]  /*44f0*/  LDG.E R17, desc[UR12][R16.64] ;  /* 0x0000000c10117981 */ /* 0x000ea8000c1e1900 */
[----:B------:R4:W2:Y:S01]  /*4500*/  LDG.E R20, desc[UR12][R20.64] ;  /* 0x0000000c14147981 */ /* 0x0008a2000c1e1900 */
[----:B------:R-:W-:-:S02]  /*4510*/  @!P2 SEL R22, RZ, 0x1, !P1 ;  /* 0x00000001ff16a807 */ /* 0x000fc40004800000 */
[-C--:B------:R-:W-:Y:S02]  /*4520*/  SEL R19, R24, R23.reuse, P0 ;  /* 0x0000001718137207 */ /* 0x080fe40000000000 */
[----:B------:R-:W-:Y:S02]  /*4530*/  SEL R22, R22, 0x1, !P3 ;  /* 0x0000000116167807 */ /* 0x000fe40005800000 */
[----:B------:R-:W-:Y:S02]  /*4540*/  @!P3 SEL R19, R24, R23, !P2 ;  /* 0x000000171813b207 */ /* 0x000fe40005000000 */
[----:B------:R-:W-:Y:S02]  /*4550*/  LOP3.LUT P1, RZ, R22, 0xff, RZ, 0xc0, !PT ;  /* 0x000000ff16ff7812 */ /* 0x000fe4000782c0ff */
[----:B------:R-:W-:-:S05]  /*4560*/  IADD3 R24, P0, PT, R27, UR6, RZ ;  /* 0x000000061b187c10 */ /* 0x000fca000ff1e0ff */
[----:B------:R-:W-:Y:S01]  /*4570*/  IMAD.X R26, RZ, RZ, R5, P0 ;  /* 0x000000ffff1a7224 */ /* 0x000fe200000e0605 */
[----:B------:R-:W-:-:S04]  /*4580*/  ISETP.LT.U32.AND P0, PT, R24, R25, PT ;  /* 0x000000191800720c */ /* 0x000fc80003f01070 */
[----:B------:R-:W-:-:S04]  /*4590*/  ISETP.LT.AND.EX P0, PT, R26, R19, PT, P0 ;  /* 0x000000131a00720c */ /* 0x000fc80003f01300 */
[----:B----4-:R-:W-:Y:S01]  /*45a0*/  SEL R21, R26, R19, P0 ;  /* 0x000000131a157207 */ /* 0x010fe20000000000 */
[----:B------:R-:W-:Y:S02]  /*45b0*/  VIADD R2, R2, 0x8 ;  /* 0x0000000802027836 */ /* 0x000fe40000000000 */
[----:B------:R-:W-:Y:S02]  /*45c0*/  VIADD R11, R11, 0x800 ;  /* 0x000008000b0b7836 */ /* 0x000fe40000000000 */
[----:B------:R-:W-:Y:S01]  /*45d0*/  VIADD R10, R10, 0x800 ;  /* 0x000008000a0a7836 */ /* 0x000fe20000000000 */
[CC--:B---3--:R-:W-:Y:S02]  /*45e0*/  ISETP.NE.AND P3, PT, R3.reuse, R18.reuse, P1 ;  /* 0x000000120300720c */ /* 0x0c8fe40000f65270 */
[----:B------:R-:W-:Y:S02]  /*45f0*/  ISETP.NE.AND P2, PT, R3, R18, PT ;  /* 0x000000120300720c */ /* 0x000fe40003f45270 */
[----:B------:R-:W-:-:S02]  /*4600*/  SEL R18, R24, R25, P0 ;  /* 0x0000001918127207 */ /* 0x000fc40000000000 */
[----:B------:R-:W-:Y:S02]  /*4610*/  IADD3 R29, P0, PT, R29, UR6, RZ ;  /* 0x000000061d1d7c10 */ /* 0x000fe4000ff1e0ff */
[----:B------:R-:W-:-:S05]  /*4620*/  @!P1 SEL R22, RZ, 0x1, !P2 ;  /* 0x00000001ff169807 */ /* 0x000fca0005000000 */
[----:B------:R-:W-:Y:S01]  /*4630*/  @!P3 SEL R18, R24, R25, !P1 ;  /* 0x000000191812b207 */ /* 0x000fe20004800000 */
[----:B------:R-:W-:Y:S01]  /*4640*/  IMAD.X R16, RZ, RZ, R5, P0 ;  /* 0x000000ffff107224 */ /* 0x000fe200000e0605 */
[----:B------:R-:W-:Y:S02]  /*4650*/  SEL R22, R22, 0x1, !P3 ;  /* 0x0000000116167807 */ /* 0x000fe40005800000 */
[----:B------:R-:W-:Y:S02]  /*4660*/  @!P3 SEL R21, R26, R19, !P1 ;  /* 0x000000131a15b207 */ /* 0x000fe40004800000 */
[----:B------:R-:W-:Y:S02]  /*4670*/  ISETP.LT.U32.AND P0, PT, R29, R18, PT ;  /* 0x000000121d00720c */ /* 0x000fe40003f01070 */
[----:B------:R-:W-:Y:S02]  /*4680*/  LOP3.LUT P2, RZ, R22, 0xff, RZ, 0xc0, !PT ;  /* 0x000000ff16ff7812 */ /* 0x000fe4000784c0ff */
[----:B------:R-:W-:-:S04]  /*4690*/  ISETP.LT.AND.EX P0, PT, R16, R21, PT, P0 ;  /* 0x000000151000720c */ /* 0x000fc80003f01300 */
[----:B------:R-:W-:Y:S02]  /*46a0*/  SEL R24, R29, R18, P0 ;  /* 0x000000121d187207 */ /* 0x000fe40000000000 */
[----:B------:R-:W-:Y:S02]  /*46b0*/  SEL R3, R16, R21, P0 ;  /* 0x0000001510037207 */ /* 0x000fe40000000000 */
[----:B------:R-:W-:Y:S02]  /*46c0*/  ISETP.NE.AND P0, PT, R2, RZ, PT ;  /* 0x000000ff0200720c */ /* 0x000fe40003f05270 */
[CC--:B--2---:R-:W-:Y:S02]  /*46d0*/  ISETP.NE.AND P3, PT, R20.reuse, R17.reuse, P2 ;  /* 0x000000111400720c */ /* 0x0c4fe40001765270 */
[----:B------:R-:W-:-:S04]  /*46e0*/  ISETP.NE.AND P1, PT, R20, R17, PT ;  /* 0x000000111400720c */ /* 0x000fc80003f25270 */
[----:B------:R-:W-:-:S04]  /*46f0*/  @!P2 SEL R22, RZ, 0x1, !P1 ;  /* 0x00000001ff16a807 */ /* 0x000fc80004800000 */
[----:B------:R-:W-:-:S03]  /*4700*/  SEL R22, R22, 0x1, !P3 ;  /* 0x0000000116167807 */ /* 0x000fc60005800000 */
[----:B------:R-:W-:Y:S02]  /*4710*/  @!P3 SEL R24, R29, R18, !P2 ;  /* 0x000000121d18b207 */ /* 0x000fe40005000000 */
[----:B------:R-:W-:Y:S02]  /*4720*/  @!P3 SEL R3, R16, R21, !P2 ;  /* 0x000000151003b207 */ /* 0x000fe40005000000 */
[----:B------:R-:W-:Y:S01]  /*4730*/  PRMT R26, R22, 0x7610, R26 ;  /* 0x00007610161a7816 */ /* 0x000fe2000000001a */
[----:B------:R-:W-:Y:S06]  /*4740*/  @P0 BRA `(.L_x_315) ;  /* 0xfffffff400ac0947 */ /* 0x000fec000383ffff */
[----:B01----:R-:W-:Y:S05]  /*4750*/  BSYNC.RECONVERGENT B3 ;  /* 0x0000000000037941 */ /* 0x003fea0003800200 */
.L_x_314:
[----:B------:R-:W-:-:S07]  /*4760*/  VIADD R2, R11, 0xfffffc00 ;  /* 0xfffffc000b027836 */ /* 0x000fce0000000000 */
.L_x_313:
[----:B01----:R-:W-:Y:S05]  /*4770*/  BSYNC.RECONVERGENT B2 ;  /* 0x0000000000027941 */ /* 0x003fea0003800200 */
.L_x_312:
[----:B------:R-:W-:-:S13]  /*4780*/  ISETP.NE.AND P0, PT, R9, RZ, PT ;  /* 0x000000ff0900720c */ /* 0x000fda0003f05270 */
[----:B------:R-:W-:Y:S05]  /*4790*/  @!P0 BRA `(.L_x_311) ;  /* 0x0000000800508947 */ /* 0x000fea0003800000 */
[----:B------:R-:W-:Y:S01]  /*47a0*/  ISETP.GE.U32.AND P0, PT, R9, 0x4, PT ;  /* 0x000000040900780c */ /* 0x000fe20003f06070 */
[----:B------:R-:W-:Y:S01]  /*47b0*/  BSSY.RECONVERGENT B2, `(.L_x_316) ;  /* 0x000004e000027945 */ /* 0x000fe20003800200 */
[----:B------:R-:W-:-:S11]  /*47c0*/  LOP3.LUT P1, R9, R8, 0x3, RZ, 0xc0, !PT ;  /* 0x0000000308097812 */ /* 0x000fd6000782c0ff */
[----:B------:R-:W-:Y:S05]  /*47d0*/  @!P0 BRA `(.L_x_317) ;  /* 0x00000004002c8947 */ /* 0x000fea0003800000 */
[----:B------:R-:W0:Y:S01]  /*47e0*/  LDC.64 R10, c[0x0][0x380] ;  /* 0x0000e000ff0a7b82 */ /* 0x000e220000000a00 */
[----:B------:R-:W-:-:S07]  /*47f0*/  IMAD.IADD R23, R2, 0x1, R7 ;  /* 0x0000000102177824 */ /* 0x000fce00078e0207 */
[----:B------:R-:W1:Y:S01]  /*4800*/  LDC.64 R12, c[0x0][0x388] ;  /* 0x0000e200ff0c7b82 */ /* 0x000e620000000a00 */
[----:B0-----:R-:W-:-:S05]  /*4810*/  IMAD.WIDE.U32 R14, R23, 0x4, R10 ;  /* 0x00000004170e7825 */ /* 0x001fca00078e000a */
[----:B------:R0:W2:Y:S01]  /*4820*/  LDG.E R27, desc[UR12][R14.64] ;  /* 0x0000000c0e1b7981 */ /* 0x0000a2000c1e1900 */
[----:B-1----:R-:W-:-:S05]  /*4830*/  IMAD.WIDE.U32 R28, R23, 0x4, R12 ;  /* 0x00000004171c7825 */ /* 0x002fca00078e000c */
[----:B------:R-:W2:Y:S01]  /*4840*/  LDG.E R8, desc[UR12][R28.64] ;  /* 0x0000000c1c087981 */ /* 0x000ea2000c1e1900 */
[----:B------:R-:W-:-:S04]  /*4850*/  VIADD R25, R23, 0x100 ;  /* 0x0000010017197836 */ /* 0x000fc80000000000 */
[----:B------:R-:W-:-:S04]  /*4860*/  IMAD.WIDE.U32 R16, R25, 0x4, R12 ;  /* 0x0000000419107825 */ /* 0x000fc800078e000c */
[----:B0-----:R-:W-:Y:S02]  /*4870*/  IMAD.WIDE.U32 R14, R25, 0x4, R10 ;  /* 0x00000004190e7825 */ /* 0x001fe400078e000a */
[----:B------:R0:W3:Y:S04]  /*4880*/  LDG.E R16, desc[UR12][R16.64] ;  /* 0x0000000c10107981 */ /* 0x0000e8000c1e1900 */
[----:B------:R-:W3:Y:S01]  /*4890*/  LDG.E R22, desc[UR12][R14.64] ;  /* 0x0000000c0e167981 */ /* 0x000ee2000c1e1900 */
[----:B0-----:R-:W-:-:S04]  /*48a0*/  VIADD R17, R23, 0x200 ;  /* 0x0000020017117836 */ /* 0x001fc80000000000 */
[----:B------:R-:W-:-:S04]  /*48b0*/  IMAD.WIDE.U32 R18, R17, 0x4, R10 ;  /* 0x0000000411127825 */ /* 0x000fc800078e000a */
[----:B------:R-:W-:Y:S02]  /*48c0*/  IMAD.WIDE.U32 R20, R17, 0x4, R12 ;  /* 0x0000000411147825 */ /* 0x000fe400078e000c */
[----:B------:R-:W4:Y:S04]  /*48d0*/  LDG.E R18, desc[UR12][R18.64] ;  /* 0x0000000c12127981 */ /* 0x000f28000c1e1900 */
[----:B------:R-:W4:Y:S01]  /*48e0*/  LDG.E R21, desc[UR12][R20.64] ;  /* 0x0000000c14157981 */ /* 0x000f22000c1e1900 */
[----:B------:R-:W-:-:S04]  /*48f0*/  VIADD R29, R23, 0x300 ;  /* 0x00000300171d7836 */ /* 0x000fc80000000000 */
[----:B------:R-:W-:-:S04]  /*4900*/  IMAD.WIDE.U32 R10, R29, 0x4, R10 ;  /* 0x000000041d0a7825 */ /* 0x000fc800078e000a */
[----:B------:R-:W-:Y:S02]  /*4910*/  IMAD.WIDE.U32 R12, R29, 0x4, R12 ;  /* 0x000000041d0c7825 */ /* 0x000fe400078e000c */
[----:B------:R-:W5:Y:S04]  /*4920*/  LDG.E R10, desc[UR12][R10.64] ;  /* 0x0000000c0a0a7981 */ /* 0x000f68000c1e1900 */
[----:B------:R0:W5:Y:S01]  /*4930*/  LDG.E R13, desc[UR12][R12.64] ;  /* 0x0000000c0c0d7981 */ /* 0x000162000c1e1900 */
[----:B------:R-:W-:Y:S02]  /*4940*/  LOP3.LUT P3, RZ, R26, 0xff, RZ, 0xc0, !PT ;  /* 0x000000ff1aff7812 */ /* 0x000fe4000786c0ff */
[----:B------:R-:W-:Y:S02]  /*4950*/  IADD3 R23, P2, PT, R23, UR6, RZ ;  /* 0x0000000617177c10 */ /* 0x000fe4000ff5e0ff */
[----:B------:R-:W-:Y:S01]  /*4960*/  IADD3 R25, P5, PT, R25, UR6, RZ ;  /* 0x0000000619197c10 */ /* 0x000fe2000ffbe0ff */
[----:B------:R-:W-:Y:S01]  /*4970*/  VIADD R2, R2, 0x400 ;  /* 0x0000040002027836 */ /* 0x000fe20000000000 */
[----:B--2---:R-:W-:-:S02]  /*4980*/  ISETP.NE.AND P0, PT, R27, R8, PT ;  /* 0x000000081b00720c */ /* 0x004fc40003f05270 */
[----:B------:R-:W-:-:S05]  /*4990*/  ISETP.NE.AND P4, PT, R27, R8, P3 ;  /* 0x000000081b00720c */ /* 0x000fca0001f85270 */
[----:B------:R-:W-:Y:S01]  /*49a0*/  @!P3 SEL R26, RZ, 0x1, !P0 ;  /* 0x00000001ff1ab807 */ /* 0x000fe20004000000 */
[----:B------:R-:W-:-:S03]  /*49b0*/  IMAD.X R8, RZ, RZ, R5, P2 ;  /* 0x000000ffff087224 */ /* 0x000fc600010e0605 */
[----:B------:R-:W-:Y:S02]  /*49c0*/  SEL R26, R26, 0x1, !P4 ;  /* 0x000000011a1a7807 */ /* 0x000fe40006000000 */
[----:B------:R-:W-:Y:S02]  /*49d0*/  ISETP.LT.U32.AND P0, PT, R23, R24, PT ;  /* 0x000000181700720c */ /* 0x000fe40003f01070 */
[----:B------:R-:W-:Y:S02]  /*49e0*/  LOP3.LUT P2, RZ, R26, 0xff, RZ, 0xc0, !PT ;  /* 0x000000ff1aff7812 */ /* 0x000fe4000784c0ff */
[----:B------:R-:W-:-:S04]  /*49f0*/  ISETP.LT.AND.EX P0, PT, R8, R3, PT, P0 ;  /* 0x000000030800720c */ /* 0x000fc80003f01300 */
[C---:B0-----:R-:W-:Y:S02]  /*4a00*/  SEL R12, R23.reuse, R24, P0 ;  /* 0x00000018170c7207 */ /* 0x041fe40000000000 */
[-C--:B------:R-:W-:Y:S02]  /*4a10*/  SEL R20, R8, R3.reuse, P0 ;  /* 0x0000000308147207 */ /* 0x080fe40000000000 */
[----:B---3--:R-:W-:Y:S02]  /*4a20*/  ISETP.NE.AND P0, PT, R22, R16, PT ;  /* 0x000000101600720c */ /* 0x008fe40003f05270 */
[----:B------:R-:W-:Y:S02]  /*4a30*/  @!P4 SEL R12, R23, R24, !P3 ;  /* 0x00000018170cc207 */ /* 0x000fe40005800000 */
[----:B------:R-:W-:Y:S02]  /*4a40*/  @!P4 SEL R20, R8, R3, !P3 ;  /* 0x000000030814c207 */ /* 0x000fe40005800000 */
[----:B------:R-:W-:-:S02]  /*4a50*/  ISETP.NE.AND P4, PT, R22, R16, P2 ;  /* 0x000000101600720c */ /* 0x000fc40001785270 */
[----:B------:R-:W-:Y:S01]  /*4a60*/  @!P2 SEL R26, RZ, 0x1, !P0 ;  /* 0x00000001ff1aa807 */ /* 0x000fe20004000000 */
[----:B------:R-:W-:-:S03]  /*4a70*/  IMAD.X R3, RZ, RZ, R5, P5 ;  /* 0x000000ffff037224 */ /* 0x000fc600028e0605 */
        /* <DEDUP_REMOVED lines=11> */
[----:B------:R-:W-:Y:S01]  /*4b30*/  IMAD.X R3, RZ, RZ, R5, P0 ;  /* 0x000000ffff037224 */ /* 0x000fe200000e0605 */
        /* <DEDUP_REMOVED lines=11> */
[----:B------:R-:W-:Y:S01]  /*4bf0*/  IMAD.X R8, RZ, RZ, R5, P5 ;  /* 0x000000ffff087224 */ /* 0x000fe200028e0605 */
[----:B------:R-:W-:-:S02]  /*4c00*/  ISETP.LT.U32.AND P0, PT, R29, R12, PT ;  /* 0x0000000c1d00720c */ /* 0x000fc40003f01070 */
[----:B------:R-:W-:Y:S02]  /*4c10*/  ISETP.NE.AND P3, PT, R10, R13, PT ;  /* 0x0000000d0a00720c */ /* 0x000fe40003f65270 */
[CC--:B------:R-:W-:Y:S02]  /*4c20*/  ISETP.LT.AND.EX P0, PT, R8.reuse, R11.reuse, PT, P0 ;  /* 0x0000000b0800720c */ /* 0x0c0fe40003f01300 */
[----:B------:R-:W-:Y:S02]  /*4c30*/  @!P2 SEL R26, RZ, 0x1, !P3 ;  /* 0x00000001ff1aa807 */ /* 0x000fe40005800000 */
[----:B------:R-:W-:Y:S02]  /*4c40*/  SEL R24, R29, R12, P0 ;  /* 0x0000000c1d187207 */ /* 0x000fe40000000000 */
[----:B------:R-:W-:Y:S02]  /*4c50*/  SEL R3, R8, R11, P0 ;  /* 0x0000000b08037207 */ /* 0x000fe40000000000 */
[----:B------:R-:W-:-:S02]  /*4c60*/  SEL R26, R26, 0x1, !P4 ;  /* 0x000000011a1a7807 */ /* 0x000fc40006000000 */
[----:B------:R-:W-:Y:S02]  /*4c70*/  @!P4 SEL R24, R29, R12, !P2 ;  /* 0x0000000c1d18c207 */ /* 0x000fe40005000000 */
[----:B------:R-:W-:-:S07]  /*4c80*/  @!P4 SEL R3, R8, R11, !P2 ;  /* 0x0000000b0803c207 */ /* 0x000fce0005000000 */
.L_x_317:
[----:B------:R-:W-:Y:S05]  /*4c90*/  BSYNC.RECONVERGENT B2 ;  /* 0x0000000000027941 */ /* 0x000fea0003800200 */
.L_x_316:
[----:B------:R-:W-:Y:S05]  /*4ca0*/  @!P1 BRA `(.L_x_311) ;  /* 0x00000004000c9947 */ /* 0x000fea0003800000 */
[----:B------:R-:W-:Y:S01]  /*4cb0*/  ISETP.NE.AND P0, PT, R9, 0x1, PT ;  /* 0x000000010900780c */ /* 0x000fe20003f05270 */
[----:B------:R-:W-:Y:S01]  /*4cc0*/  BSSY.RECONVERGENT B2, `(.L_x_318) ;  /* 0x000002a000027945 */ /* 0x000fe20003800200 */
[----:B------:R-:W-:-:S11]  /*4cd0*/  LOP3.LUT P1, RZ, R6, 0x100, RZ, 0xc0, !PT ;  /* 0x0000010006ff7812 */ /* 0x000fd6000782c0ff */
[----:B------:R-:W-:Y:S05]  /*4ce0*/  @!P0 BRA `(.L_x_319) ;  /* 0x00000000009c8947 */ /* 0x000fea0003800000 */
[----:B------:R-:W0:Y:S01]  /*4cf0*/  LDC.64 R10, c[0x0][0x380] ;  /* 0x0000e000ff0a7b82 */ /* 0x000e220000000a00 */
[----:B------:R-:W-:-:S07]  /*4d00*/  IMAD.IADD R17, R2, 0x1, R7 ;  /* 0x0000000102117824 */ /* 0x000fce00078e0207 */
[----:B------:R-:W1:Y:S01]  /*4d10*/  LDC.64 R8, c[0x0][0x388] ;  /* 0x0000e200ff087b82 */ /* 0x000e620000000a00 */
[C---:B------:R-:W-:Y:S02]  /*4d20*/  VIADD R19, R17.reuse, 0x100 ;  /* 0x0000010011137836 */ /* 0x040fe40000000000 */
[----:B0-----:R-:W-:-:S06]  /*4d30*/  IMAD.WIDE.U32 R12, R17, 0x4, R10 ;  /* 0x00000004110c7825 */ /* 0x001fcc00078e000a */
[----:B------:R-:W2:Y:S01]  /*4d40*/  LDG.E R12, desc[UR12][R12.64] ;  /* 0x0000000c0c0c7981 */ /* 0x000ea2000c1e1900 */
[----:B-1----:R-:W-:-:S06]  /*4d50*/  IMAD.WIDE.U32 R14, R17, 0x4, R8 ;  /* 0x00000004110e7825 */ /* 0x002fcc00078e0008 */
[----:B------:R-:W2:Y:S01]  /*4d60*/  LDG.E R15, desc[UR12][R14.64] ;  /* 0x0000000c0e0f7981 */ /* 0x000ea2000c1e1900 */
[----:B------:R-:W-:-:S04]  /*4d70*/  IMAD.WIDE.U32 R10, R19, 0x4, R10 ;  /* 0x00000004130a7825 */ /* 0x000fc800078e000a */
[----:B------:R-:W-:Y:S02]  /*4d80*/  IMAD.WIDE.U32 R8, R19, 0x4, R8 ;  /* 0x0000000413087825 */ /* 0x000fe400078e0008 */
[----:B------:R-:W3:Y:S04]  /*4d90*/  LDG.E R10, desc[UR12][R10.64] ;  /* 0x0000000c0a0a7981 */ /* 0x000ee8000c1e1900 */
[----:B------:R0:W3:Y:S01]  /*4da0*/  LDG.E R21, desc[UR12][R8.64] ;  /* 0x0000000c08157981 */ /* 0x0000e2000c1e1900 */
[----:B------:R-:W-:Y:S02]  /*4db0*/  LOP3.LUT P2, RZ, R26, 0xff, RZ, 0xc0, !PT ;  /* 0x000000ff1aff7812 */ /* 0x000fe4000784c0ff */
[----:B------:R-:W-:-:S04]  /*4dc0*/  IADD3 R17, P4, PT, R17, UR6, RZ ;  /* 0x0000000611117c10 */ /* 0x000fc8000ff9e0ff */
[----:B------:R-:W-:Y:S01]  /*4dd0*/  ISETP.LT.U32.AND P0, PT, R17, R24, PT ;  /* 0x000000181100720c */ /* 0x000fe20003f01070 */
[----:B------:R-:W-:-:S05]  /*4de0*/  IMAD.X R6, RZ, RZ, R5, P4 ;  /* 0x000000ffff067224 */ /* 0x000fca00020e0605 */
[----:B------:R-:W-:-:S04]  /*4df0*/  ISETP.LT.AND.EX P0, PT, R6, R3, PT, P0 ;  /* 0x000000030600720c */ /* 0x000fc80003f01300 */
[----:B0-----:R-:W-:Y:S02]  /*4e00*/  SEL R8, R17, R24, P0 ;  /* 0x0000001811087207 */ /* 0x001fe40000000000 */
[----:B------:R-:W-:Y:S01]  /*4e10*/  SEL R9, R6, R3, P0 ;  /* 0x0000000306097207 */ /* 0x000fe20000000000 */
[----:B------:R-:W-:Y:S01]  /*4e20*/  VIADD R2, R2, 0x200 ;  /* 0x0000020002027836 */ /* 0x000fe20000000000 */
[CC--:B--2---:R-:W-:Y:S02]  /*4e30*/  ISETP.NE.AND P5, PT, R12.reuse, R15.reuse, PT ;  /* 0x0000000f0c00720c */ /* 0x0c4fe40003fa5270 */
[----:B------:R-:W-:Y:S02]  /*4e40*/  ISETP.NE.AND P3, PT, R12, R15, P2 ;  /* 0x0000000f0c00720c */ /* 0x000fe40001765270 */
[----:B------:R-:W-:-:S04]  /*4e50*/  @!P2 SEL R26, RZ, 0x1, !P5 ;  /* 0x00000001ff1aa807 */ /* 0x000fc80006800000 */
[----:B------:R-:W-:Y:S02]  /*4e60*/  SEL R26, R26, 0x1, !P3 ;  /* 0x000000011a1a7807 */ /* 0x000fe40005800000 */
[----:B------:R-:W-:Y:S02]  /*4e70*/  IADD3 R19, P5, PT, R19, UR6, RZ ;  /* 0x0000000613137c10 */ /* 0x000fe4000ffbe0ff */
[----:B------:R-:W-:-:S03]  /*4e80*/  LOP3.LUT P4, RZ, R26, 0xff, RZ, 0xc0, !PT ;  /* 0x000000ff1aff7812 */ /* 0x000fc6000788c0ff */
[----:B------:R-:W-:Y:S02]  /*4e90*/  @!P3 SEL R8, R17, R24, !P2 ;  /* 0x000000181108b207 */ /* 0x000fe40005000000 */
[----:B------:R-:W-:Y:S02]  /*4ea0*/  @!P3 SEL R9, R6, R3, !P2 ;  /* 0x000000030609b207 */ /* 0x000fe40005000000 */
[CC--:B---3--:R-:W-:Y:S01]  /*4eb0*/  ISETP.NE.AND P3, PT, R10.reuse, R21.reuse, P4 ;  /* 0x000000150a00720c */ /* 0x0c8fe20002765270 */
[----:B------:R-:W-:Y:S01]  /*4ec0*/  IMAD.X R6, RZ, RZ, R5, P5 ;  /* 0x000000ffff067224 */ /* 0x000fe200028e0605 */
        /* <DEDUP_REMOVED lines=9> */
.L_x_319:
[----:B------:R-:W-:Y:S05]  /*4f60*/  BSYNC.RECONVERGENT B2 ;  /* 0x0000000000027941 */ /* 0x000fea0003800200 */
.L_x_318:
[----:B------:R-:W-:Y:S05]  /*4f70*/  @P1 BRA `(.L_x_311) ;  /* 0x0000000000581947 */ /* 0x000fea0003800000 */
[----:B------:R-:W0:Y:S01]  /*4f80*/  LDC.64 R8, c[0x0][0x380] ;  /* 0x0000e000ff087b82 */ /* 0x000e220000000a00 */
[----:B------:R-:W-:-:S07]  /*4f90*/  IMAD.IADD R13, R2, 0x1, R7 ;  /* 0x00000001020d7824 */ /* 0x000fce00078e0207 */
[----:B------:R-:W1:Y:S01]  /*4fa0*/  LDC.64 R10, c[0x0][0x388] ;  /* 0x0000e200ff0a7b82 */ /* 0x000e620000000a00 */
[----:B0-----:R-:W-:-:S06]  /*4fb0*/  IMAD.WIDE.U32 R6, R13, 0x4, R8 ;  /* 0x000000040d067825 */ /* 0x001fcc00078e0008 */
[----:B------:R-:W2:Y:S01]  /*4fc0*/  LDG.E R6, desc[UR12][R6.64] ;  /* 0x0000000c06067981 */ /* 0x000ea2000c1e1900 */
[----:B-1----:R-:W-:-:S06]  /*4fd0*/  IMAD.WIDE.U32 R8, R13, 0x4, R10 ;  /* 0x000000040d087825 */ /* 0x002fcc00078e000a */
[----:B------:R-:W2:Y:S01]  /*4fe0*/  LDG.E R9, desc[UR12][R8.64] ;  /* 0x0000000c08097981 */ /* 0x000ea2000c1e1900 */
[----:B------:R-:W-:Y:S02]  /*4ff0*/  LOP3.LUT P3, RZ, R26, 0xff, RZ, 0xc0, !PT ;  /* 0x000000ff1aff7812 */ /* 0x000fe4000786c0ff */
[----:B------:R-:W-:-:S05]  /*5000*/  IADD3 R13, P0, PT, R13, UR6, RZ ;  /* 0x000000060d0d7c10 */ /* 0x000fca000ff1e0ff */
[----:B------:R-:W-:Y:S01]  /*5010*/  IMAD.X R10, RZ, RZ, R5, P0 ;  /* 0x000000ffff0a7224 */ /* 0x000fe200000e0605 */
[----:B------:R-:W-:-:S04]  /*5020*/  ISETP.LT.U32.AND P0, PT, R13, R24, PT ;  /* 0x000000180d00720c */ /* 0x000fc80003f01070 */
[----:B------:R-:W-:-:S04]  /*5030*/  ISETP.LT.AND.EX P0, PT, R10, R3, PT, P0 ;  /* 0x000000030a00720c */ /* 0x000fc80003f01300 */
[----:B------:R-:W-:Y:S02]  /*5040*/  SEL R2, R13, R24, P0 ;  /* 0x000000180d027207 */ /* 0x000fe40000000000 */
[----:B------:R-:W-:Y:S02]  /*5050*/  SEL R5, R10, R3, P0 ;  /* 0x000000030a057207 */ /* 0x000fe40000000000 */
[CC--:B--2---:R-:W-:Y:S02]  /*5060*/  ISETP.NE.AND P2, PT, R6.reuse, R9.reuse, P3 ;  /* 0x000000090600720c */ /* 0x0c4fe40001f45270 */
[----:B------:R-:W-:-:S04]  /*5070*/  ISETP.NE.AND P1, PT, R6, R9, PT ;  /* 0x000000090600720c */ /* 0x000fc80003f25270 */
[----:B------:R-:W-:-:S07]  /*5080*/  @!P3 SEL R26, RZ, 0x1, !P1 ;  /* 0x00000001ff1ab807 */ /* 0x000fce0004800000 */
[----:B------:R-:W-:Y:S02]  /*5090*/  @!P2 SEL R2, R13, R24, !P3 ;  /* 0x000000180d02a207 */ /* 0x000fe40005800000 */
[----:B------:R-:W-:Y:S02]  /*50a0*/  @!P2 SEL R5, R10, R3, !P3 ;  /* 0x000000030a05a207 */ /* 0x000fe40005800000 */
[----:B------:R-:W-:Y:S01]  /*50b0*/  SEL R26, R26, 0x1, !P2 ;  /* 0x000000011a1a7807 */ /* 0x000fe20005000000 */
[----:B------:R-:W-:Y:S02]  /*50c0*/  IMAD.MOV.U32 R24, RZ, RZ, R2 ;  /* 0x000000ffff187224 */ /* 0x000fe400078e0002 */
[----:B------:R-:W-:-:S07]  /*50d0*/  IMAD.MOV.U32 R3, RZ, RZ, R5 ;  /* 0x000000ffff037224 */ /* 0x000fce00078e0005 */
.L_x_311:
[----:B01----:R-:W-:Y:S05]  /*50e0*/  BSYNC.RECONVERGENT B1 ;  /* 0x0000000000017941 */ /* 0x003fea0003800200 */
.L_x_308:
[----:B------:R-:W0:Y:S01]  /*50f0*/  S2R R8, SR_LANEID ;  /* 0x0000000000087919 */ /* 0x000e220000000000 */
[----:B------:R-:W-:Y:S01]  /*5100*/  LOP3.LUT R5, R26, 0xff, RZ, 0xc0, !PT ;  /* 0x000000ff1a057812 */ /* 0x000fe200078ec0ff */
[----:B------:R-:W-:Y:S01]  /*5110*/  BSSY.RECONVERGENT B1, `(.L_x_320) ;  /* 0x0000016000017945 */ /* 0x000fe20003800200 */
[----:B------:R1:W2:Y:S04]  /*5120*/  SHFL.DOWN PT, R7, R24, 0x1, 0x1f ;  /* 0x08201f0018077f89 */ /* 0x0002a800000e0000 */
[----:B------:R1:W3:Y:S04]  /*5130*/  SHFL.DOWN PT, R6, R3, 0x1, 0x1f ;  /* 0x08201f0003067f89 */ /* 0x0002e800000e0000 */
[----:B------:R-:W4:Y:S01]  /*5140*/  SHFL.DOWN PT, R5, R5, 0x1, 0x1f ;  /* 0x08201f0005057f89 */ /* 0x000f2200000e0000 */
        /* <DEDUP_REMOVED lines=18> */
.L_x_321:
[----:B------:R-:W-:Y:S05]  /*5270*/  BSYNC.RECONVERGENT B1 ;  /* 0x0000000000017941 */ /* 0x000fea0003800200 */
.L_x_320:
        /* <DEDUP_REMOVED lines=23> */
.L_x_323:
[----:B------:R-:W-:Y:S05]  /*53f0*/  BSYNC.RECONVERGENT B1 ;  /* 0x0000000000017941 */ /* 0x000fea0003800200 */
.L_x_322:
        /* <DEDUP_REMOVED lines=20> */
.L_x_325:
[----:B------:R-:W-:Y:S05]  /*5540*/  BSYNC.RECONVERGENT B1 ;  /* 0x0000000000017941 */ /* 0x000fea0003800200 */
.L_x_324:
        /* <DEDUP_REMOVED lines=20> */
.L_x_327:
[----:B------:R-:W-:Y:S05]  /*5690*/  BSYNC.RECONVERGENT B1 ;  /* 0x0000000000017941 */ /* 0x000fea0003800200 */
.L_x_326:
        /* <DEDUP_REMOVED lines=20> */
.L_x_329:
[----:B------:R-:W-:Y:S05]  /*57e0*/  BSYNC.RECONVERGENT B1 ;  /* 0x0000000000017941 */ /* 0x000fea0003800200 */
.L_x_328:
        /* <DEDUP_REMOVED lines=11> */
.L_x_331:
[----:B------:R-:W-:Y:S05]  /*58a0*/  BSYNC.RECONVERGENT B1 ;  /* 0x0000000000017941 */ /* 0x000fea0003800200 */
.L_x_330:
        /* <DEDUP_REMOVED lines=82> */
[----:B------:R-:W-:-:S07]  /*5dd0*/  SEL R3, R3, R7, !P2 ;  /* 0x0000000703037207 */ /* 0x000fce0005000000 */
.L_x_289:
[----:B------:R-:W-:Y:S05]  /*5de0*/  BSYNC.RECONVERGENT B0 ;  /* 0x0000000000007941 */ /* 0x000fea0003800200 */
.L_x_264:
[----:B------:R-:W-:Y:S05]  /*5df0*/  @P1 EXIT ;  /* 0x000000000000194d */ /* 0x000fea0003800000 */
[----:B012---:R-:W0:Y:S01]  /*5e00*/  LDC.64 R4, c[0x0][0x3a8] ;  /* 0x0000ea00ff047b82 */ /* 0x007e220000000a00 */
[----:B------:R-:W-:Y:S02]  /*5e10*/  IMAD.MOV.U32 R25, RZ, RZ, R3 ;  /* 0x000000ffff197224 */ /* 0x000fe400078e0003 */
[----:B0-----:R-:W-:-:S05]  /*5e20*/  IMAD.WIDE.U32 R4, R0, 0x10, R4 ;  /* 0x0000001000047825 */ /* 0x001fca00078e0004 */
[----:B------:R-:W-:Y:S04]  /*5e30*/  STG.E.64 desc[UR12][R4.64+0x8], R24 ;  /* 0x0000081804007986 */ /* 0x000fe8000c101b0c */
[----:B------:R-:W-:Y:S01]  /*5e40*/  STG.E.U8 desc[UR12][R4.64], R26 ;  /* 0x0000001a04007986 */ /* 0x000fe2000c10110c */
[----:B------:R-:W-:Y:S05]  /*5e50*/  EXIT ;  /* 0x000000000000794d */ /* 0x000fea0003800000 */
.L_x_332:
        /* <DEDUP_REMOVED lines=10> */
.L_x_505:


//--------------------- .text._ZN3cub18CUB_300001_SM_10006detail6reduce28DeviceReduceSingleTileKernelINS2_10policy_hubIN4cuda3std3__45tupleIJblEEEjN6thrust24THRUST_300001_SM_1000_NS8cuda_cub9__find_if7functorIS9_EEE10Policy1000ENSB_12zip_iteratorINS8_IJNSD_26transform_input_iterator_tIbNSC_6detail35transform_pair_of_input_iterators_tIbNSB_6detail15normal_iteratorINSB_10device_ptrIiEEEESQ_NS7_8equal_toIiEEEENS7_10__not_fn_tINS7_10__identityEEEEENSB_17counting_iteratorIlNSB_11use_defaultESZ_SZ_EEEEEEEPS9_jSF_S9_S9_SV_EEvT0_T1_T2_T3_T4_T6_ --------------------------
	.section	.text._ZN3cub18CUB_300001_SM_10006detail6reduce28DeviceReduceSingleTileKernelINS2_10policy_hubIN4cuda3std3__45tupleIJblEEEjN6thrust24THRUST_300001_SM_1000_NS8cuda_cub9__find_if7functorIS9_EEE10Policy1000ENSB_12zip_iteratorINS8_IJNSD_26transform_input_iterator_tIbNSC_6detail35transform_pair_of_input_iterators_tIbNSB_6detail15normal_iteratorINSB_10device_ptrIiEEEESQ_NS7_8equal_toIiEEEENS7_10__not_fn_tINS7_10__identityEEEEENSB_17counting_iteratorIlNSB_11use_defaultESZ_SZ_EEEEEEEPS9_jSF_S9_S9_SV_EEvT0_T1_T2_T3_T4_T6_,"ax",@progbits
	.align	128
        .global         _ZN3cub18CUB_300001_SM_10006detail6reduce28DeviceReduceSingleTileKernelINS2_10policy_hubIN4cuda3std3__45tupleIJblEEEjN6thrust24THRUST_300001_SM_1000_NS8cuda_cub9__find_if7functorIS9_EEE10Policy1000ENSB_12zip_iteratorINS8_IJNSD_26transform_input_iterator_tIbNSC_6detail35transform_pair_of_input_iterators_tIbNSB_6detail15normal_iteratorINSB_10device_ptrIiEEEESQ_NS7_8equal_toIiEEEENS7_10__not_fn_tINS7_10__identityEEEEENSB_17counting_iteratorIlNSB_11use_defaultESZ_SZ_EEEEEEEPS9_jSF_S9_S9_SV_EEvT0_T1_T2_T3_T4_T6_
        .type           _ZN3cub18CUB_300001_SM_10006detail6reduce28DeviceReduceSingleTileKernelINS2_10policy_hubIN4cuda3std3__45tupleIJblEEEjN6thrust24THRUST_300001_SM_1000_NS8cuda_cub9__find_if7functorIS9_EEE10Policy1000ENSB_12zip_iteratorINS8_IJNSD_26transform_input_iterator_tIbNSC_6detail35transform_pair_of_input_iterators_tIbNSB_6detail15normal_iteratorINSB_10device_ptrIiEEEESQ_NS7_8equal_toIiEEEENS7_10__not_fn_tINS7_10__identityEEEEENSB_17counting_iteratorIlNSB_11use_defaultESZ_SZ_EEEEEEEPS9_jSF_S9_S9_SV_EEvT0_T1_T2_T3_T4_T6_,@function
        .size           _ZN3cub18CUB_300001_SM_10006detail6reduce28DeviceReduceSingleTileKernelINS2_10policy_hubIN4cuda3std3__45tupleIJblEEEjN6thrust24THRUST_300001_SM_1000_NS8cuda_cub9__find_if7functorIS9_EEE10Policy1000ENSB_12zip_iteratorINS8_IJNSD_26transform_input_iterator_tIbNSC_6detail35transform_pair_of_input_iterators_tIbNSB_6detail15normal_iteratorINSB_10device_ptrIiEEEESQ_NS7_8equal_toIiEEEENS7_10__not_fn_tINS7_10__identityEEEEENSB_17counting_iteratorIlNSB_11use_defaultESZ_SZ_EEEEEEEPS9_jSF_S9_S9_SV_EEvT0_T1_T2_T3_T4_T6_,(.L_x_506 - _ZN3cub18CUB_300001_SM_10006detail6reduce28DeviceReduceSingleTileKernelINS2_10policy_hubIN4cuda3std3__45tupleIJblEEEjN6thrust24THRUST_300001_SM_1000_NS8cuda_cub9__find_if7functorIS9_EEE10Policy1000ENSB_12zip_iteratorINS8_IJNSD_26transform_input_iterator_tIbNSC_6detail35transform_pair_of_input_iterators_tIbNSB_6detail15normal_iteratorINSB_10device_ptrIiEEEESQ_NS7_8equal_toIiEEEENS7_10__not_fn_tINS7_10__identityEEEEENSB_17counting_iteratorIlNSB_11use_defaultESZ_SZ_EEEEEEEPS9_jSF_S9_S9_SV_EEvT0_T1_T2_T3_T4_T6_)
        .other          _ZN3cub18CUB_300001_SM_10006detail6reduce28DeviceReduceSingleTileKernelINS2_10policy_hubIN4cuda3std3__45tupleIJblEEEjN6thrust24THRUST_300001_SM_1000_NS8cuda_cub9__find_if7functorIS9_EEE10Policy1000ENSB_12zip_iteratorINS8_IJNSD_26transform_input_iterator_tIbNSC_6detail35transform_pair_of_input_iterators_tIbNSB_6detail15normal_iteratorINSB_10device_ptrIiEEEESQ_NS7_8equal_toIiEEEENS7_10__not_fn_tINS7_10__identityEEEEENSB_17counting_iteratorIlNSB_11use_defaultESZ_SZ_EEEEEEEPS9_jSF_S9_S9_SV_EEvT0_T1_T2_T3_T4_T6_,@"STO_CUDA_ENTRY STV_DEFAULT"
_ZN3cub18CUB_300001_SM_10006detail6reduce28DeviceReduceSingleTileKernelINS2_10policy_hubIN4cuda3std3__45tupleIJblEEEjN6thrust24THRUST_300001_SM_1000_NS8cuda_cub9__find_if7functorIS9_EEE10Policy1000ENSB_12zip_iteratorINS8_IJNSD_26transform_input_iterator_tIbNSC_6detail35transform_pair_of_input_iterators_tIbNSB_6detail15normal_iteratorINSB_10device_ptrIiEEEESQ_NS7_8equal_toIiEEEENS7_10__not_fn_tINS7_10__identityEEEEENSB_17counting_iteratorIlNSB_11use_defaultESZ_SZ_EEEEEEEPS9_jSF_S9_S9_SV_EEvT0_T1_T2_T3_T4_T6_:
.text._ZN3cub18CUB_300001_SM_10006detail6reduce28DeviceReduceSingleTileKernelINS2_10policy_hubIN4cuda3std3__45tupleIJblEEEjN6thrust24THRUST_300001_SM_1000_NS8cuda_cub9__find_if7functorIS9_EEE10Policy1000ENSB_12zip_iteratorINS8_IJNSD_26transform_input_iterator_tIbNSC_6detail35transform_pair_of_input_iterators_tIbNSB_6detail15normal_iteratorINSB_10device_ptrIiEEEESQ_NS7_8equal_toIiEEEENS7_10__not_fn_tINS7_10__identityEEEEENSB_17counting_iteratorIlNSB_11use_defaultESZ_SZ_EEEEEEEPS9_jSF_S9_S9_SV_EEvT0_T1_T2_T3_T4_T6_:
        /* <DEDUP_REMOVED lines=14> */
.L_x_333:
[----:B------:R-:W-:Y:S01]  /*00e0*/  UISETP.GT.U32.AND UP0, UPT, UR4, 0x3ff, UPT ;  /* 0x000003ff0400788c */ /* 0x000fe2000bf04070 */
[----:B------:R-:W-:Y:S08]  /*00f0*/  BSSY.RECONVERGENT B0, `(.L_x_334) ;  /* 0x0000589000007945 */ /* 0x000ff00003800200 */
[----:B------:R-:W-:Y:S05]  /*0100*/  BRA.U UP0, `(.L_x_335) ;  /* 0x00000031000c7547 */ /* 0x000fea000b800000 */
[----:B------:R-:W0:Y:S01]  /*0110*/  S2R R11, SR_TID.X ;  /* 0x00000000000b7919 */ /* 0x000e220000002100 */
[----:B------:R-:W2:Y:S08]  /*0120*/  LDC.64 R2, c[0x0][0x380] ;  /* 0x0000e000ff027b82 */ /* 0x000eb00000000a00 */
[----:B------:R-:W3:Y:S01]  /*0130*/  LDC.64 R4, c[0x0][0x388] ;  /* 0x0000e200ff047b82 */ /* 0x000ee20000000a00 */
[----:B------:R-:W-:Y:S01]  /*0140*/  IMAD.MOV.U32 R20, RZ, RZ, RZ ;  /* 0x000000ffff147224 */ /* 0x000fe200078e00ff */
        /* <DEDUP_REMOVED lines=10> */
[----:B------:R-:W-:Y:S01]  /*01f0*/  BSSY.RECONVERGENT B1, `(.L_x_336) ;  /* 0x0000121000017945 */ /* 0x000fe20003800200 */
[----:B------:R-:W-:-:S03]  /*0200*/  IMAD.MOV.U32 R27, RZ, RZ, RZ ;  /* 0x000000ffff1b7224 */ /* 0x000fc600078e00ff */
[----:B------:R-:W-:Y:S02]  /*0210*/  ISETP.GE.U32.AND P2, PT, R13, UR4, PT ;  /* 0x000000040d007c0c */ /* 0x000fe4000bf46070 */
        /* <DEDUP_REMOVED lines=18> */
.L_x_340:
        /* <DEDUP_REMOVED lines=18> */
[----:B------:R-:W-:Y:S01]  /*0460*/  LOP3.LUT P5, RZ, R28, 0xff, RZ, 0xc0, !PT ;  /* 0x000000ff1cff7812 */ /* 0x000fe200078ac0ff */
[----:B------:R-:W-:Y:S01]  /*0470*/  VIADD R14, R14, 0x8 ;  /* 0x000000080e0e7836 */ /* 0x000fe20000000000 */
[C---:B------:R-:W-:Y:S01]  /*0480*/  IADD3 R19, P3, PT, R13.reuse, UR6, RZ ;  /* 0x000000060d137c10 */ /* 0x040fe2000ff7e0ff */
[----:B------:R-:W-:Y:S01]  /*0490*/  VIADD R13, R13, 0x800 ;  /* 0x000008000d0d7836 */ /* 0x000fe20000000000 */
[----:B--2---:R-:W-:-:S02]  /*04a0*/  ISETP.NE.AND P0, PT, R22, R31, PT ;  /* 0x0000001f1600720c */ /* 0x004fc40003f05270 */
[----:B------:R-:W-:Y:S01]  /*04b0*/  ISETP.NE.AND P2, PT, R22, R31, P5 ;  /* 0x0000001f1600720c */ /* 0x000fe20002f45270 */
[----:B------:R-:W-:-:S06]  /*04c0*/  IMAD.X R22, RZ, RZ, UR7, P3 ;  /* 0x00000007ff167e24 */ /* 0x000fcc00098e06ff */
        /* <DEDUP_REMOVED lines=8> */
[----:B------:R-:W-:Y:S02]  /*0550*/  @!P2 SEL R9, R19, R20, !P5 ;  /* 0x000000141309a207 */ /* 0x000fe40006800000 */
[CC--:B------:R-:W-:Y:S02]  /*0560*/  SEL R20, R22.reuse, R27.reuse, P0 ;  /* 0x0000001b16147207 */ /* 0x0c0fe40000000000 */
        /* <DEDUP_REMOVED lines=11> */
[CC--:B------:R-:W-:Y:S02]  /*0620*/  SEL R8, R7.reuse, R20.reuse, P0 ;  /* 0x0000001407087207 */ /* 0x0c0fe40000000000 */
        /* <DEDUP_REMOVED lines=10> */
[CC--:B------:R-:W-:Y:S02]  /*06d0*/  ISETP.LT.AND.EX P0, PT, R7.reuse, R8.reuse, PT, P0 ;  /* 0x000000080700720c */ /* 0x0c0fe40003f01300 */
[----:B------:R-:W-:Y:S02]  /*06e0*/  @!P3 SEL R28, RZ, 0x1, !P6 ;  /* 0x00000001ff1cb807 */ /* 0x000fe40007000000 */
[-C--:B------:R-:W-:Y:S02]  /*06f0*/  SEL R9, R6, R27.reuse, P0 ;  /* 0x0000001b06097207 */ /* 0x080fe40000000000 */
        /* <DEDUP_REMOVED lines=27> */
[----:B------:R-:W-:Y:S02]  /*08b0*/  @!P3 SEL R28, RZ, 0x1, !P0 ;  /* 0x00000001ff1cb807 */ /* 0x000fe40004000000 */
[----:B------:R-:W-:-:S02]  /*08c0*/  IADD3 R6, P6, PT, R19, 0x500, RZ ;  /* 0x0000050013067810 */ /* 0x000fc40007fde0ff */
[----:B------:R-:W-:Y:S02]  /*08d0*/  SEL R28, R28, 0x1, !P4 ;  /* 0x000000011c1c7807 */ /* 0x000fe40006000000 */
[----:B------:R-:W-:Y:S01]  /*08e0*/  @!P5 SEL R26, R7, R8, !P2 ;  /* 0x00000008071ad207 */ /* 0x000fe20005000000 */
[----:B------:R-:W-:Y:S01]  /*08f0*/  IMAD.X R7, RZ, RZ, R22, P6 ;  /* 0x000000ffff077224 */ /* 0x000fe200030e0616 */
[----:B------:R-:W-:Y:S02]  /*0900*/  ISETP.LT.U32.AND P0, PT, R6, R9, PT ;  /* 0x000000090600720c */ /* 0x000fe40003f01070 */
[----:B------:R-:W-:Y:S02]  /*0910*/  LOP3.LUT P2, RZ, R28, 0xff, RZ, 0xc0, !PT ;  /* 0x000000ff1cff7812 */ /* 0x000fe4000784c0ff */
[----:B------:R-:W-:-:S04]  /*0920*/  ISETP.LT.AND.EX P0, PT, R7, R26, PT, P0 ;  /* 0x0000001a0700720c */ /* 0x000fc80003f01300 */
[CC--:B------:R-:W-:Y:S02]  /*0930*/  SEL R21, R6.reuse, R9.reuse, P0 ;  /* 0x0000000906157207 */ /* 0x0c0fe40000000000 */
[CC--:B------:R-:W-:Y:S02]  /*0940*/  SEL R20, R7.reuse, R26.reuse, P0 ;  /* 0x0000001a07147207 */ /* 0x0c0fe40000000000 */
[----:B------:R-:W-:Y:S02]  /*0950*/  @!P4 SEL R21, R6, R9, !P3 ;  /* 0x000000090615c207 */ /* 0x000fe40005800000 */
[----:B------:R-:W-:Y:S02]  /*0960*/  @!P4 SEL R20, R7, R26, !P3 ;  /* 0x0000001a0714c207 */ /* 0x000fe40005800000 */
[----:B------:R-:W-:Y:S02]  /*0970*/  IADD3 R8, P0, PT, R19, 0x600, RZ ;  /* 0x0000060013087810 */ /* 0x000fe40007f1e0ff */
[----:B------:R-:W-:-:S02]  /*0980*/  ISETP.NE.AND P3, PT, R17, R18, PT ;  /* 0x000000121100720c */ /* 0x000fc40003f65270 */
[----:B------:R-:W-:Y:S01]  /*0990*/  ISETP.NE.AND P4, PT, R17, R18, P2 ;  /* 0x000000121100720c */ /* 0x000fe20001785270 */
[----:B------:R-:W-:Y:S01]  /*09a0*/  IMAD.X R9, RZ, RZ, R22, P0 ;  /* 0x000000ffff097224 */ /* 0x000fe200000e0616 */
[----:B------:R-:W-:Y:S02]  /*09b0*/  @!P2 SEL R28, RZ, 0x1, !P3 ;  /* 0x00000001ff1ca807 */ /* 0x000fe40005800000 */
[----:B------:R-:W-:Y:S02]  /*09c0*/  ISETP.LT.U32.AND P0, PT, R8, R21, PT ;  /* 0x000000150800720c */ /* 0x000fe40003f01070 */
[----:B------:R-:W-:Y:S02]  /*09d0*/  SEL R28, R28, 0x1, !P4 ;  /* 0x000000011c1c7807 */ /* 0x000fe40006000000 */
[----:B------:R-:W-:Y:S02]  /*09e0*/  IADD3 R19, P5, PT, R19, 0x700, RZ ;  /* 0x0000070013137810 */ /* 0x000fe40007fbe0ff */
[----:B------:R-:W-:-:S02]  /*09f0*/  ISETP.LT.AND.EX P0, PT, R9, R20, PT, P0 ;  /* 0x000000140900720c */ /* 0x000fc40003f01300 */
[----:B------:R-:W-:Y:S01]  /*0a00*/  LOP3.LUT P3, RZ, R28, 0xff, RZ, 0xc0, !PT ;  /* 0x000000ff1cff7812 */ /* 0x000fe2000786c0ff */
[----:B------:R-:W-:Y:S01]  /*0a10*/  IMAD.X R22, RZ, RZ, R22, P5 ;  /* 0x000000ffff167224 */ /* 0x000fe200028e0616 */
[-C--:B------:R-:W-:Y:S02]  /*0a20*/  SEL R6, R8, R21.reuse, P0 ;  /* 0x0000001508067207 */ /* 0x080fe40000000000 */
[CC--:B------:R-:W-:Y:S02]  /*0a30*/  SEL R7, R9.reuse, R20.reuse, P0 ;  /* 0x0000001409077207 */ /* 0x0c0fe40000000000 */
[----:B------:R-:W-:Y:S02]  /*0a40*/  ISETP.NE.AND P5, PT, R14, RZ, PT ;  /* 0x000000ff0e00720c */ /* 0x000fe40003fa5270 */
[----:B------:R-:W-:Y:S02]  /*0a50*/  @!P4 SEL R6, R8, R21, !P2 ;  /* 0x000000150806c207 */ /* 0x000fe40005000000 */
[----:B------:R-:W-:-:S02]  /*0a60*/  @!P4 SEL R7, R9, R20, !P2 ;  /* 0x000000140907c207 */ /* 0x000fc40005000000 */
[----:B------:R-:W-:Y:S02]  /*0a70*/  ISETP.NE.AND P4, PT, R15, R16, P3 ;  /* 0x000000100f00720c */ /* 0x000fe40001f85270 */
        /* <DEDUP_REMOVED lines=8> */
[----:B------:R-:W-:Y:S01]  /*0b00*/  @!P4 SEL R27, R22, R7, !P3 ;  /* 0x00000007161bc207 */ /* 0x000fe20005800000 */
[----:B------:R-:W-:Y:S06]  /*0b10*/  @P5 BRA `(.L_x_340) ;  /* 0xfffffff800085947 */ /* 0x000fec000383ffff */
.L_x_339:
[----:B------:R-:W-:Y:S05]  /*0b20*/  BSYNC.RECONVERGENT B2 ;  /* 0x0000000000027941 */ /* 0x000fea0003800200 */
.L_x_338:
        /* <DEDUP_REMOVED lines=16> */
[----:B------:R0:W5:Y:S04]  /*0c30*/  LDG.E R14, desc[UR8][R2.64+0xc00] ;  /* 0x000c0008020e7981 */ /* 0x000168000c1e1900 */
[----:B------:R1:W5:Y:S01]  /*0c40*/  LDG.E R17, desc[UR8][R4.64+0xc00] ;  /* 0x000c000804117981 */ /* 0x000362000c1e1900 */
[----:B------:R-:W-:-:S02]  /*0c50*/  LOP3.LUT P3, RZ, R28, 0xff, RZ, 0xc0, !PT ;  /* 0x000000ff1cff7812 */ /* 0x000fc4000786c0ff */
[----:B--2---:R-:W-:-:S05]  /*0c60*/  IADD3 R19, P2, PT, R13, UR10, RZ ;  /* 0x0000000a0d137c10 */ /* 0x004fca000ff5e0ff */
[----:B------:R-:W-:Y:S02]  /*0c70*/  IMAD.X R16, RZ, RZ, UR11, P2 ;  /* 0x0000000bff107e24 */ /* 0x000fe400090e06ff */
[----:B0-----:R-:W-:-:S05]  /*0c80*/  VIADD R2, R13, 0x100 ;  /* 0x000001000d027836 */ /* 0x001fca0000000000 */
[----:B------:R-:W-:-:S05]  /*0c90*/  IADD3 R3, P5, PT, R2, UR10, RZ ;  /* 0x0000000a02037c10 */ /* 0x000fca000ffbe0ff */
[----:B-1----:R-:W-:Y:S02]  /*0ca0*/  IMAD.X R4, RZ, RZ, UR11, P5 ;  /* 0x0000000bff047e24 */ /* 0x002fe4000a8e06ff */
[----:B------:R-:W-:Y:S01]  /*0cb0*/  VIADD R2, R13, 0x200 ;  /* 0x000002000d027836 */ /* 0x000fe20000000000 */
[CC--:B----4-:R-:W-:Y:S02]  /*0cc0*/  ISETP.NE.AND P0, PT, R6.reuse, R7.reuse, PT ;  /* 0x000000070600720c */ /* 0x0d0fe40003f05270 */
[----:B------:R-:W-:Y:S02]  /*0cd0*/  ISETP.NE.AND P4, PT, R6, R7, P3 ;  /* 0x000000070600720c */ /* 0x000fe40001f85270 */
[----:B------:R-:W-:-:S04]  /*0ce0*/  @!P3 SEL R28, RZ, 0x1, !P0 ;  /* 0x00000001ff1cb807 */ /* 0x000fc80004000000 */
[----:B------:R-:W-:Y:S02]  /*0cf0*/  SEL R28, R28, 0x1, !P4 ;  /* 0x000000011c1c7807 */ /* 0x000fe40006000000 */
[----:B------:R-:W-:Y:S02]  /*0d00*/  ISETP.LT.U32.AND P0, PT, R19, R20, PT ;  /* 0x000000141300720c */ /* 0x000fe40003f01070 */
[----:B------:R-:W-:Y:S02]  /*0d10*/  LOP3.LUT P2, RZ, R28, 0xff, RZ, 0xc0, !PT ;  /* 0x000000ff1cff7812 */ /* 0x000fe4000784c0ff */
[----:B------:R-:W-:-:S04]  /*0d20*/  ISETP.LT.AND.EX P0, PT, R16, R27, PT, P0 ;  /* 0x0000001b1000720c */ /* 0x000fc80003f01300 */
[CC--:B------:R-:W-:Y:S02]  /*0d30*/  SEL R6, R19.reuse, R20.reuse, P0 ;  /* 0x0000001413067207 */ /* 0x0c0fe40000000000 */
[----:B------:R-:W-:Y:S02]  /*0d40*/  SEL R5, R16, R27, P0 ;  /* 0x0000001b10057207 */ /* 0x000fe40000000000 */
[----:B---3--:R-:W-:Y:S02]  /*0d50*/  ISETP.NE.AND P0, PT, R8, R9, PT ;  /* 0x000000090800720c */ /* 0x008fe40003f05270 */
[----:B------:R-:W-:Y:S02]  /*0d60*/  @!P4 SEL R6, R19, R20, !P3 ;  /* 0x000000141306c207 */ /* 0x000fe40005800000 */
[----:B------:R-:W-:Y:S02]  /*0d70*/  @!P4 SEL R5, R16, R27, !P3 ;  /* 0x0000001b1005c207 */ /* 0x000fe40005800000 */
[----:B------:R-:W-:-:S02]  /*0d80*/  ISETP.NE.AND P4, PT, R8, R9, P2 ;  /* 0x000000090800720c */ /* 0x000fc40001785270 */
[----:B------:R-:W-:-:S04]  /*0d90*/  @!P2 SEL R28, RZ, 0x1, !P0 ;  /* 0x00000001ff1ca807 */ /* 0x000fc80004000000 */
        /* <DEDUP_REMOVED lines=27> */
[-C--:B------:R-:W-:Y:S02]  /*0f50*/  ISETP.LT.AND.EX P0, PT, R3, R4.reuse, PT, P0 ;  /* 0x000000040300720c */ /* 0x080fe40003f01300 */
[----:B------:R-:W-:Y:S01]  /*0f60*/  @!P2 SEL R28, RZ, 0x1, !P3 ;  /* 0x00000001ff1ca807 */ /* 0x000fe20005800000 */
[----:B------:R-:W-:Y:S01]  /*0f70*/  VIADD R13, R13, 0x400 ;  /* 0x000004000d0d7836 */ /* 0x000fe20000000000 */
[----:B------:R-:W-:Y:S02]  /*0f80*/  SEL R20, R2, R5, P0 ;  /* 0x0000000502147207 */ /* 0x000fe40000000000 */
[----:B------:R-:W-:Y:S02]  /*0f90*/  SEL R27, R3, R4, P0 ;  /* 0x00000004031b7207 */ /* 0x000fe40000000000 */
[----:B------:R-:W-:-:S02]  /*0fa0*/  SEL R28, R28, 0x1, !P4 ;  /* 0x000000011c1c7807 */ /* 0x000fc40006000000 */
[----:B------:R-:W-:Y:S02]  /*0fb0*/  @!P4 SEL R20, R2, R5, !P2 ;  /* 0x000000050214c207 */ /* 0x000fe40005000000 */
[----:B------:R-:W-:-:S07]  /*0fc0*/  @!P4 SEL R27, R3, R4, !P2 ;  /* 0x00000004031bc207 */ /* 0x000fce0005000000 */
.L_x_342:
[----:B------:R-:W-:Y:S05]  /*0fd0*/  BSYNC.RECONVERGENT B2 ;  /* 0x0000000000027941 */ /* 0x000fea0003800200 */
.L_x_341:
        /* <DEDUP_REMOVED lines=42> */
.L_x_344:
[----:B------:R-:W-:Y:S05]  /*1280*/  BSYNC.RECONVERGENT B2 ;  /* 0x0000000000027941 */ /* 0x000fea0003800200 */
.L_x_343:
        /* <DEDUP_REMOVED lines=23> */
.L_x_337:
[----:B------:R-:W-:Y:S05]  /*1400*/  BSYNC.RECONVERGENT B1 ;  /* 0x0000000000017941 */ /* 0x000fea0003800200 */
.L_x_336:
[----:B------:R-:W-:-:S09]  /*1410*/  UISETP.GE.U32.AND UP0, UPT, UR4, 0x100, UPT ;  /* 0x000001000400788c */ /* 0x000fd2000bf06070 */
        /* <DEDUP_REMOVED lines=25> */
.L_x_347:
[----:B------:R-:W-:Y:S05]  /*15b0*/  BSYNC.RECONVERGENT B1 ;  /* 0x0000000000017941 */ /* 0x000fea0003800200 */
.L_x_346:
        /* <DEDUP_REMOVED lines=23> */
.L_x_349:
[----:B------:R-:W-:Y:S05]  /*1730*/  BSYNC.RECONVERGENT B1 ;  /* 0x0000000000017941 */ /* 0x000fea0003800200 */
.L_x_348:
        /* <DEDUP_REMOVED lines=20> */
.L_x_351:
[----:B------:R-:W-:Y:S05]  /*1880*/  BSYNC.RECONVERGENT B1 ;  /* 0x0000000000017941 */ /* 0x000fea0003800200 */
.L_x_350:
        /* <DEDUP_REMOVED lines=20> */
.L_x_353:
[----:B------:R-:W-:Y:S05]  /*19d0*/  BSYNC.RECONVERGENT B1 ;  /* 0x0000000000017941 */ /* 0x000fea0003800200 */
.L_x_352:
        /* <DEDUP_REMOVED lines=20> */
.L_x_355:
[----:B------:R-:W-:Y:S05]  /*1b20*/  BSYNC.RECONVERGENT B1 ;  /* 0x0000000000017941 */ /* 0x000fea0003800200 */
.L_x_354:
[----:B------:R-:W-:Y:S04]  /*1b30*/  BSSY.RECONVERGENT B1, `(.L_x_356) ;  /* 0x000000b000017945 */ /* 0x000fe80003800200 */
[----:B------:R-:W-:Y:S05]  /*1b40*/  @P1 BRA `(.L_x_357) ;  /* 0x0000000000241947 */ /* 0x000fea0003800000 */
[----:B--2---:R-:W2:Y:S01]  /*1b50*/  S2R R4, SR_CgaCtaId ;  /* 0x0000000000047919 */ /* 0x004ea20000008800 */
[----:B0-----:R-:W-:Y:S01]  /*1b60*/  MOV R3, 0x400 ;  /* 0x0000040000037802 */ /* 0x001fe20000000f00 */
[----:B------:R-:W-:Y:S01]  /*1b70*/  IMAD.MOV.U32 R21, RZ, RZ, R27 ;  /* 0x000000ffff157224 */ /* 0x000fe200078e001b */
[----:B------:R-:W-:-:S04]  /*1b80*/  SHF.R.U32.HI R2, RZ, 0x1, R11 ;  /* 0x00000001ff027819 */ /* 0x000fc8000001160b */
[----:B------:R-:W-:Y:S02]  /*1b90*/  LOP3.LUT R2, R2, 0x1f0, RZ, 0xc0, !PT ;  /* 0x000001f002027812 */ /* 0x000fe400078ec0ff */
[----:B--2---:R-:W-:-:S05]  /*1ba0*/  LEA R3, R4, R3, 0x18 ;  /* 0x0000000304037211 */ /* 0x004fca00078ec0ff */
[----:B------:R-:W-:-:S05]  /*1bb0*/  IMAD.IADD R3, R2, 0x1, R3 ;  /* 0x0000000102037824 */ /* 0x000fca00078e0203 */
[----:B------:R0:W-:Y:S04]  /*1bc0*/  STS.64 [R3+0x10], R20 ;  /* 0x0000101403007388 */ /* 0x0001e80000000a00 */
[----:B------:R0:W-:Y:S02]  /*1bd0*/  STS.U8 [R3+0x8], R28 ;  /* 0x0000081c03007388 */ /* 0x0001e40000000000 */
.L_x_357:
[----:B------:R-:W-:Y:S05]  /*1be0*/  BSYNC.RECONVERGENT B1 ;  /* 0x0000000000017941 */ /* 0x000fea0003800200 */
.L_x_356:
        /* <DEDUP_REMOVED lines=15> */
[----:B-----5:R-:W-:-:S04]  /*1ce0*/  ISETP.NE.AND P2, PT, R10, RZ, PT ;  /* 0x000000ff0a00720c */ /* 0x020fc80003f45270 */
[----:B------:R-:W-:Y:S02]  /*1cf0*/  @P4 SEL R10, R28, 0x1, !P2 ;  /* 0x000000011c0a4807 */ /* 0x000fe40005000000 */
[-C--:B--2---:R-:W-:Y:S01]  /*1d00*/  ISETP.LT.U32.AND P0, PT, R4, R20.reuse, PT ;  /* 0x000000140400720c */ /* 0x084fe20003f01070 */
[----:B------:R-:W-:Y:S01]  /*1d10*/  LDS.U8 R28, [UR5+0x78] ;  /* 0x00007805ff1c7984 */ /* 0x000fe20008000000 */
[----:B------:R-:W-:Y:S02]  /*1d20*/  LOP3.LUT P3, RZ, R10, 0xff, RZ, 0xc0, !PT ;  /* 0x000000ff0aff7812 */ /* 0x000fe4000786c0ff */
[----:B------:R-:W-:Y:S02]  /*1d30*/  ISETP.LT.AND.EX P0, PT, R5, R27, PT, P0 ;  /* 0x0000001b0500720c */ /* 0x000fe40003f01300 */
[----:B----4-:R-:W-:Y:S02]  /*1d40*/  ISETP.NE.AND P5, PT, R12, RZ, PT ;  /* 0x000000ff0c00720c */ /* 0x010fe40003fa5270 */
[----:B-1-3--:R-:W-:-:S02]  /*1d50*/  @P2 SEL R20, R4, R20, P0 ;  /* 0x0000001404142207 */ /* 0x00afc40000000000 */
[C---:B------:R-:W-:Y:S02]  /*1d60*/  @P2 SEL R27, R5.reuse, R27, P0 ;  /* 0x0000001b051b2207 */ /* 0x040fe40000000000 */
[----:B------:R-:W-:Y:S02]  /*1d70*/  SEL R11, R4, R20, !P4 ;  /* 0x00000014040b7207 */ /* 0x000fe40006000000 */
[----:B------:R-:W-:Y:S02]  /*1d80*/  SEL R13, R5, R27, !P4 ;  /* 0x0000001b050d7207 */ /* 0x000fe40006000000 */
[----:B------:R-:W-:Y:S01]  /*1d90*/  ISETP.LT.U32.AND P0, PT, R6, R11, PT ;  /* 0x0000000b0600720c */ /* 0x000fe20003f01070 */
[----:B------:R-:W-:Y:S01]  /*1da0*/  LDS.64 R4, [UR5+0x60] ;  /* 0x00006005ff047984 */ /* 0x000fe20008000a00 */
[----:B------:R-:W-:Y:S02]  /*1db0*/  @P3 SEL R12, R10, 0x1, !P5 ;  /* 0x000000010a0c3807 */ /* 0x000fe40006800000 */
[----:B------:R-:W-:Y:S01]  /*1dc0*/  ISETP.LT.AND.EX P0, PT, R7, R13, PT, P0 ;  /* 0x0000000d0700720c */ /* 0x000fe20003f01300 */
[----:B------:R-:W1:Y:S01]  /*1dd0*/  LDS.U8 R10, [UR5+0x58] ;  /* 0x00005805ff0a7984 */ /* 0x000e620008000000 */
[----:B------:R-:W-:-:S02]  /*1de0*/  LOP3.LUT P2, RZ, R12, 0xff, RZ, 0xc0, !PT ;  /* 0x000000ff0cff7812 */ /* 0x000fc4000784c0ff */
[----:B------:R-:W-:Y:S02]  /*1df0*/  @P5 SEL R11, R6, R11, P0 ;  /* 0x0000000b060b5207 */ /* 0x000fe40000000000 */
[----:B------:R-:W-:Y:S02]  /*1e00*/  ISETP.NE.AND P4, PT, R14, RZ, PT ;  /* 0x000000ff0e00720c */ /* 0x000fe40003f85270 */
[C---:B------:R-:W-:Y:S02]  /*1e10*/  @P5 SEL R13, R7.reuse, R13, P0 ;  /* 0x0000000d070d5207 */ /* 0x040fe40000000000 */
[----:B------:R-:W-:Y:S02]  /*1e20*/  SEL R11, R6, R11, !P3 ;  /* 0x0000000b060b7207 */ /* 0x000fe40005800000 */
[----:B------:R-:W-:Y:S02]  /*1e30*/  SEL R13, R7, R13, !P3 ;  /* 0x0000000d070d7207 */ /* 0x000fe40005800000 */
[----:B------:R-:W-:Y:S01]  /*1e40*/  ISETP.LT.U32.AND P0, PT, R8, R11, PT ;  /* 0x0000000b0800720c */ /* 0x000fe20003f01070 */
[----:B------:R-:W-:Y:S01]  /*1e50*/  LDS.64 R6, [UR5+0x70] ;  /* 0x00007005ff067984 */ /* 0x000fe20008000a00 */
[----:B------:R-:W-:-:S02]  /*1e60*/  @P2 SEL R14, R12, 0x1, !P4 ;  /* 0x000000010c0e2807 */ /* 0x000fc40006000000 */
[----:B------:R-:W-:Y:S01]  /*1e70*/  ISETP.LT.AND.EX P0, PT, R9, R13, PT, P0 ;  /* 0x0000000d0900720c */ /* 0x000fe20003f01300 */
[----:B------:R-:W2:Y:S01]  /*1e80*/  LDS.U8 R12, [UR5+0x68] ;  /* 0x00006805ff0c7984 */ /* 0x000ea20008000000 */
[----:B------:R-:W-:Y:S02]  /*1e90*/  ISETP.NE.AND P3, PT, R15, RZ, PT ;  /* 0x000000ff0f00720c */ /* 0x000fe40003f65270 */
[----:B------:R-:W-:Y:S02]  /*1ea0*/  @P4 SEL R11, R8, R11, P0 ;  /* 0x0000000b080b4207 */ /* 0x000fe40000000000 */
[----:B------:R-:W-:Y:S02]  /*1eb0*/  LOP3.LUT P5, RZ, R14, 0xff, RZ, 0xc0, !PT ;  /* 0x000000ff0eff7812 */ /* 0x000fe400078ac0ff */
[----:B------:R-:W-:Y:S02]  /*1ec0*/  @P4 SEL R13, R9, R13, P0 ;  /* 0x0000000d090d4207 */ /* 0x000fe40000000000 */
[----:B------:R-:W-:-:S02]  /*1ed0*/  SEL R11, R8, R11, !P2 ;  /* 0x0000000b080b7207 */ /* 0x000fc40005000000 */
[----:B------:R-:W-:Y:S02]  /*1ee0*/  SEL R13, R9, R13, !P2 ;  /* 0x0000000d090d7207 */ /* 0x000fe40005000000 */
[----:B0-----:R-:W-:Y:S01]  /*1ef0*/  ISETP.LT.U32.AND P0, PT, R2, R11, PT ;  /* 0x0000000b0200720c */ /* 0x001fe20003f01070 */
[----:B------:R-:W0:Y:S03]  /*1f00*/  LDS.64 R8, [UR5+0x80] ;  /* 0x00008005ff087984 */ /* 0x000e260008000a00 */
[----:B------:R-:W-:Y:S02]  /*1f10*/  ISETP.LT.AND.EX P0, PT, R3, R13, PT, P0 ;  /* 0x0000000d0300720c */ /* 0x000fe40003f01300 */
[----:B------:R-:W-:Y:S02]  /*1f20*/  @P5 SEL R15, R14, 0x1, !P3 ;  /* 0x000000010e0f5807 */ /* 0x000fe40005800000 */
[----:B------:R-:W-:-:S02]  /*1f30*/  @P3 SEL R11, R2, R11, P0 ;  /* 0x0000000b020b3207 */ /* 0x000fc40000000000 */
[----:B-1----:R-:W-:Y:S02]  /*1f40*/  ISETP.NE.AND P2, PT, R10, RZ, PT ;  /* 0x000000ff0a00720c */ /* 0x002fe40003f45270 */
[----:B------:R-:W-:Y:S02]  /*1f50*/  @P3 SEL R13, R3, R13, P0 ;  /* 0x0000000d030d3207 */ /* 0x000fe40000000000 */
[----:B------:R-:W-:Y:S02]  /*1f60*/  SEL R11, R2, R11, !P5 ;  /* 0x0000000b020b7207 */ /* 0x000fe40006800000 */
[----:B------:R-:W-:Y:S02]  /*1f70*/  LOP3.LUT P4, RZ, R15, 0xff, RZ, 0xc0, !PT ;  /* 0x000000ff0fff7812 */ /* 0x000fe4000788c0ff */
[----:B------:R-:W-:Y:S02]  /*1f80*/  SEL R13, R3, R13, !P5 ;  /* 0x0000000d030d7207 */ /* 0x000fe40006800000 */
[----:B------:R-:W-:-:S04]  /*1f90*/  ISETP.LT.U32.AND P0, PT, R4, R11, PT ;  /* 0x0000000b0400720c */ /* 0x000fc80003f01070 */
[----:B------:R-:W-:Y:S02]  /*1fa0*/  ISETP.LT.AND.EX P0, PT, R5, R13, PT, P0 ;  /* 0x0000000d0500720c */ /* 0x000fe40003f01300 */
[----:B--2---:R-:W-:Y:S02]  /*1fb0*/  ISETP.NE.AND P3, PT, R12, RZ, PT ;  /* 0x000000ff0c00720c */ /* 0x004fe40003f65270 */
[C---:B------:R-:W-:Y:S02]  /*1fc0*/  @P2 SEL R11, R4.reuse, R11, P0 ;  /* 0x0000000b040b2207 */ /* 0x040fe40000000000 */
[----:B------:R-:W-:Y:S02]  /*1fd0*/  @P4 SEL R10, R15, 0x1, !P2 ;  /* 0x000000010f0a4807 */ /* 0x000fe40005000000 */
[----:B------:R-:W-:Y:S02]  /*1fe0*/  @P2 SEL R13, R5, R13, P0 ;  /* 0x0000000d050d2207 */ /* 0x000fe40000000000 */
[----:B------:R-:W-:-:S02]  /*1ff0*/  SEL R3, R4, R11, !P4 ;  /* 0x0000000b04037207 */ /* 0x000fc40006000000 */
[----:B------:R-:W-:Y:S02]  /*2000*/  LOP3.LUT P5, RZ, R10, 0xff, RZ, 0xc0, !PT ;  /* 0x000000ff0aff7812 */ /* 0x000fe400078ac0ff */
[----:B------:R-:W-:Y:S02]  /*2010*/  SEL R5, R5, R13, !P4 ;  /* 0x0000000d05057207 */ /* 0x000fe40006000000 */
[----:B------:R-:W-:Y:S02]  /*2020*/  ISETP.LT.U32.AND P0, PT, R6, R3, PT ;  /* 0x000000030600720c */ /* 0x000fe40003f01070 */
        /* <DEDUP_REMOVED lines=16> */
.L_x_345:
        /* <DEDUP_REMOVED lines=36> */
.L_x_360:
[----:B------:R-:W-:Y:S05]  /*2370*/  BSYNC.RECONVERGENT B1 ;  /* 0x0000000000017941 */ /* 0x000fea0003800200 */
.L_x_359:
        /* <DEDUP_REMOVED lines=21> */
.L_x_362:
[----:B------:R-:W-:Y:S05]  /*24d0*/  BSYNC.RECONVERGENT B1 ;  /* 0x0000000000017941 */ /* 0x000fea0003800200 */
.L_x_361:
        /* <DEDUP_REMOVED lines=20> */
.L_x_364:
[----:B------:R-:W-:Y:S05]  /*2620*/  BSYNC.RECONVERGENT B1 ;  /* 0x0000000000017941 */ /* 0x000fea0003800200 */
.L_x_363:
        /* <DEDUP_REMOVED lines=20> */
.L_x_366:
[----:B------:R-:W-:Y:S05]  /*2770*/  BSYNC.RECONVERGENT B1 ;  /* 0x0000000000017941 */ /* 0x000fea0003800200 */
.L_x_365:
        /* <DEDUP_REMOVED lines=20> */
.L_x_368:
[----:B------:R-:W-:Y:S05]  /*28c0*/  BSYNC.RECONVERGENT B1 ;  /* 0x0000000000017941 */ /* 0x000fea0003800200 */
.L_x_367:
[----:B------:R-:W-:Y:S04]  /*28d0*/  BSSY.RECONVERGENT B1, `(.L_x_369) ;  /* 0x000000b000017945 */ /* 0x000fe80003800200 */
[----:B------:R-:W-:Y:S05]  /*28e0*/  @P1 BRA `(.L_x_370) ;  /* 0x0000000000241947 */ /* 0x000fea0003800000 */
[----:B0-----:R-:W0:Y:S01]  /*28f0*/  S2R R4, SR_CgaCtaId ;  /* 0x0000000000047919 */ /* 0x001e220000008800 */
[----:B------:R-:W-:Y:S01]  /*2900*/  MOV R3, 0x400 ;  /* 0x0000040000037802 */ /* 0x000fe20000000f00 */
[----:B------:R-:W-:Y:S01]  /*2910*/  IMAD.MOV.U32 R21, RZ, RZ, R27 ;  /* 0x000000ffff157224 */ /* 0x000fe200078e001b */
[----:B--234-:R-:W-:-:S04]  /*2920*/  SHF.R.U32.HI R2, RZ, 0x1, R11 ;  /* 0x00000001ff027819 */ /* 0x01cfc8000001160b */
[----:B------:R-:W-:Y:S02]  /*2930*/  LOP3.LUT R2, R2, 0x1f0, RZ, 0xc0, !PT ;  /* 0x000001f002027812 */ /* 0x000fe400078ec0ff */
[----:B0-----:R-:W-:-:S05]  /*2940*/  LEA R3, R4, R3, 0x18 ;  /* 0x0000000304037211 */ /* 0x001fca00078ec0ff */
[----:B------:R-:W-:-:S05]  /*2950*/  IMAD.IADD R3, R2, 0x1, R3 ;  /* 0x0000000102037824 */ /* 0x000fca00078e0203 */
[----:B------:R0:W-:Y:S04]  /*2960*/  STS.64 [R3+0x10], R20 ;  /* 0x0000101403007388 */ /* 0x0001e80000000a00 */
[----:B------:R0:W-:Y:S02]  /*2970*/  STS.U8 [R3+0x8], R28 ;  /* 0x0000081c03007388 */ /* 0x0001e40000000000 */
.L_x_370:
[----:B------:R-:W-:Y:S05]  /*2980*/  BSYNC.RECONVERGENT B1 ;  /* 0x0000000000017941 */ /* 0x000fea0003800200 */
.L_x_369:
[----:B------:R-:W-:Y:S01]  /*2990*/  BAR.SYNC.DEFER_BLOCKING 0x0 ;  /* 0x0000000000007b1d */ /* 0x000fe20000010000 */
[----:B------:R-:W-:-:S13]  /*29a0*/  ISETP.NE.AND P1, PT, R11, RZ, PT ;  /* 0x000000ff0b00720c */ /* 0x000fda0003f25270 */
[----:B------:R-:W-:Y:S05]  /*29b0*/  @P1 BRA `(.L_x_358) ;  /* 0x0000002c00f01947 */ /* 0x000fea0003800000 */
[----:B------:R-:W-:Y:S02]  /*29c0*/  UISETP.GE.U32.AND UP0, UPT, UR4, 0x21, UPT ;  /* 0x000000210400788c */ /* 0x000fe4000bf06070 */
[----:B------:R-:W-:Y:S02]  /*29d0*/  UISETP.GE.U32.AND UP1, UPT, UR4, 0x41, UPT ;  /* 0x000000410400788c */ /* 0x000fe4000bf26070 */
[----:B------:R-:W-:Y:S02]  /*29e0*/  UISETP.GE.U32.AND UP2, UPT, UR4, 0x61, UPT ;  /* 0x000000610400788c */ /* 0x000fe4000bf46070 */
[----:B------:R-:W-:Y:S02]  /*29f0*/  UISETP.GE.U32.AND UP3, UPT, UR4, 0x81, UPT ;  /* 0x000000810400788c */ /* 0x000fe4000bf66070 */
[----:B------:R-:W-:Y:S02]  /*2a00*/  UISETP.GE.U32.AND UP4, UPT, UR4, 0xa1, UPT ;  /* 0x000000a10400788c */ /* 0x000fe4000bf86070 */
[----:B------:R-:W-:-:S02]  /*2a10*/  UISETP.GE.U32.AND UP5, UPT, UR4, 0xc1, UPT ;  /* 0x000000c10400788c */ /* 0x000fc4000bfa6070 */
[----:B------:R-:W-:Y:S01]  /*2a20*/  UISETP.GE.U32.AND UP6, UPT, UR4, 0xe1, UPT ;  /* 0x000000e10400788c */ /* 0x000fe2000bfc6070 */
        /* <DEDUP_REMOVED lines=16> */
.L_x_371:
        /* <DEDUP_REMOVED lines=16> */
.L_x_372:
        /* <DEDUP_REMOVED lines=16> */
.L_x_373:
        /* <DEDUP_REMOVED lines=16> */
.L_x_374:
        /* <DEDUP_REMOVED lines=16> */
.L_x_375:
        /* <DEDUP_REMOVED lines=16> */
.L_x_376:
        /* <DEDUP_REMOVED lines=17> */
.L_x_335:
        /* <DEDUP_REMOVED lines=15> */
[----:B------:R-:W-:Y:S01]  /*3230*/  UIADD3 UR5, UPT, UPT, UR4, -0x400, URZ ;  /* 0xfffffc0004057890 */ /* 0x000fe2000fffe0ff */
[----:B------:R-:W-:-:S03]  /*3240*/  IMAD.MOV.U32 R22, RZ, RZ, 0x400 ;  /* 0x00000400ff167424 */ /* 0x000fc600078e00ff */
[----:B------:R-:W-:Y:S01]  /*3250*/  UISETP.GE.U32.AND UP0, UPT, UR5, 0x400, UPT ;  /* 0x000004000500788c */ /* 0x000fe2000bf06070 */
[----:B---3--:R-:W-:Y:S01]  /*3260*/  ISETP.NE.AND P0, PT, R6, R7, PT ;  /* 0x000000070600720c */ /* 0x008fe20003f05270 */
[----:B------:R-:W-:-:S03]  /*3270*/  VIADD R6, R21, 0x200 ;  /* 0x0000020015067836 */ /* 0x000fc60000000000 */
[----:B------:R-:W-:Y:S02]  /*3280*/  SEL R20, R21, R20, P0 ;  /* 0x0000001415147207 */ /* 0x000fe40000000000 */
[----:B--2---:R-:W-:Y:S02]  /*3290*/  IADD3 R15, P1, PT, R6, UR6, RZ ;  /* 0x00000006060f7c10 */ /* 0x004fe4000ff3e0ff */
[----:B------:R-:W-:Y:S02]  /*32a0*/  IADD3 R20, P3, PT, R20, UR6, RZ ;  /* 0x0000000614147c10 */ /* 0x000fe4000ff7e0ff */
[----:B----4-:R-:W-:Y:S01]  /*32b0*/  ISETP.NE.AND P2, PT, R10, R11, PT ;  /* 0x0000000b0a00720c */ /* 0x010fe20003f45270 */
[----:B------:R-:W-:Y:S01]  /*32c0*/  IMAD.X R6, RZ, RZ, UR7, P1 ;  /* 0x00000007ff067e24 */ /* 0x000fe200088e06ff */
[C---:B------:R-:W-:Y:S01]  /*32d0*/  ISETP.LT.U32.AND P1, PT, R15.reuse, R20, PT ;  /* 0x000000140f00720c */ /* 0x040fe20003f21070 */
[----:B------:R-:W-:Y:S01]  /*32e0*/  IMAD.X R27, RZ, RZ, UR7, P3 ;  /* 0x00000007ff1b7e24 */ /* 0x000fe200098e06ff */
[----:B------:R-:W-:-:S02]  /*32f0*/  IADD3 R7, P3, PT, R15, 0x100, RZ ;  /* 0x000001000f077810 */ /* 0x000fc40007f7e0ff */
[----:B-----5:R-:W-:Y:S02]  /*3300*/  ISETP.NE.OR P0, PT, R8, R9, P0 ;  /* 0x000000090800720c */ /* 0x020fe40000705670 */
[----:B------:R-:W-:-:S05]  /*3310*/  ISETP.LT.AND.EX P1, PT, R6, R27, PT, P1 ;  /* 0x0000001b0600720c */ /* 0x000fca0003f21310 */
        /* <DEDUP_REMOVED lines=8> */
[----:B------:R-:W-:Y:S02]  /*33a0*/  ISETP.LT.AND.EX P1, PT, R6, R27, PT, P1 ;  /* 0x0000001b0600720c */ /* 0x000fe40003f21310 */
[----:B------:R-:W-:Y:S02]  /*33b0*/  ISETP.NE.OR P3, PT, R12, R13, P0 ;  /* 0x0000000d0c00720c */ /* 0x000fe40000765670 */
[----:B------:R-:W-:Y:S02]  /*33c0*/  @P2 SEL R20, R7, R20, P1 ;  /* 0x0000001407142207 */ /* 0x000fe40000800000 */
[----:B------:R-:W-:Y:S02]  /*33d0*/  @P2 SEL R27, R6, R27, P1 ;  /* 0x0000001b061b2207 */ /* 0x000fe40000800000 */
[----:B------:R-:W-:-:S02]  /*33e0*/  SEL R28, RZ, 0x1, !P3 ;  /* 0x00000001ff1c7807 */ /* 0x000fc40005800000 */
[----:B------:R-:W-:Y:S02]  /*33f0*/  SEL R20, R20, R7, P0 ;  /* 0x0000000714147207 */ /* 0x000fe40000000000 */
[----:B------:R-:W-:Y:S01]  /*3400*/  SEL R27, R27, R6, P0 ;  /* 0x000000061b1b7207 */ /* 0x000fe20000000000 */
[----:B------:R-:W-:Y:S06]  /*3410*/  BRA.U !UP0, `(.L_x_377) ;  /* 0x0000000508107547 */ /* 0x000fec000b800000 */
[----:B------:R-:W-:Y:S01]  /*3420*/  IMAD.MOV.U32 R22, RZ, RZ, 0x400 ;  /* 0x00000400ff167424 */ /* 0x000fe200078e00ff */
[----:B------:R-:W0:Y:S01]  /*3430*/  LDCU UR4, c[0x0][0x3b0] ;  /* 0x00007600ff0477ac */ /* 0x000e220008000800 */
[----:B------:R-:W2:Y:S01]  /*3440*/  LDCU.64 UR6, c[0x0][0x3a0] ;  /* 0x00007400ff0677ac */ /* 0x000ea20008000a00 */
[----:B------:R-:W-:-:S04]  /*3450*/  NOP ;  /* 0x0000000000007918 */ /* 0x000fc80000000000 */
.L_x_379:
[----:B------:R-:W-:-:S04]  /*3460*/  IMAD.WIDE.U32 R6, R22, 0x4, R2 ;  /* 0x0000000416067825 */ /* 0x000fc800078e0002 */
[----:B------:R-:W-:Y:S01]  /*3470*/  IMAD.WIDE.U32 R8, R22, 0x4, R4 ;  /* 0x0000000416087825 */ /* 0x000fe200078e0004 */
        /* <DEDUP_REMOVED lines=8> */
[----:B------:R-:W-:-:S02]  /*3500*/  LOP3.LUT P2, RZ, R28, 0xff, RZ, 0xc0, !PT ;  /* 0x000000ff1cff7812 */ /* 0x000fc4000784c0ff */
[----:B---3--:R-:W-:Y:S02]  /*3510*/  ISETP.NE.AND P3, PT, R10, R11, PT ;  /* 0x0000000b0a00720c */ /* 0x008fe40003f65270 */
[----:B--2---:R-:W-:Y:S02]  /*3520*/  IADD3 R10, P1, P4, R21, UR6, R22 ;  /* 0x00000006150a7c10 */ /* 0x004fe4000fc3e016 */
[----:B-1----:R-:W-:Y:S02]  /*3530*/  SEL R6, RZ, 0x1, !P3 ;  /* 0x00000001ff067807 */ /* 0x002fe40005800000 */
[C---:B------:R-:W-:Y:S02]  /*3540*/  ISETP.LT.U32.AND P0, PT, R10.reuse, R20, PT ;  /* 0x000000140a00720c */ /* 0x040fe40003f01070 */
[----:B------:R-:W-:Y:S02]  /*3550*/  IADD3.X R11, PT, PT, RZ, UR7, RZ, P1, P4 ;  /* 0x00000007ff0b7c10 */ /* 0x000fe40008fe84ff */
[----:B------:R-:W-:-:S02]  /*3560*/  IADD3 R7, P4, PT, R10, 0x100, RZ ;  /* 0x000001000a077810 */ /* 0x000fc40007f9e0ff */
[C---:B------:R-:W-:Y:S02]  /*3570*/  ISETP.LT.AND.EX P0, PT, R11.reuse, R27, PT, P0 ;  /* 0x0000001b0b00720c */ /* 0x040fe40003f01300 */
[----:B----4-:R-:W-:Y:S01]  /*3580*/  ISETP.NE.AND P1, PT, R12, R13, PT ;  /* 0x0000000d0c00720c */ /* 0x010fe20003f25270 */
[----:B0-----:R-:W-:Y:S01]  /*3590*/  IMAD.X R8, RZ, RZ, R11, P4 ;  /* 0x000000ffff087224 */ /* 0x001fe200020e060b */
[C---:B------:R-:W-:Y:S02]  /*35a0*/  @P3 SEL R20, R10.reuse, R20, P0 ;  /* 0x000000140a143207 */ /* 0x040fe40000000000 */
[----:B------:R-:W-:Y:S02]  /*35b0*/  @P3 SEL R27, R11, R27, P0 ;  /* 0x0000001b0b1b3207 */ /* 0x000fe40000000000 */
[----:B------:R-:W-:Y:S02]  /*35c0*/  SEL R20, R10, R20, !P2 ;  /* 0x000000140a147207 */ /* 0x000fe40005000000 */
[----:B------:R-:W-:-:S02]  /*35d0*/  @P2 SEL R6, R28, 0x1, !P3 ;  /* 0x000000011c062807 */ /* 0x000fc40005800000 */
[----:B------:R-:W-:Y:S02]  /*35e0*/  SEL R27, R11, R27, !P2 ;  /* 0x0000001b0b1b7207 */ /* 0x000fe40005000000 */
[CC--:B------:R-:W-:Y:S02]  /*35f0*/  ISETP.LT.U32.AND P0, PT, R7.reuse, R20.reuse, PT ;  /* 0x000000140700720c */ /* 0x0c0fe40003f01070 */
[----:B------:R-:W-:Y:S02]  /*3600*/  LOP3.LUT P3, RZ, R6, 0xff, RZ, 0xc0, !PT ;  /* 0x000000ff06ff7812 */ /* 0x000fe4000786c0ff */
[----:B------:R-:W-:Y:S02]  /*3610*/  ISETP.LT.AND.EX P0, PT, R8, R27, PT, P0 ;  /* 0x0000001b0800720c */ /* 0x000fe40003f01300 */
[----:B-----5:R-:W-:Y:S02]  /*3620*/  ISETP.NE.AND P2, PT, R14, R15, PT ;  /* 0x0000000f0e00720c */ /* 0x020fe40003f45270 */
[----:B------:R-:W-:-:S02]  /*3630*/  @P1 SEL R20, R7, R20, P0 ;  /* 0x0000001407141207 */ /* 0x000fc40000000000 */
[----:B------:R-:W-:Y:S02]  /*3640*/  @P1 SEL R27, R8, R27, P0 ;  /* 0x0000001b081b1207 */ /* 0x000fe40000000000 */
[----:B------:R-:W-:Y:S02]  /*3650*/  IADD3 R9, P0, PT, R10, 0x200, RZ ;  /* 0x000002000a097810 */ /* 0x000fe40007f1e0ff */
[----:B------:R-:W-:Y:S02]  /*3660*/  SEL R20, R7, R20, !P3 ;  /* 0x0000001407147207 */ /* 0x000fe40005800000 */
[----:B------:R-:W-:Y:S02]  /*3670*/  SEL R12, RZ, 0x1, !P1 ;  /* 0x00000001ff0c7807 */ /* 0x000fe40004800000 */
[----:B------:R-:W-:Y:S01]  /*3680*/  @P3 SEL R12, R6, 0x1, !P1 ;  /* 0x00000001060c3807 */ /* 0x000fe20004800000 */
[----:B------:R-:W-:Y:S01]  /*3690*/  IMAD.X R6, RZ, RZ, R11, P0 ;  /* 0x000000ffff067224 */ /* 0x000fe200000e060b */
[----:B------:R-:W-:-:S02]  /*36a0*/  SEL R27, R8, R27, !P3 ;  /* 0x0000001b081b7207 */ /* 0x000fc40005800000 */
[CC--:B------:R-:W-:Y:S02]  /*36b0*/  ISETP.LT.U32.AND P0, PT, R9.reuse, R20.reuse, PT ;  /* 0x000000140900720c */ /* 0x0c0fe40003f01070 */
[----:B------:R-:W-:Y:S02]  /*36c0*/  LOP3.LUT P4, RZ, R12, 0xff, RZ, 0xc0, !PT ;  /* 0x000000ff0cff7812 */ /* 0x000fe4000788c0ff */
[CC--:B------:R-:W-:Y:S02]  /*36d0*/  ISETP.LT.AND.EX P0, PT, R6.reuse, R27.reuse, PT, P0 ;  /* 0x0000001b0600720c */ /* 0x0c0fe40003f01300 */
[----:B------:R-:W-:Y:S02]  /*36e0*/  SEL R8, RZ, 0x1, !P2 ;  /* 0x00000001ff087807 */ /* 0x000fe40005000000 */
[----:B------:R-:W-:Y:S02]  /*36f0*/  @P2 SEL R20, R9, R20, P0 ;  /* 0x0000001409142207 */ /* 0x000fe40000000000 */
[----:B------:R-:W-:-:S02]  /*3700*/  @P2 SEL R27, R6, R27, P0 ;  /* 0x0000001b061b2207 */ /* 0x000fc40000000000 */
[----:B------:R-:W-:Y:S02]  /*3710*/  SEL R20, R9, R20, !P4 ;  /* 0x0000001409147207 */ /* 0x000fe40006000000 */
[----:B------:R-:W-:Y:S02]  /*3720*/  IADD3 R9, PT, PT, -R22, UR4, RZ ;  /* 0x0000000416097c10 */ /* 0x000fe4000fffe1ff */
[----:B------:R-:W-:Y:S02]  /*3730*/  IADD3 R7, P0, PT, R10, 0x300, RZ ;  /* 0x000003000a077810 */ /* 0x000fe40007f1e0ff */
[----:B------:R-:W-:Y:S02]  /*3740*/  ISETP.NE.AND P1, PT, R16, R17, PT ;  /* 0x000000111000720c */ /* 0x000fe40003f25270 */
[----:B------:R-:W-:Y:S02]  /*3750*/  @P4 SEL R8, R12, 0x1, !P2 ;  /* 0x000000010c084807 */ /* 0x000fe40005000000 */
[----:B------:R-:W-:-:S02]  /*3760*/  ISETP.GE.U32.AND P3, PT, R9, 0x400, PT ;  /* 0x000004000900780c */ /* 0x000fc40003f66070 */
[----:B------:R-:W-:Y:S01]  /*3770*/  SEL R27, R6, R27, !P4 ;  /* 0x0000001b061b7207 */ /* 0x000fe20006000000 */
[----:B------:R-:W-:Y:S01]  /*3780*/  IMAD.X R6, RZ, RZ, R11, P0 ;  /* 0x000000ffff067224 */ /* 0x000fe200000e060b */
[----:B------:R-:W-:Y:S02]  /*3790*/  LOP3.LUT P2, RZ, R8, 0xff, RZ, 0xc0, !PT ;  /* 0x000000ff08ff7812 */ /* 0x000fe4000784c0ff */
[----:B------:R-:W-:Y:S02]  /*37a0*/  ISETP.LT.U32.AND P0, PT, R7, R20, PT ;  /* 0x000000140700720c */ /* 0x000fe40003f01070 */
[----:B------:R-:W-:Y:S02]  /*37b0*/  SEL R28, RZ, 0x1, !P1 ;  /* 0x00000001ff1c7807 */ /* 0x000fe40004800000 */
[----:B------:R-:W-:-:S04]  /*37c0*/  ISETP.LT.AND.EX P0, PT, R6, R27, PT, P0 ;  /* 0x0000001b0600720c */ /* 0x000fc80003f01300 */
[C---:B------:R-:W-:Y:S02]  /*37d0*/  @P1 SEL R20, R7.reuse, R20, P0 ;  /* 0x0000001407141207 */ /* 0x040fe40000000000 */
[----:B------:R-:W-:Y:S02]  /*37e0*/  @P1 SEL R27, R6, R27, P0 ;  /* 0x0000001b061b1207 */ /* 0x000fe40000000000 */
[----:B------:R-:W-:Y:S02]  /*37f0*/  @P2 SEL R28, R8, 0x1, !P1 ;  /* 0x00000001081c2807 */ /* 0x000fe40004800000 */
[----:B------:R-:W-:Y:S02]  /*3800*/  SEL R20, R7, R20, !P2 ;  /* 0x0000001407147207 */ /* 0x000fe40005000000 */
[----:B------:R-:W-:Y:S01]  /*3810*/  SEL R27, R6, R27, !P2 ;  /* 0x0000001b061b7207 */ /* 0x000fe20005000000 */
[----:B------:R-:W-:Y:S06]  /*3820*/  @!P3 BRA `(.L_x_378) ;  /* 0x000000140018b947 */ /* 0x000fec0003800000 */
[----:B------:R-:W-:-:S05]  /*3830*/  VIADD R22, R22, 0x400 ;  /* 0x0000040016167836 */ /* 0x000fca0000000000 */
[----:B------:R-:W-:-:S13]  /*3840*/  ISETP.GT.U32.AND P0, PT, R22, UR5, PT ;  /* 0x0000000516007c0c */ /* 0x000fda000bf04070 */
[----:B------:R-:W-:Y:S05]  /*3850*/  @!P0 BRA `(.L_x_379) ;  /* 0xfffffffc00008947 */ /* 0x000fea000383ffff */
.L_x_377:
[----:B------:R-:W-:Y:S01]  /*3860*/  IADD3 R2, PT, PT, -R22, UR4, RZ ;  /* 0x0000000416027c10 */ /* 0x000fe2000fffe1ff */
[----:B------:R-:W-:Y:S03]  /*3870*/  BSSY.RECONVERGENT B1, `(.L_x_378) ;  /* 0x0000141000017945 */ /* 0x000fe60003800200 */
[----:B------:R-:W-:-:S04]  /*3880*/  ISETP.GE.AND P0, PT, R21, R2, PT ;  /* 0x000000021500720c */ /* 0x000fc80003f06270 */
[----:B------:R-:W-:-:S13]  /*3890*/  ISETP.GE.U32.OR P0, PT, R22, UR4, P0 ;  /* 0x0000000416007c0c */ /* 0x000fda0008706470 */
[----:B------:R-:W-:Y:S05]  /*38a0*/  @P0 BRA `(.L_x_380) ;  /* 0x0000001000f40947 */ /* 0x000fea0003800000 */
[----:B------:R-:W-:Y:S01]  /*38b0*/  LOP3.LUT R23, RZ, R21, RZ, 0x33, !PT ;  /* 0x00000015ff177212 */ /* 0x000fe200078e33ff */
[----:B------:R-:W-:Y:S01]  /*38c0*/  BSSY.RECONVERGENT B2, `(.L_x_381) ;  /* 0x00000a5000027945 */ /* 0x000fe20003800200 */
[----:B------:R-:W-:Y:S02]  /*38d0*/  IMAD.MOV.U32 R3, RZ, RZ, R21 ;  /* 0x000000ffff037224 */ /* 0x000fe400078e0015 */
[----:B------:R-:W-:-:S04]  /*38e0*/  IADD3 R23, PT, PT, -R22, UR4, R23 ;  /* 0x0000000416177c10 */ /* 0x000fc8000fffe117 */
[C---:B------:R-:W-:Y:S02]  /*38f0*/  ISETP.GE.U32.AND P0, PT, R23.reuse, 0x700, PT ;  /* 0x000007001700780c */ /* 0x040fe40003f06070 */
[----:B------:R-:W-:-:S04]  /*3900*/  LEA.HI R24, R23, 0x1, RZ, 0x18 ;  /* 0x0000000117187811 */ /* 0x000fc800078fc0ff */
[----:B------:R-:W-:-:S07]  /*3910*/  LOP3.LUT R34, R24, 0x7, RZ, 0xc0, !PT ;  /* 0x0000000718227812 */ /* 0x000fce00078ec0ff */
[----:B------:R-:W-:Y:S05]  /*3920*/  @!P0 BRA `(.L_x_382) ;  /* 0x0000000800788947 */ /* 0x000fea0003800000 */
[----:B------:R-:W0:Y:S01]  /*3930*/  LDC.64 R4, c[0x0][0x380] ;  /* 0x0000e000ff047b82 */ /* 0x000e220000000a00 */
[----:B------:R-:W-:Y:S01]  /*3940*/  LOP3.LUT R29, R24, 0x1fffff8, RZ, 0xc0, !PT ;  /* 0x01fffff8181d7812 */ /* 0x000fe200078ec0ff */
[----:B------:R-:W-:Y:S01]  /*3950*/  BSSY.RECONVERGENT B3, `(.L_x_383) ;  /* 0x000009a000037945 */ /* 0x000fe20003800200 */
[C---:B------:R-:W-:Y:S01]  /*3960*/  LOP3.LUT R26, R21.reuse, 0x400, RZ, 0xfc, !PT ;  /* 0x00000400151a7812 */ /* 0x040fe200078efcff */
[----:B------:R-:W-:Y:S02]  /*3970*/  IMAD.IADD R25, R21, 0x1, R22 ;  /* 0x0000000115197824 */ /* 0x000fe400078e0216 */
[----:B------:R-:W-:Y:S02]  /*3980*/  IMAD.MOV R29, RZ, RZ, -R29 ;  /* 0x000000ffff1d7224 */ /* 0x000fe400078e0a1d */
[----:B------:R-:W2:Y:S05]  /*3990*/  LDC.64 R2, c[0x0][0x388] ;  /* 0x0000e200ff027b82 */ /* 0x000eaa0000000a00 */
.L_x_384:
[----:B0-----:R-:W-:-:S04]  /*39a0*/  IMAD.WIDE.U32 R6, R25, 0x4, R4 ;  /* 0x0000000419067825 */ /* 0x001fc800078e0004 */
[C---:B--2---:R-:W-:Y:S01]  /*39b0*/  IMAD.WIDE.U32 R8, R25.reuse, 0x4, R2 ;  /* 0x0000000419087825 */ /* 0x044fe200078e0002 */
[----:B------:R0:W2:Y:S04]  /*39c0*/  LDG.E R32, desc[UR8][R6.64] ;  /* 0x0000000806207981 */ /* 0x0000a8000c1e1900 */
[----:B------:R3:W2:Y:S01]  /*39d0*/  LDG.E R37, desc[UR8][R8.64] ;  /* 0x0000000808257981 */ /* 0x0006a2000c1e1900 */
[----:B------:R-:W-:-:S04]  /*39e0*/  VIADD R33, R25, 0x100 ;  /* 0x0000010019217836 */ /* 0x000fc80000000000 */
[----:B------:R-:W-:-:S04]  /*39f0*/  IMAD.WIDE.U32 R10, R33, 0x4, R4 ;  /* 0x00000004210a7825 */ /* 0x000fc800078e0004 */
[----:B------:R-:W-:Y:S01]  /*3a00*/  IMAD.WIDE.U32 R12, R33, 0x4, R2 ;  /* 0x00000004210c7825 */ /* 0x000fe200078e0002 */
[----:B------:R4:W5:Y:S04]  /*3a10*/  LDG.E R31, desc[UR8][R10.64] ;  /* 0x000000080a1f7981 */ /* 0x000968000c1e1900 */
[----:B------:R1:W5:Y:S01]  /*3a20*/  LDG.E R18, desc[UR8][R12.64] ;  /* 0x000000080c127981 */ /* 0x000362000c1e1900 */
[----:B------:R-:W-:-:S04]  /*3a30*/  VIADD R35, R25, 0x200 ;  /* 0x0000020019237836 */ /* 0x000fc80000000000 */
[----:B------:R-:W-:-:S04]  /*3a40*/  IMAD.WIDE.U32 R16, R35, 0x4, R4 ;  /* 0x0000000423107825 */ /* 0x000fc800078e0004 */
[----:B------:R-:W-:Y:S01]  /*3a50*/  IMAD.WIDE.U32 R14, R35, 0x4, R2 ;  /* 0x00000004230e7825 */ /* 0x000fe200078e0002 */
[----:B------:R-:W5:Y:S04]  /*3a60*/  LDG.E R30, desc[UR8][R16.64] ;  /* 0x00000008101e7981 */ /* 0x000f68000c1e1900 */
[----:B------:R1:W5:Y:S01]  /*3a70*/  LDG.E R39, desc[UR8][R14.64] ;  /* 0x000000080e277981 */ /* 0x000362000c1e1900 */
[----:B------:R-:W-:-:S04]  /*3a80*/  VIADD R19, R25, 0x300 ;  /* 0x0000030019137836 */ /* 0x000fc80000000000 */
[----:B0-----:R-:W-:-:S04]  /*3a90*/  IMAD.WIDE.U32 R6, R19, 0x4, R4 ;  /* 0x0000000413067825 */ /* 0x001fc800078e0004 */
[----:B---3--:R-:W-:Y:S01]  /*3aa0*/  IMAD.WIDE.U32 R8, R19, 0x4, R2 ;  /* 0x0000000413087825 */ /* 0x008fe200078e0002 */
[----:B------:R0:W3:Y:S04]  /*3ab0*/  LDG.E R36, desc[UR8][R6.64] ;  /* 0x0000000806247981 */ /* 0x0000e8000c1e1900 */
[----:B------:R0:W3:Y:S01]  /*3ac0*/  LDG.E R43, desc[UR8][R8.64] ;  /* 0x00000008082b7981 */ /* 0x0000e2000c1e1900 */
[----:B------:R-:W-:-:S04]  /*3ad0*/  VIADD R41, R25, 0x400 ;  /* 0x0000040019297836 */ /* 0x000fc80000000000 */
[----:B----4-:R-:W-:-:S04]  /*3ae0*/  IMAD.WIDE.U32 R10, R41, 0x4, R4 ;  /* 0x00000004290a7825 */ /* 0x010fc800078e0004 */
[----:B-1----:R-:W-:Y:S01]  /*3af0*/  IMAD.WIDE.U32 R12, R41, 0x4, R2 ;  /* 0x00000004290c7825 */ /* 0x002fe200078e0002 */
[----:B------:R1:W4:Y:S04]  /*3b00*/  LDG.E R38, desc[UR8][R10.64] ;  /* 0x000000080a267981 */ /* 0x000328000c1e1900 */
[----:B------:R1:W4:Y:S01]  /*3b10*/  LDG.E R45, desc[UR8][R12.64] ;  /* 0x000000080c2d7981 */ /* 0x000322000c1e1900 */
[----:B------:R-:W-:-:S04]  /*3b20*/  VIADD R40, R25, 0x500 ;  /* 0x0000050019287836 */ /* 0x000fc80000000000 */
[----:B------:R-:W-:-:S04]  /*3b30*/  IMAD.WIDE.U32 R14, R40, 0x4, R4 ;  /* 0x00000004280e7825 */ /* 0x000fc800078e0004 */
[----:B------:R-:W-:Y:S02]  /*3b40*/  IMAD.WIDE.U32 R16, R40, 0x4, R2 ;  /* 0x0000000428107825 */ /* 0x000fe400078e0002 */
[----:B------:R1:W4:Y:S04]  /*3b50*/  LDG.E R14, desc[UR8][R14.64] ;  /* 0x000000080e0e7981 */ /* 0x000328000c1e1900 */
[----:B------:R-:W4:Y:S01]  /*3b60*/  LDG.E R17, desc[UR8][R16.64] ;  /* 0x0000000810117981 */ /* 0x000f22000c1e1900 */
[----:B------:R-:W-:-:S04]  /*3b70*/  VIADD R42, R25, 0x600 ;  /* 0x00000600192a7836 */ /* 0x000fc80000000000 */
[----:B0-----:R-:W-:-:S04]  /*3b80*/  IMAD.WIDE.U32 R6, R42, 0x4, R4 ;  /* 0x000000042a067825 */ /* 0x001fc800078e0004 */
[----:B------:R-:W-:Y:S02]  /*3b90*/  IMAD.WIDE.U32 R8, R42, 0x4, R2 ;  /* 0x000000042a087825 */ /* 0x000fe400078e0002 */
[----:B------:R-:W4:Y:S04]  /*3ba0*/  LDG.E R6, desc[UR8][R6.64] ;  /* 0x0000000806067981 */ /* 0x000f28000c1e1900 */
[----:B------:R0:W4:Y:S01]  /*3bb0*/  LDG.E R9, desc[UR8][R8.64] ;  /* 0x0000000808097981 */ /* 0x000122000c1e1900 */
[----:B------:R-:W-:-:S04]  /*3bc0*/  VIADD R44, R25, 0x700 ;  /* 0x00000700192c7836 */ /* 0x000fc80000000000 */
[----:B-1----:R-:W-:-:S04]  /*3bd0*/  IMAD.WIDE.U32 R10, R44, 0x4, R4 ;  /* 0x000000042c0a7825 */ /* 0x002fc800078e0004 */
[----:B------:R-:W-:Y:S02]  /*3be0*/  IMAD.WIDE.U32 R12, R44, 0x4, R2 ;  /* 0x000000042c0c7825 */ /* 0x000fe400078e0002 */
[----:B------:R1:W4:Y:S04]  /*3bf0*/  LDG.E R10, desc[UR8][R10.64] ;  /* 0x000000080a0a7981 */ /* 0x000328000c1e1900 */
[----:B------:R1:W4:Y:S01]  /*3c00*/  LDG.E R13, desc[UR8][R12.64] ;  /* 0x000000080c0d7981 */ /* 0x000322000c1e1900 */
[----:B------:R-:W-:Y:S01]  /*3c10*/  LOP3.LUT P3, RZ, R28, 0xff, RZ, 0xc0, !PT ;  /* 0x000000ff1cff7812 */ /* 0x000fe2000786c0ff */
[----:B------:R-:W-:Y:S01]  /*3c20*/  VIADD R29, R29, 0x8 ;  /* 0x000000081d1d7836 */ /* 0x000fe20000000000 */
[----:B------:R-:W-:Y:S01]  /*3c30*/  IADD3 R15, P2, PT, R25, UR6, RZ ;  /* 0x00000006190f7c10 */ /* 0x000fe2000ff5e0ff */
[----:B------:R-:W-:-:S02]  /*3c40*/  VIADD R26, R26, 0x800 ;  /* 0x000008001a1a7836 */ /* 0x000fc40000000000 */
[----:B------:R-:W-:Y:S02]  /*3c50*/  VIADD R25, R25, 0x800 ;  /* 0x0000080019197836 */ /* 0x000fe40000000000 */
[----:B0-----:R-:W-:Y:S01]  /*3c60*/  IMAD.X R8, RZ, RZ, UR7, P2 ;  /* 0x00000007ff087e24 */ /* 0x001fe200090e06ff */
[CC--:B--2---:R-:W-:Y:S02]  /*3c70*/  ISETP.NE.AND P0, PT, R32.reuse, R37.reuse, PT ;  /* 0x000000252000720c */ /* 0x0c4fe40003f05270 */
[----:B------:R-:W-:-:S03]  /*3c80*/  ISETP.NE.AND P1, PT, R32, R37, P3 ;  /* 0x000000252000720c */ /* 0x000fc60001f25270 */
[----:B------:R-:W-:Y:S02]  /*3c90*/  @!P3 SEL R28, RZ, 0x1, !P0 ;  /* 0x00000001ff1cb807 */ /* 0x000fe40004000000 */
[----:B------:R-:W-:Y:S02]  /*3ca0*/  ISETP.LT.U32.AND P0, PT, R15, R20, PT ;  /* 0x000000140f00720c */ /* 0x000fe40003f01070 */
[----:B------:R-:W-:Y:S02]  /*3cb0*/  SEL R7, R28, 0x1, !P1 ;  /* 0x000000011c077807 */ /* 0x000fe40004800000 */
[----:B------:R-:W-:Y:S02]  /*3cc0*/  ISETP.LT.AND.EX P0, PT, R8, R27, PT, P0 ;  /* 0x0000001b0800720c */ /* 0x000fe40003f01300 */
[----:B------:R-:W-:Y:S02]  /*3cd0*/  LOP3.LUT P2, RZ, R7, 0xff, RZ, 0xc0, !PT ;  /* 0x000000ff07ff7812 */ /* 0x000fe4000784c0ff */
[----:B-----5:R-:W-:-:S02]  /*3ce0*/  ISETP.NE.AND P5, PT, R31, R18, PT ;  /* 0x000000121f00720c */ /* 0x020fc40003fa5270 */
[----:B------:R-:W-:Y:S02]  /*3cf0*/  ISETP.NE.AND P4, PT, R31, R18, P2 ;  /* 0x000000121f00720c */ /* 0x000fe40001785270 */
[CC--:B------:R-:W-:Y:S02]  /*3d00*/  SEL R16, R15.reuse, R20.reuse, P0 ;  /* 0x000000140f107207 */ /* 0x0c0fe40000000000 */
[CC--:B-1----:R-:W-:Y:S02]  /*3d10*/  SEL R11, R8.reuse, R27.reuse, P0 ;  /* 0x0000001b080b7207 */ /* 0x0c2fe40000000000 */
[----:B------:R-:W-:Y:S02]  /*3d20*/  @!P1 SEL R16, R15, R20, !P3 ;  /* 0x000000140f109207 */ /* 0x000fe40005800000 */
[----:B------:R-:W-:Y:S02]  /*3d30*/  @!P1 SEL R11, R8, R27, !P3 ;  /* 0x0000001b080b9207 */ /* 0x000fe40005800000 */
[----:B------:R-:W-:-:S02]  /*3d40*/  @!P2 SEL R7, RZ, 0x1, !P5 ;  /* 0x00000001ff07a807 */ /* 0x000fc40006800000 */
[----:B------:R-:W-:Y:S02]  /*3d50*/  IADD3 R33, P0, PT, R33, UR6, RZ ;  /* 0x0000000621217c10 */ /* 0x000fe4000ff1e0ff */
[----:B------:R-:W-:Y:S02]  /*3d60*/  SEL R7, R7, 0x1, !P4 ;  /* 0x0000000107077807 */ /* 0x000fe40006000000 */
[CC--:B------:R-:W-:Y:S01]  /*3d70*/  ISETP.NE.AND P5, PT, R30.reuse, R39.reuse, PT ;  /* 0x000000271e00720c */ /* 0x0c0fe20003fa5270 */
[----:B------:R-:W-:Y:S01]  /*3d80*/  IMAD.X R8, RZ, RZ, UR7, P0 ;  /* 0x00000007ff087e24 */ /* 0x000fe200080e06ff */
        /* <DEDUP_REMOVED lines=11> */
[----:B------:R-:W-:Y:S02]  /*3e40*/  IADD3 R35, P0, PT, R35, UR6, RZ ;  /* 0x0000000623237c10 */ /* 0x000fe4000ff1e0ff */
[CC--:B---3--:R-:W-:Y:S02]  /*3e50*/  ISETP.NE.AND P5, PT, R36.reuse, R43.reuse, PT ;  /* 0x0000002b2400720c */ /* 0x0c8fe40003fa5270 */
[----:B------:R-:W-:Y:S01]  /*3e60*/  ISETP.NE.AND P4, PT, R36, R43, P2 ;  /* 0x0000002b2400720c */ /* 0x000fe20001785270 */
[----:B------:R-:W-:Y:S01]  /*3e70*/  IMAD.X R8, RZ, RZ, UR7, P0 ;  /* 0x00000007ff087e24 */ /* 0x000fe200080e06ff */
[----:B------:R-:W-:-:S04]  /*3e80*/  ISETP.LT.U32.AND P0, PT, R35, R12, PT ;  /* 0x0000000c2300720c */ /* 0x000fc80003f01070 */
[CC--:B------:R-:W-:Y:S02]  /*3e90*/  ISETP.LT.AND.EX P0, PT, R8.reuse, R15.reuse, PT, P0 ;  /* 0x0000000f0800720c */ /* 0x0c0fe40003f01300 */
[----:B------:R-:W-:Y:S02]  /*3ea0*/  @!P2 SEL R7, RZ, 0x1, !P5 ;  /* 0x00000001ff07a807 */ /* 0x000fe40006800000 */
[-C--:B------:R-:W-:Y:S02]  /*3eb0*/  SEL R16, R35, R12.reuse, P0 ;  /* 0x0000000c23107207 */ /* 0x080fe40000000000 */
[----:B------:R-:W-:Y:S02]  /*3ec0*/  SEL R7, R7, 0x1, !P4 ;  /* 0x0000000107077807 */ /* 0x000fe40006000000 */
[----:B------:R-:W-:Y:S02]  /*3ed0*/  SEL R11, R8, R15, P0 ;  /* 0x0000000f080b7207 */ /* 0x000fe40000000000 */
[----:B------:R-:W-:-:S02]  /*3ee0*/  @!P3 SEL R16, R35, R12, !P1 ;  /* 0x0000000c2310b207 */ /* 0x000fc40004800000 */
[----:B------:R-:W-:Y:S02]  /*3ef0*/  @!P3 SEL R11, R8, R15, !P1 ;  /* 0x0000000f080bb207 */ /* 0x000fe40004800000 */
[----:B------:R-:W-:Y:S02]  /*3f00*/  IADD3 R19, P0, PT, R19, UR6, RZ ;  /* 0x0000000613137c10 */ /* 0x000fe4000ff1e0ff */
[----:B------:R-:W-:Y:S02]  /*3f10*/  LOP3.LUT P1, RZ, R7, 0xff, RZ, 0xc0, !PT ;  /* 0x000000ff07ff7812 */ /* 0x000fe4000782c0ff */
[CC--:B----4-:R-:W-:Y:S01]  /*3f20*/  ISETP.NE.AND P5, PT, R38.reuse, R45.reuse, PT ;  /* 0x0000002d2600720c */ /* 0x0d0fe20003fa5270 */
[----:B------:R-:W-:Y:S01]  /*3f30*/  IMAD.X R8, RZ, RZ, UR7, P0 ;  /* 0x00000007ff087e24 */ /* 0x000fe200080e06ff */
[----:B------:R-:W-:Y:S02]  /*3f40*/  ISETP.LT.U32.AND P0, PT, R19, R16, PT ;  /* 0x000000101300720c */ /* 0x000fe40003f01070 */
[----:B------:R-:W-:-:S02]  /*3f50*/  ISETP.NE.AND P3, PT, R38, R45, P1 ;  /* 0x0000002d2600720c */ /* 0x000fc40000f65270 */
[----:B------:R-:W-:-:S04]  /*3f60*/  ISETP.LT.AND.EX P0, PT, R8, R11, PT, P0 ;  /* 0x0000000b0800720c */ /* 0x000fc80003f01300 */
[-C--:B------:R-:W-:Y:S02]  /*3f70*/  SEL R12, R19, R16.reuse, P0 ;  /* 0x00000010130c7207 */ /* 0x080fe40000000000 */
[----:B------:R-:W-:Y:S02]  /*3f80*/  @!P1 SEL R7, RZ, 0x1, !P5 ;  /* 0x00000001ff079807 */ /* 0x000fe40006800000 */
[----:B------:R-:W-:Y:S02]  /*3f90*/  SEL R15, R8, R11, P0 ;  /* 0x0000000b080f7207 */ /* 0x000fe40000000000 */
[----:B------:R-:W-:Y:S02]  /*3fa0*/  IADD3 R41, P0, PT, R41, UR6, RZ ;  /* 0x0000000629297c10 */ /* 0x000fe4000ff1e0ff */
[----:B------:R-:W-:Y:S02]  /*3fb0*/  @!P4 SEL R12, R19, R16, !P2 ;  /* 0x00000010130cc207 */ /* 0x000fe40005000000 */
[----:B------:R-:W-:-:S02]  /*3fc0*/  SEL R7, R7, 0x1, !P3 ;  /* 0x0000000107077807 */ /* 0x000fc40005800000 */
[----:B------:R-:W-:Y:S01]  /*3fd0*/  @!P4 SEL R15, R8, R11, !P2 ;  /* 0x0000000b080fc207 */ /* 0x000fe20005000000 */
[----:B------:R-:W-:Y:S01]  /*3fe0*/  IMAD.X R8, RZ, RZ, UR7, P0 ;  /* 0x00000007ff087e24 */ /* 0x000fe200080e06ff */
[-C--:B------:R-:W-:Y:S02]  /*3ff0*/  ISETP.LT.U32.AND P0, PT, R41, R12.reuse, PT ;  /* 0x0000000c2900720c */ /* 0x080fe40003f01070 */
[----:B------:R-:W-:Y:S02]  /*4000*/  LOP3.LUT P2, RZ, R7, 0xff, RZ, 0xc0, !PT ;  /* 0x000000ff07ff7812 */ /* 0x000fe4000784c0ff */
[----:B------:R-:W-:Y:S02]  /*4010*/  ISETP.LT.AND.EX P0, PT, R8, R15, PT, P0 ;  /* 0x0000000f0800720c */ /* 0x000fe40003f01300 */
[----:B------:R-:W-:Y:S02]  /*4020*/  IADD3 R40, P4, PT, R40, UR6, RZ ;  /* 0x0000000628287c10 */ /* 0x000fe4000ff9e0ff */
[----:B------:R-:W-:-:S02]  /*4030*/  SEL R11, R41, R12, P0 ;  /* 0x0000000c290b7207 */ /* 0x000fc40000000000 */
[----:B------:R-:W-:Y:S02]  /*4040*/  SEL R19, R8, R15, P0 ;  /* 0x0000000f08137207 */ /* 0x000fe40000000000 */
[----:B------:R-:W-:Y:S02]  /*4050*/  ISETP.NE.AND P0, PT, R14, R17, PT ;  /* 0x000000110e00720c */ /* 0x000fe40003f05270 */
[----:B------:R-:W-:Y:S02]  /*4060*/  @!P3 SEL R11, R41, R12, !P1 ;  /* 0x0000000c290bb207 */ /* 0x000fe40004800000 */
[----:B------:R-:W-:Y:S01]  /*4070*/  @!P3 SEL R19, R8, R15, !P1 ;  /* 0x0000000f0813b207 */ /* 0x000fe20004800000 */
[----:B------:R-:W-:Y:S01]  /*4080*/  IMAD.X R8, RZ, RZ, UR7, P4 ;  /* 0x00000007ff087e24 */ /* 0x000fe2000a0e06ff */
[----:B------:R-:W-:Y:S02]  /*4090*/  ISETP.NE.AND P3, PT, R14, R17, P2 ;  /* 0x000000110e00720c */ /* 0x000fe40001765270 */
[----:B------:R-:W-:-:S02]  /*40a0*/  @!P2 SEL R7, RZ, 0x1, !P0 ;  /* 0x00000001ff07a807 */ /* 0x000fc40004000000 */
[----:B------:R-:W-:Y:S02]  /*40b0*/  ISETP.LT.U32.AND P0, PT, R40, R11, PT ;  /* 0x0000000b2800720c */ /* 0x000fe40003f01070 */
[----:B------:R-:W-:Y:S02]  /*40c0*/  SEL R7, R7, 0x1, !P3 ;  /* 0x0000000107077807 */ /* 0x000fe40005800000 */
[----:B------:R-:W-:Y:S02]  /*40d0*/  ISETP.LT.AND.EX P0, PT, R8, R19, PT, P0 ;  /* 0x000000130800720c */ /* 0x000fe40003f01300 */
[----:B------:R-:W-:Y:S02]  /*40e0*/  LOP3.LUT P1, RZ, R7, 0xff, RZ, 0xc0, !PT ;  /* 0x000000ff07ff7812 */ /* 0x000fe4000782c0ff */
[----:B------:R-:W-:Y:S02]  /*40f0*/  SEL R15, R40, R11, P0 ;  /* 0x0000000b280f7207 */ /* 0x000fe40000000000 */
[----:B------:R-:W-:-:S02]  /*4100*/  SEL R17, R8, R19, P0 ;  /* 0x0000001308117207 */ /* 0x000fc40000000000 */
[----:B------:R-:W-:Y:S02]  /*4110*/  IADD3 R42, P0, PT, R42, UR6, RZ ;  /* 0x000000062a2a7c10 */ /* 0x000fe4000ff1e0ff */
[----:B------:R-:W-:Y:S02]  /*4120*/  @!P3 SEL R15, R40, R11, !P2 ;  /* 0x0000000b280fb207 */ /* 0x000fe40005000000 */
[----:B------:R-:W-:Y:S02]  /*4130*/  @!P3 SEL R17, R8, R19, !P2 ;  /* 0x000000130811b207 */ /* 0x000fe40005000000 */
[CC--:B------:R-:W-:Y:S02]  /*4140*/  ISETP.NE.AND P2, PT, R6.reuse, R9.reuse, PT ;  /* 0x000000090600720c */ /* 0x0c0fe40003f45270 */
[----:B------:R-:W-:Y:S01]  /*4150*/  ISETP.NE.AND P3, PT, R6, R9, P1 ;  /* 0x000000090600720c */ /* 0x000fe20000f65270 */
[----:B------:R-:W-:Y:S01]  /*4160*/  IMAD.X R6, RZ, RZ, UR7, P0 ;  /* 0x00000007ff067e24 */ /* 0x000fe200080e06ff */
[----:B------:R-:W-:-:S02]  /*4170*/  ISETP.LT.U32.AND P0, PT, R42, R15, PT ;  /* 0x0000000f2a00720c */ /* 0x000fc40003f01070 */
[----:B------:R-:W-:Y:S02]  /*4180*/  @!P1 SEL R7, RZ, 0x1, !P2 ;  /* 0x00000001ff079807 */ /* 0x000fe40005000000 */
[----:B------:R-:W-:Y:S02]  /*4190*/  ISETP.LT.AND.EX P0, PT, R6, R17, PT, P0 ;  /* 0x000000110600720c */ /* 0x000fe40003f01300 */
[----:B------:R-:W-:Y:S02]  /*41a0*/  SEL R7, R7, 0x1, !P3 ;  /* 0x0000000107077807 */ /* 0x000fe40005800000 */
[----:B------:R-:W-:Y:S02]  /*41b0*/  SEL R9, R42, R15, P0 ;  /* 0x0000000f2a097207 */ /* 0x000fe40000000000 */
[----:B------:R-:W-:Y:S02]  /*41c0*/  SEL R11, R6, R17, P0 ;  /* 0x00000011060b7207 */ /* 0x000fe40000000000 */
[----:B------:R-:W-:-:S02]  /*41d0*/  IADD3 R44, P0, PT, R44, UR6, RZ ;  /* 0x000000062c2c7c10 */ /* 0x000fc4000ff1e0ff */
[----:B------:R-:W-:Y:S02]  /*41e0*/  @!P3 SEL R9, R42, R15, !P1 ;  /* 0x0000000f2a09b207 */ /* 0x000fe40004800000 */
[----:B------:R-:W-:Y:S01]  /*41f0*/  @!P3 SEL R11, R6, R17, !P1 ;  /* 0x00000011060bb207 */ /* 0x000fe20004800000 */
[----:B------:R-:W-:Y:S01]  /*4200*/  IMAD.X R6, RZ, RZ, UR7, P0 ;  /* 0x00000007ff067e24 */ /* 0x000fe200080e06ff */
[----:B------:R-:W-:Y:S02]  /*4210*/  ISETP.LT.U32.AND P0, PT, R44, R9, PT ;  /* 0x000000092c00720c */ /* 0x000fe40003f01070 */
[----:B------:R-:W-:Y:S02]  /*4220*/  LOP3.LUT P2, RZ, R7, 0xff, RZ, 0xc0, !PT ;  /* 0x000000ff07ff7812 */ /* 0x000fe4000784c0ff */
[----:B------:R-:W-:Y:S02]  /*4230*/  ISETP.LT.AND.EX P0, PT, R6, R11, PT, P0 ;  /* 0x0000000b0600720c */ /* 0x000fe40003f01300 */
[----:B------:R-:W-:-:S02]  /*4240*/  ISETP.NE.AND P3, PT, R10, R13, P2 ;  /* 0x0000000d0a00720c */ /* 0x000fc40001765270 */
[----:B------:R-:W-:Y:S02]  /*4250*/  SEL R20, R44, R9, P0 ;  /* 0x000000092c147207 */ /* 0x000fe40000000000 */
[----:B------:R-:W-:Y:S02]  /*4260*/  SEL R27, R6, R11, P0 ;  /* 0x0000000b061b7207 */ /* 0x000fe40000000000 */
[----:B------:R-:W-:Y:S02]  /*4270*/  ISETP.NE.AND P0, PT, R29, RZ, PT ;  /* 0x000000ff1d00720c */ /* 0x000fe40003f05270 */
[----:B------:R-:W-:-:S04]  /*4280*/  ISETP.NE.AND P1, PT, R10, R13, PT ;  /* 0x0000000d0a00720c */ /* 0x000fc80003f25270 */
[----:B------:R-:W-:Y:S02]  /*4290*/  @!P2 SEL R7, RZ, 0x1, !P1 ;  /* 0x00000001ff07a807 */ /* 0x000fe40004800000 */
[----:B------:R-:W-:Y:S02]  /*42a0*/  @!P3 SEL R20, R44, R9, !P2 ;  /* 0x000000092c14b207 */ /* 0x000fe40005000000 */
[----:B------:R-:W-:Y:S02]  /*42b0*/  SEL R7, R7, 0x1, !P3 ;  /* 0x0000000107077807 */ /* 0x000fe40005800000 */
[----:B------:R-:W-:Y:S02]  /*42c0*/  @!P3 SEL R27, R6, R11, !P2 ;  /* 0x0000000b061bb207 */ /* 0x000fe40005000000 */
[----:B------:R-:W-:Y:S01]  /*42d0*/  PRMT R28, R7, 0x7610, R28 ;  /* 0x00007610071c7816 */ /* 0x000fe2000000001c */
[----:B------:R-:W-:Y:S06]  /*42e0*/  @P0 BRA `(.L_x_384) ;  /* 0xfffffff400ac0947 */ /* 0x000fec000383ffff */
[----:B------:R-:W-:Y:S05]  /*42f0*/  BSYNC.RECONVERGENT B3 ;  /* 0x0000000000037941 */ /* 0x000fea0003800200 */
.L_x_383:
[----:B------:R-:W-:-:S07]  /*4300*/  VIADD R3, R26, 0xfffffc00 ;  /* 0xfffffc001a037836 */ /* 0x000fce0000000000 */
.L_x_382:
[----:B------:R-:W-:Y:S05]  /*4310*/  BSYNC.RECONVERGENT B2 ;  /* 0x0000000000027941 */ /* 0x000fea0003800200 */
.L_x_381:
        /* <DEDUP_REMOVED lines=8> */
[----:B------:R-:W2:Y:S01]  /*43a0*/  LDC.64 R4, c[0x0][0x388] ;  /* 0x0000e200ff047b82 */ /* 0x000ea20000000a00 */
[----:B0-----:R-:W-:-:S06]  /*43b0*/  IMAD.WIDE.U32 R8, R25, 0x4, R6 ;  /* 0x0000000419087825 */ /* 0x001fcc00078e0006 */
[----:B------:R0:W3:Y:S01]  /*43c0*/  LDG.E R8, desc[UR8][R8.64] ;  /* 0x0000000808087981 */ /* 0x0000e2000c1e1900 */
[----:B--2---:R-:W-:-:S06]  /*43d0*/  IMAD.WIDE.U32 R10, R25, 0x4, R4 ;  /* 0x00000004190a7825 */ /* 0x004fcc00078e0004 */
[----:B------:R-:W3:Y:S01]  /*43e0*/  LDG.E R11, desc[UR8][R10.64] ;  /* 0x000000080a0b7981 */ /* 0x000ee2000c1e1900 */
[----:B------:R-:W-:-:S04]  /*43f0*/  VIADD R29, R25, 0x100 ;  /* 0x00000100191d7836 */ /* 0x000fc80000000000 */
[----:B------:R-:W-:-:S04]  /*4400*/  IMAD.WIDE.U32 R12, R29, 0x4, R6 ;  /* 0x000000041d0c7825 */ /* 0x000fc800078e0006 */
[----:B------:R-:W-:Y:S02]  /*4410*/  IMAD.WIDE.U32 R14, R29, 0x4, R4 ;  /* 0x000000041d0e7825 */ /* 0x000fe400078e0004 */
[----:B------:R-:W2:Y:S04]  /*4420*/  LDG.E R12, desc[UR8][R12.64] ;  /* 0x000000080c0c7981 */ /* 0x000ea8000c1e1900 */
[----:B------:R-:W2:Y:S01]  /*4430*/  LDG.E R15, desc[UR8][R14.64] ;  /* 0x000000080e0f7981 */ /* 0x000ea2000c1e1900 */
[----:B------:R-:W-:-:S04]  /*4440*/  VIADD R31, R25, 0x200 ;  /* 0x00000200191f7836 */ /* 0x000fc80000000000 */
[----:B------:R-:W-:-:S04]  /*4450*/  IMAD.WIDE.U32 R16, R31, 0x4, R6 ;  /* 0x000000041f107825 */ /* 0x000fc800078e0006 */
[----:B------:R-:W-:Y:S02]  /*4460*/  IMAD.WIDE.U32 R18, R31, 0x4, R4 ;  /* 0x000000041f127825 */ /* 0x000fe400078e0004 */
[----:B------:R-:W4:Y:S04]  /*4470*/  LDG.E R16, desc[UR8][R16.64] ;  /* 0x0000000810107981 */ /* 0x000f28000c1e1900 */
[----:B------:R-:W4:Y:S01]  /*4480*/  LDG.E R19, desc[UR8][R18.64] ;  /* 0x0000000812137981 */ /* 0x000f22000c1e1900 */
[----:B0-----:R-:W-:-:S04]  /*4490*/  VIADD R9, R25, 0x300 ;  /* 0x0000030019097836 */ /* 0x001fc80000000000 */
[----:B------:R-:W-:-:S04]  /*44a0*/  IMAD.WIDE.U32 R6, R9, 0x4, R6 ;  /* 0x0000000409067825 */ /* 0x000fc800078e0006 */
[----:B------:R-:W-:Y:S02]  /*44b0*/  IMAD.WIDE.U32 R4, R9, 0x4, R4 ;  /* 0x0000000409047825 */ /* 0x000fe400078e0004 */
[----:B------:R-:W5:Y:S04]  /*44c0*/  LDG.E R6, desc[UR8][R6.64] ;  /* 0x0000000806067981 */ /* 0x000f68000c1e1900 */
[----:B------:R0:W5:Y:S01]  /*44d0*/  LDG.E R5, desc[UR8][R4.64] ;  /* 0x0000000804057981 */ /* 0x000162000c1e1900 */
[----:B------:R-:W-:Y:S02]  /*44e0*/  LOP3.LUT P3, RZ, R28, 0xff, RZ, 0xc0, !PT ;  /* 0x000000ff1cff7812 */ /* 0x000fe4000786c0ff */
[----:B------:R-:W-:-:S05]  /*44f0*/  IADD3 R25, P2, PT, R25, UR6, RZ ;  /* 0x0000000619197c10 */ /* 0x000fca000ff5e0ff */
[----:B------:R-:W-:Y:S01]  /*4500*/  IMAD.X R2, RZ, RZ, UR7, P2 ;  /* 0x00000007ff027e24 */ /* 0x000fe200090e06ff */
        /* <DEDUP_REMOVED lines=9> */
[CC--:B0-----:R-:W-:Y:S02]  /*45a0*/  SEL R4, R25.reuse, R20.reuse, P0 ;  /* 0x0000001419047207 */ /* 0x0c1fe40000000000 */
[----:B------:R-:W-:Y:S02]  /*45b0*/  SEL R7, R2, R27, P0 ;  /* 0x0000001b02077207 */ /* 0x000fe40000000000 */
        /* <DEDUP_REMOVED lines=28> */
[----:B-----5:R-:W-:Y:S01]  /*4780*/  ISETP.NE.AND P4, PT, R6, R5, P2 ;  /* 0x000000050600720c */ /* 0x020fe20001785270 */
[----:B------:R-:W-:Y:S01]  /*4790*/  IMAD.X R2, RZ, RZ, UR7, P5 ;  /* 0x00000007ff027e24 */ /* 0x000fe2000a8e06ff */
        /* <DEDUP_REMOVED lines=9> */
.L_x_386:
[----:B------:R-:W-:Y:S05]  /*4830*/  BSYNC.RECONVERGENT B2 ;  /* 0x0000000000027941 */ /* 0x000fea0003800200 */
.L_x_385:
[----:B------:R-:W-:Y:S05]  /*4840*/  @!P1 BRA `(.L_x_380) ;  /* 0x00000004000c9947 */ /* 0x000fea0003800000 */
[----:B------:R-:W-:Y:S01]  /*4850*/  ISETP.NE.AND P0, PT, R24, 0x1, PT ;  /* 0x000000011800780c */ /* 0x000fe20003f05270 */
[----:B------:R-:W-:Y:S01]  /*4860*/  BSSY.RECONVERGENT B2, `(.L_x_387) ;  /* 0x000002a000027945 */ /* 0x000fe20003800200 */
[----:B------:R-:W-:-:S11]  /*4870*/  LOP3.LUT P1, RZ, R23, 0x100, RZ, 0xc0, !PT ;  /* 0x0000010017ff7812 */ /* 0x000fd6000782c0ff */
[----:B------:R-:W-:Y:S05]  /*4880*/  @!P0 BRA `(.L_x_388) ;  /* 0x00000000009c8947 */ /* 0x000fea0003800000 */
[----:B------:R-:W0:Y:S01]  /*4890*/  LDC.64 R4, c[0x0][0x380] ;  /* 0x0000e000ff047b82 */ /* 0x000e220000000a00 */
[----:B------:R-:W-:-:S07]  /*48a0*/  IMAD.IADD R13, R3, 0x1, R22 ;  /* 0x00000001030d7824 */ /* 0x000fce00078e0216 */
        /* <DEDUP_REMOVED lines=11> */
[----:B------:R-:W-:-:S04]  /*4960*/  IADD3 R13, P4, PT, R13, UR6, RZ ;  /* 0x000000060d0d7c10 */ /* 0x000fc8000ff9e0ff */
        /* <DEDUP_REMOVED lines=25> */
.L_x_388:
[----:B------:R-:W-:Y:S05]  /*4b00*/  BSYNC.RECONVERGENT B2 ;  /* 0x0000000000027941 */ /* 0x000fea0003800200 */
.L_x_387:
[----:B------:R-:W-:Y:S05]  /*4b10*/  @P1 BRA `(.L_x_380) ;  /* 0x0000000000581947 */ /* 0x000fea0003800000 */
[----:B------:R-:W0:Y:S01]  /*4b20*/  LDC.64 R4, c[0x0][0x380] ;  /* 0x0000e000ff047b82 */ /* 0x000e220000000a00 */
[----:B------:R-:W-:-:S07]  /*4b30*/  IMAD.IADD R9, R3, 0x1, R22 ;  /* 0x0000000103097824 */ /* 0x000fce00078e0216 */
[----:B------:R-:W2:Y:S01]  /*4b40*/  LDC.64 R6, c[0x0][0x388] ;  /* 0x0000e200ff067b82 */ /* 0x000ea20000000a00 */
[----:B0-----:R-:W-:-:S06]  /*4b50*/  IMAD.WIDE.U32 R2, R9, 0x4, R4 ;  /* 0x0000000409027825 */ /* 0x001fcc00078e0004 */
[----:B------:R-:W3:Y:S01]  /*4b60*/  LDG.E R2, desc[UR8][R2.64] ;  /* 0x0000000802027981 */ /* 0x000ee2000c1e1900 */
[----:B--2---:R-:W-:-:S06]  /*4b70*/  IMAD.WIDE.U32 R4, R9, 0x4, R6 ;  /* 0x0000000409047825 */ /* 0x004fcc00078e0006 */
[----:B------:R-:W3:Y:S01]  /*4b80*/  LDG.E R5, desc[UR8][R4.64] ;  /* 0x0000000804057981 */ /* 0x000ee2000c1e1900 */
[----:B------:R-:W-:Y:S02]  /*4b90*/  LOP3.LUT P3, RZ, R28, 0xff, RZ, 0xc0, !PT ;  /* 0x000000ff1cff7812 */ /* 0x000fe4000786c0ff */
[----:B------:R-:W-:-:S04]  /*4ba0*/  IADD3 R9, P1, PT, R9, UR6, RZ ;  /* 0x0000000609097c10 */ /* 0x000fc8000ff3e0ff */
[----:B------:R-:W-:Y:S01]  /*4bb0*/  ISETP.LT.U32.AND P0, PT, R9, R20, PT ;  /* 0x000000140900720c */ /* 0x000fe20003f01070 */
[----:B------:R-:W-:-:S05]  /*4bc0*/  IMAD.X R8, RZ, RZ, UR7, P1 ;  /* 0x00000007ff087e24 */ /* 0x000fca00088e06ff */
        /* <DEDUP_REMOVED lines=11> */
.L_x_380:
[----:B------:R-:W-:Y:S05]  /*4c80*/  BSYNC.RECONVERGENT B1 ;  /* 0x0000000000017941 */ /* 0x000fea0003800200 */
.L_x_378:
        /* <DEDUP_REMOVED lines=24> */
.L_x_390:
[----:B------:R-:W-:Y:S05]  /*4e10*/  BSYNC.RECONVERGENT B1 ;  /* 0x0000000000017941 */ /* 0x000fea0003800200 */
.L_x_389:
        /* <DEDUP_REMOVED lines=23> */
.L_x_392:
[----:B------:R-:W-:Y:S05]  /*4f90*/  BSYNC.RECONVERGENT B1 ;  /* 0x0000000000017941 */ /* 0x000fea0003800200 */
.L_x_391:
        /* <DEDUP_REMOVED lines=20> */
.L_x_394:
[----:B------:R-:W-:Y:S05]  /*50e0*/  BSYNC.RECONVERGENT B1 ;  /* 0x0000000000017941 */ /* 0x000fea0003800200 */
.L_x_393:
        /* <DEDUP_REMOVED lines=20> */
.L_x_396:
[----:B------:R-:W-:Y:S05]  /*5230*/  BSYNC.RECONVERGENT B1 ;  /* 0x0000000000017941 */ /* 0x000fea0003800200 */
.L_x_395:
        /* <DEDUP_REMOVED lines=20> */
.L_x_398:
[----:B------:R-:W-:Y:S05]  /*5380*/  BSYNC.RECONVERGENT B1 ;  /* 0x0000000000017941 */ /* 0x000fea0003800200 */
.L_x_397:
        /* <DEDUP_REMOVED lines=11> */
.L_x_400:
[----:B------:R-:W-:Y:S05]  /*5440*/  BSYNC.RECONVERGENT B1 ;  /* 0x0000000000017941 */ /* 0x000fea0003800200 */
.L_x_399:
        /* <DEDUP_REMOVED lines=83> */
.L_x_358:
[----:B------:R-:W-:Y:S05]  /*5980*/  BSYNC.RECONVERGENT B0 ;  /* 0x0000000000007941 */ /* 0x000fea0003800200 */
.L_x_334:
        /* <DEDUP_REMOVED lines=16> */
.L_x_401:
        /* <DEDUP_REMOVED lines=15> */
.L_x_506:


//--------------------- .text._ZN3cub18CUB_300001_SM_10006detail8for_each13static_kernelINS2_12policy_hub_t12policy_500_tEmN6thrust24THRUST_300001_SM_1000_NS8cuda_cub20__uninitialized_fill7functorINS7_10device_ptrIiEEiEEEEvT0_T1_ --------------------------
	.section	.text._ZN3cub18CUB_300001_SM_10006detail8for_each13static_kernelINS2_12policy_hub_t12policy_500_tEmN6thrust24THRUST_300001_SM_1000_NS8cuda_cub20__uninitialized_fill7functorINS7_10device_ptrIiEEiEEEEvT0_T1_,"ax",@progbits
	.align	128
        .global         _ZN3cub18CUB_300001_SM_10006detail8for_each13static_kernelINS2_12policy_hub_t12policy_500_tEmN6thrust24THRUST_300001_SM_1000_NS8cuda_cub20__uninitialized_fill7functorINS7_10device_ptrIiEEiEEEEvT0_T1_
        .type           _ZN3cub18CUB_300001_SM_10006detail8for_each13static_kernelINS2_12policy_hub_t12policy_500_tEmN6thrust24THRUST_300001_SM_1000_NS8cuda_cub20__uninitialized_fill7functorINS7_10device_ptrIiEEiEEEEvT0_T1_,@function
        .size           _ZN3cub18CUB_300001_SM_10006detail8for_each13static_kernelINS2_12policy_hub_t12policy_500_tEmN6thrust24THRUST_300001_SM_1000_NS8cuda_cub20__uninitialized_fill7functorINS7_10device_ptrIiEEiEEEEvT0_T1_,(.L_x_507 - _ZN3cub18CUB_300001_SM_10006detail8for_each13static_kernelINS2_12policy_hub_t12policy_500_tEmN6thrust24THRUST_300001_SM_1000_NS8cuda_cub20__uninitialized_fill7functorINS7_10device_ptrIiEEiEEEEvT0_T1_)
        .other          _ZN3cub18CUB_300001_SM_10006detail8for_each13static_kernelINS2_12policy_hub_t12policy_500_tEmN6thrust24THRUST_300001_SM_1000_NS8cuda_cub20__uninitialized_fill7functorINS7_10device_ptrIiEEiEEEEvT0_T1_,@"STO_CUDA_ENTRY STV_DEFAULT"
_ZN3cub18CUB_300001_SM_10006detail8for_each13static_kernelINS2_12policy_hub_t12policy_500_tEmN6thrust24THRUST_300001_SM_1000_NS8cuda_cub20__uninitialized_fill7functorINS7_10device_ptrIiEEiEEEEvT0_T1_:
.text._ZN3cub18CUB_300001_SM_10006detail8for_each13static_kernelINS2_12policy_hub_t12policy_500_tEmN6thrust24THRUST_300001_SM_1000_NS8cuda_cub20__uninitialized_fill7functorINS7_10device_ptrIiEEiEEEEvT0_T1_:
[----:B------:R-:W-:Y:S08]  /*0000*/  LDC R1, c[0x0][0x37c] ;  /* 0x0000df00ff017b82 */ /* 0x000ff00000000800 */
[----:B------:R-:W0:Y:S01]  /*0010*/  S2UR UR4, SR_CTAID.X ;  /* 0x00000000000479c3 */ /* 0x000e220000002500 */
[----:B------:R-:W1:Y:S01]  /*0020*/  LDCU.64 UR6, c[0x0][0x380] ;  /* 0x00007000ff0677ac */ /* 0x000e620008000a00 */
[----:B------:R-:W2:Y:S01]  /*0030*/  LDCU.64 UR8, c[0x0][0x358] ;  /* 0x00006b00ff0877ac */ /* 0x000ea20008000a00 */
[----:B0-----:R-:W-:-:S04]  /*0040*/  UIMAD.WIDE.U32 UR4, UR4, 0x200, URZ ;  /* 0x00000200040478a5 */ /* 0x001fc8000f8e00ff */
[----:B-1----:R-:W-:-:S04]  /*0050*/  UIADD3 UR6, UP0, UPT, -UR4, UR6, URZ ;  /* 0x0000000604067290 */ /* 0x002fc8000ff1e1ff */
[----:B------:R-:W-:Y:S02]  /*0060*/  UIADD3.X UR7, UPT, UPT, ~UR5, UR7, URZ, UP0, !UPT ;  /* 0x0000000705077290 */ /* 0x000fe400087fe5ff */
[----:B------:R-:W-:-:S04]  /*0070*/  UISETP.GE.U32.AND UP0, UPT, UR6, 0x200, UPT ;  /* 0x000002000600788c */ /* 0x000fc8000bf06070 */
[----:B------:R-:W-:-:S09]  /*0080*/  UISETP.GE.U32.AND.EX UP0, UPT, UR7, URZ, UPT, UP0 ;  /* 0x000000ff0700728c */ /* 0x000fd2000bf06100 */
[----:B--2---:R-:W-:Y:S05]  /*0090*/  BRA.U !UP0, `(.L_x_402) ;  /* 0x0000000108287547 */ /* 0x004fea000b800000 */
[----:B------:R-:W0:Y:S01]  /*00a0*/  S2R R0, SR_TID.X ;  /* 0x0000000000007919 */ /* 0x000e220000002100 */
[----:B------:R-:W1:Y:S01]  /*00b0*/  LDCU.64 UR6, c[0x0][0x388] ;  /* 0x00007100ff0677ac */ /* 0x000e620008000a00 */
[----:B------:R-:W2:Y:S01]  /*00c0*/  LDC R5, c[0x0][0x390] ;  /* 0x0000e400ff057b82 */ /* 0x000ea20000000800 */
[----:B0-----:R-:W-:-:S05]  /*00d0*/  IADD3 R0, P0, PT, R0, UR4, RZ ;  /* 0x0000000400007c10 */ /* 0x001fca000ff1e0ff */
[----:B------:R-:W-:Y:S01]  /*00e0*/  IMAD.X R3, RZ, RZ, UR5, P0 ;  /* 0x00000005ff037e24 */ /* 0x000fe200080e06ff */
[----:B-1----:R-:W-:-:S04]  /*00f0*/  LEA R2, P0, R0, UR6, 0x2 ;  /* 0x0000000600027c11 */ /* 0x002fc8000f8010ff */
[----:B------:R-:W-:-:S05]  /*0100*/  LEA.HI.X R3, R0, UR7, R3, 0x2, P0 ;  /* 0x0000000700037c11 */ /* 0x000fca00080f1403 */
[----:B--2---:R-:W-:Y:S04]  /*0110*/  STG.E desc[UR8][R2.64], R5 ;  /* 0x0000000502007986 */ /* 0x004fe8000c101908 */
[----:B------:R-:W-:Y:S01]  /*0120*/  STG.E desc[UR8][R2.64+0x400], R5 ;  /* 0x0004000502007986 */ /* 0x000fe2000c101908 */
[----:B------:R-:W-:Y:S05]  /*0130*/  EXIT ;  /* 0x000000000000794d */ /* 0x000fea0003800000 */
.L_x_402:
[----:B------:R-:W0:Y:S01]  /*0140*/  S2R R0, SR_TID.X ;  /* 0x0000000000007919 */ /* 0x000e220000002100 */
[----:B------:R-:W-:Y:S01]  /*0150*/  IMAD.U32 R2, RZ, RZ, UR7 ;  /* 0x00000007ff027e24 */ /* 0x000fe2000f8e00ff */
[----:B------:R-:W1:Y:S01]  /*0160*/  LDCU.64 UR10, c[0x0][0x388] ;  /* 0x00007100ff0a77ac */ /* 0x000e620008000a00 */
[----:B------:R-:W-:Y:S01]  /*0170*/  IMAD.U32 R4, RZ, RZ, UR7 ;  /* 0x00000007ff047e24 */ /* 0x000fe2000f8e00ff */
[----:B0-----:R-:W-:-:S04]  /*0180*/  ISETP.LT.U32.AND P0, PT, R0, UR6, PT ;  /* 0x0000000600007c0c */ /* 0x001fc8000bf01070 */
[----:B------:R-:W-:Y:S01]  /*0190*/  ISETP.GT.U32.AND.EX P0, PT, R2, RZ, PT, P0 ;  /* 0x000000ff0200720c */ /* 0x000fe20003f04100 */
[C---:B------:R-:W-:Y:S01]  /*01a0*/  VIADD R2, R0.reuse, 0x100 ;  /* 0x0000010000027836 */ /* 0x040fe20000000000 */
[----:B------:R-:W-:-:S04]  /*01b0*/  IADD3 R0, P2, PT, R0, UR4, RZ ;  /* 0x0000000400007c10 */ /* 0x000fc8000ff5e0ff */
[----:B------:R-:W-:Y:S01]  /*01c0*/  ISETP.LT.U32.AND P1, PT, R2, UR6, PT ;  /* 0x0000000602007c0c */ /* 0x000fe2000bf21070 */
[----:B------:R-:W-:Y:S01]  /*01d0*/  IMAD.X R3, RZ, RZ, UR5, P2 ;  /* 0x00000005ff037e24 */ /* 0x000fe200090e06ff */
[----:B-1----:R-:W-:Y:S02]  /*01e0*/  LEA R2, P2, R0, UR10, 0x2 ;  /* 0x0000000a00027c11 */ /* 0x002fe4000f8410ff */
[----:B------:R-:W-:Y:S02]  /*01f0*/  ISETP.GT.U32.AND.EX P1, PT, R4, RZ, PT, P1 ;  /* 0x000000ff0400720c */ /* 0x000fe40003f24110 */
[----:B------:R-:W-:Y:S01]  /*0200*/  LEA.HI.X R3, R0, UR11, R3, 0x2, P2 ;  /* 0x0000000b00037c11 */ /* 0x000fe200090f1403 */
[----:B------:R-:W0:Y:S04]  /*0210*/  @P0 LDC R5, c[0x0][0x390] ;  /* 0x0000e400ff050b82 */ /* 0x000e280000000800 */
[----:B0-----:R0:W-:Y:S06]  /*0220*/  @P0 STG.E desc[UR8][R2.64], R5 ;  /* 0x0000000502000986 */ /* 0x0011ec000c101908 */
[----:B------:R-:W-:Y:S05]  /*0230*/  @!P1 EXIT ;  /* 0x000000000000994d */ /* 0x000fea0003800000 */
[----:B0-----:R-:W0:Y:S02]  /*0240*/  LDC R5, c[0x0][0x390] ;  /* 0x0000e400ff057b82 */ /* 0x001e240000000800 */
[----:B0-----:R-:W-:Y:S01]  /*0250*/  STG.E desc[UR8][R2.64+0x400], R5 ;  /* 0x0004000502007986 */ /* 0x001fe2000c101908 */
[----:B------:R-:W-:Y:S05]  /*0260*/  EXIT ;  /* 0x000000000000794d */ /* 0x000fea0003800000 */
.L_x_403:
        /* <DEDUP_REMOVED lines=9> */
.L_x_507:


//--------------------- .text._ZN3cub18CUB_300001_SM_10006detail8for_each13static_kernelINS2_12policy_hub_t12policy_500_tEmN6thrust24THRUST_300001_SM_1000_NS8cuda_cub20__uninitialized_fill7functorINS7_10device_ptrIfEEfEEEEvT0_T1_ --------------------------
	.section	.text._ZN3cub18CUB_300001_SM_10006detail8for_each13static_kernelINS2_12policy_hub_t12policy_500_tEmN6thrust24THRUST_300001_SM_1000_NS8cuda_cub20__uninitialized_fill7functorINS7_10device_ptrIfEEfEEEEvT0_T1_,"ax",@progbits
	.align	128
        .global         _ZN3cub18CUB_300001_SM_10006detail8for_each13static_kernelINS2_12policy_hub_t12policy_500_tEmN6thrust24THRUST_300001_SM_1000_NS8cuda_cub20__uninitialized_fill7functorINS7_10device_ptrIfEEfEEEEvT0_T1_
        .type           _ZN3cub18CUB_300001_SM_10006detail8for_each13static_kernelINS2_12policy_hub_t12policy_500_tEmN6thrust24THRUST_300001_SM_1000_NS8cuda_cub20__uninitialized_fill7functorINS7_10device_ptrIfEEfEEEEvT0_T1_,@function
        .size           _ZN3cub18CUB_300001_SM_10006detail8for_each13static_kernelINS2_12policy_hub_t12policy_500_tEmN6thrust24THRUST_300001_SM_1000_NS8cuda_cub20__uninitialized_fill7functorINS7_10device_ptrIfEEfEEEEvT0_T1_,(.L_x_508 - _ZN3cub18CUB_300001_SM_10006detail8for_each13static_kernelINS2_12policy_hub_t12policy_500_tEmN6thrust24THRUST_300001_SM_1000_NS8cuda_cub20__uninitialized_fill7functorINS7_10device_ptrIfEEfEEEEvT0_T1_)
        .other          _ZN3cub18CUB_300001_SM_10006detail8for_each13static_kernelINS2_12policy_hub_t12policy_500_tEmN6thrust24THRUST_300001_SM_1000_NS8cuda_cub20__uninitialized_fill7functorINS7_10device_ptrIfEEfEEEEvT0_T1_,@"STO_CUDA_ENTRY STV_DEFAULT"
_ZN3cub18CUB_300001_SM_10006detail8for_each13static_kernelINS2_12policy_hub_t12policy_500_tEmN6thrust24THRUST_300001_SM_1000_NS8cuda_cub20__uninitialized_fill7functorINS7_10device_ptrIfEEfEEEEvT0_T1_:
.text._ZN3cub18CUB_300001_SM_10006detail8for_each13static_kernelINS2_12policy_hub_t12policy_500_tEmN6thrust24THRUST_300001_SM_1000_NS8cuda_cub20__uninitialized_fill7functorINS7_10device_ptrIfEEfEEEEvT0_T1_:
        /* <DEDUP_REMOVED lines=20> */
.L_x_404:
        /* <DEDUP_REMOVED lines=19> */
.L_x_405:
        /* <DEDUP_REMOVED lines=9> */
.L_x_508:


//--------------------- .text._ZN3cub18CUB_300001_SM_10006detail11EmptyKernelIvEEvv --------------------------
	.section	.text._ZN3cub18CUB_300001_SM_10006detail11EmptyKernelIvEEvv,"ax",@progbits
	.align	128
        .global         _ZN3cub18CUB_300001_SM_10006detail11EmptyKernelIvEEvv
        .type           _ZN3cub18CUB_300001_SM_10006detail11EmptyKernelIvEEvv,@function
        .size           _ZN3cub18CUB_300001_SM_10006detail11EmptyKernelIvEEvv,(.L_x_509 - _ZN3cub18CUB_300001_SM_10006detail11EmptyKernelIvEEvv)
        .other          _ZN3cub18CUB_300001_SM_10006detail11EmptyKernelIvEEvv,@"STO_CUDA_ENTRY STV_DEFAULT"
_ZN3cub18CUB_300001_SM_10006detail11EmptyKernelIvEEvv:
.text._ZN3cub18CUB_300001_SM_10006detail11EmptyKernelIvEEvv:
[----:B------:R-:W-:Y:S01]  /*0000*/  LDC R1, c[0x0][0x37c] ;  /* 0x0000df00ff017b82 */ /* 0x000fe20000000800 */
[----:B------:R-:W-:Y:S05]  /*0010*/  EXIT ;  /* 0x000000000000794d */ /* 0x000fea0003800000 */
.L_x_406:
        /* <DEDUP_REMOVED lines=14> */
.L_x_509:


//--------------------- .text._Z21calculateNewCentroidsPfS_S_S_PiS0_ --------------------------
	.section	.text._Z21calculateNewCentroidsPfS_S_S_PiS0_,"ax",@progbits
	.align	128
        .global         _Z21calculateNewCentroidsPfS_S_S_PiS0_
        .type           _Z21calculateNewCentroidsPfS_S_S_PiS0_,@function
        .size           _Z21calculateNewCentroidsPfS_S_S_PiS0_,(.L_x_498 - _Z21calculateNewCentroidsPfS_S_S_PiS0_)
        .other          _Z21calculateNewCentroidsPfS_S_S_PiS0_,@"STO_CUDA_ENTRY STV_DEFAULT"
_Z21calculateNewCentroidsPfS_S_S_PiS0_:
.text._Z21calculateNewCentroidsPfS_S_S_PiS0_:
[----:B------:R-:W-:Y:S01]  /*0000*/  LDC R1, c[0x0][0x37c] ;  /* 0x0000df00ff017b82 */ /* 0x000fe20000000800 */
[----:B------:R-:W0:Y:S07]  /*0010*/  S2R R2, SR_TID.X ;  /* 0x0000000000027919 */ /* 0x000e2e0000002100 */
[----:B------:R-:W0:Y:S01]  /*0020*/  S2UR UR6, SR_CTAID.X ;  /* 0x00000000000679c3 */ /* 0x000e220000002500 */
[----:B------:R-:W1:Y:S07]  /*0030*/  LDCU.64 UR4, c[0x0][0x358] ;  /* 0x00006b00ff0477ac */ /* 0x000e6e0008000a00 */
[----:B------:R-:W0:Y:S08]  /*0040*/  LDC R3, c[0x0][0x360] ;  /* 0x0000d800ff037b82 */ /* 0x000e300000000800 */
[----:B------:R-:W2:Y:S08]  /*0050*/  LDC.64 R6, c[0x0][0x3a0] ;  /* 0x0000e800ff067b82 */ /* 0x000eb00000000a00 */
[----:B------:R-:W3:Y:S01]  /*0060*/  LDC.64 R4, c[0x0][0x390] ;  /* 0x0000e400ff047b82 */ /* 0x000ee20000000a00 */
[----:B0-----:R-:W-:-:S04]  /*0070*/  IMAD R2, R3, UR6, R2 ;  /* 0x0000000603027c24 */ /* 0x001fc8000f8e0202 */
[----:B--2---:R-:W-:-:S06]  /*0080*/  IMAD.WIDE R6, R2, 0x4, R6 ;  /* 0x0000000402067825 */ /* 0x004fcc00078e0206 */
[----:B-1----:R-:W2:Y:S01]  /*0090*/  LDG.E R6, desc[UR4][R6.64] ;  /* 0x0000000406067981 */ /* 0x002ea2000c1e1900 */
[----:B---3--:R-:W-:-:S05]  /*00a0*/  IMAD.WIDE R4, R2, 0x4, R4 ;  /* 0x0000000402047825 */ /* 0x008fca00078e0204 */
[----:B------:R-:W3:Y:S01]  /*00b0*/  LDG.E R0, desc[UR4][R4.64] ;  /* 0x0000000404007981 */ /* 0x000ee2000c1e1900 */
[----:B------:R-:W-:Y:S01]  /*00c0*/  BSSY.RECONVERGENT B0, `(.L_x_407) ;  /* 0x000000d000007945 */ /* 0x000fe20003800200 */
[----:B--2---:R-:W-:-:S04]  /*00d0*/  I2FP.F32.S32 R3, R6 ;  /* 0x0000000600037245 */ /* 0x004fc80000201400 */
[----:B------:R-:W0:Y:S08]  /*00e0*/  MUFU.RCP R8, R3 ;  /* 0x0000000300087308 */ /* 0x000e300000001000 */
[----:B---3--:R-:W1:Y:S01]  /*00f0*/  FCHK P0, R0, R3 ;  /* 0x0000000300007302 */ /* 0x008e620000000000 */
[----:B0-----:R-:W-:-:S04]  /*0100*/  FFMA R9, -R3, R8, 1 ;  /* 0x3f80000003097423 */ /* 0x001fc80000000108 */
[----:B------:R-:W-:-:S04]  /*0110*/  FFMA R9, R8, R9, R8 ;  /* 0x0000000908097223 */ /* 0x000fc80000000008 */
[----:B------:R-:W-:-:S04]  /*0120*/  FFMA R8, R0, R9, RZ ;  /* 0x0000000900087223 */ /* 0x000fc800000000ff */
[----:B------:R-:W-:-:S04]  /*0130*/  FFMA R10, -R3, R8, R0 ;  /* 0x00000008030a7223 */ /* 0x000fc80000000100 */
[----:B------:R-:W-:Y:S01]  /*0140*/  FFMA R11, R9, R10, R8 ;  /* 0x0000000a090b7223 */ /* 0x000fe20000000008 */
[----:B-1----:R-:W-:Y:S06]  /*0150*/  @!P0 BRA `(.L_x_408) ;  /* 0x00000000000c8947 */ /* 0x002fec0003800000 */
[----:B------:R-:W-:-:S07]  /*0160*/  MOV R4, 0x180 ;  /* 0x0000018000047802 */ /* 0x000fce0000000f00 */
[----:B------:R-:W-:Y:S05]  /*0170*/  CALL.REL.NOINC `($__internal_0_$__cuda_sm3x_div_rn_noftz_f32_slowpath) ;  /* 0x0000000000747944 */ /* 0x000fea0003c00000 */
[----:B------:R-:W-:-:S07]  /*0180*/  IMAD.MOV.U32 R11, RZ, RZ, R0 ;  /* 0x000000ffff0b7224 */ /* 0x000fce00078e0000 */
.L_x_408:
[----:B------:R-:W-:Y:S05]  /*0190*/  BSYNC.RECONVERGENT B0 ;  /* 0x0000000000007941 */ /* 0x000fea0003800200 */
.L_x_407:
[----:B------:R-:W0:Y:S08]  /*01a0*/  LDC.64 R4, c[0x0][0x380] ;  /* 0x0000e000ff047b82 */ /* 0x000e300000000a00 */
[----:B------:R-:W1:Y:S08]  /*01b0*/  LDC.64 R8, c[0x0][0x3a8] ;  /* 0x0000ea00ff087b82 */ /* 0x000e700000000a00 */
[----:B------:R-:W2:Y:S01]  /*01c0*/  LDC.64 R6, c[0x0][0x398] ;  /* 0x0000e600ff067b82 */ /* 0x000ea20000000a00 */
[----:B0-----:R-:W-:-:S05]  /*01d0*/  IMAD.WIDE R4, R2, 0x4, R4 ;  /* 0x0000000402047825 */ /* 0x001fca00078e0204 */
[----:B------:R0:W-:Y:S01]  /*01e0*/  STG.E desc[UR4][R4.64], R11 ;  /* 0x0000000b04007986 */ /* 0x0001e2000c101904 */
[----:B-1----:R-:W-:-:S06]  /*01f0*/  IMAD.WIDE R8, R2, 0x4, R8 ;  /* 0x0000000402087825 */ /* 0x002fcc00078e0208 */
[----:B------:R-:W3:Y:S01]  /*0200*/  LDG.E R8, desc[UR4][R8.64] ;  /* 0x0000000408087981 */ /* 0x000ee2000c1e1900 */
[----:B--2---:R-:W-:-:S05]  /*0210*/  IMAD.WIDE R6, R2, 0x4, R6 ;  /* 0x0000000402067825 */ /* 0x004fca00078e0206 */
[----:B------:R-:W2:Y:S01]  /*0220*/  LDG.E R0, desc[UR4][R6.64] ;  /* 0x0000000406007981 */ /* 0x000ea2000c1e1900 */
[----:B------:R-:W-:Y:S01]  /*0230*/  BSSY.RECONVERGENT B0, `(.L_x_409) ;  /* 0x000000d000007945 */ /* 0x000fe20003800200 */
[----:B---3--:R-:W-:-:S04]  /*0240*/  I2FP.F32.S32 R3, R8 ;  /* 0x0000000800037245 */ /* 0x008fc80000201400 */
[----:B------:R-:W1:Y:S08]  /*0250*/  MUFU.RCP R10, R3 ;  /* 0x00000003000a7308 */ /* 0x000e700000001000 */
[----:B--2---:R-:W2:Y:S01]  /*0260*/  FCHK P0, R0, R3 ;  /* 0x0000000300007302 */ /* 0x004ea20000000000 */
[----:B-1----:R-:W-:-:S04]  /*0270*/  FFMA R13, -R3, R10, 1 ;  /* 0x3f800000030d7423 */ /* 0x002fc8000000010a */
[----:B------:R-:W-:-:S04]  /*0280*/  FFMA R13, R10, R13, R10 ;  /* 0x0000000d0a0d7223 */ /* 0x000fc8000000000a */
[----:B------:R-:W-:-:S04]  /*0290*/  FFMA R10, R0, R13, RZ ;  /* 0x0000000d000a7223 */ /* 0x000fc800000000ff */
[----:B------:R-:W-:-:S04]  /*02a0*/  FFMA R12, -R3, R10, R0 ;  /* 0x0000000a030c7223 */ /* 0x000fc80000000100 */
[----:B------:R-:W-:Y:S01]  /*02b0*/  FFMA R13, R13, R12, R10 ;  /* 0x0000000c0d0d7223 */ /* 0x000fe2000000000a */
[----:B0-2---:R-:W-:Y:S06]  /*02c0*/  @!P0 BRA `(.L_x_410) ;  /* 0x00000000000c8947 */ /* 0x005fec0003800000 */
[----:B------:R-:W-:-:S07]  /*02d0*/  MOV R4, 0x2f0 ;  /* 0x000002f000047802 */ /* 0x000fce0000000f00 */
[----:B------:R-:W-:Y:S05]  /*02e0*/  CALL.REL.NOINC `($__internal_0_$__cuda_sm3x_div_rn_noftz_f32_slowpath) ;  /* 0x0000000000187944 */ /* 0x000fea0003c00000 */
[----:B------:R-:W-:-:S07]  /*02f0*/  IMAD.MOV.U32 R13, RZ, RZ, R0 ;  /* 0x000000ffff0d7224 */ /* 0x000fce00078e0000 */
.L_x_410:
[----:B------:R-:W-:Y:S05]  /*0300*/  BSYNC.RECONVERGENT B0 ;  /* 0x0000000000007941 */ /* 0x000fea0003800200 */
.L_x_409:
[----:B------:R-:W0:Y:S02]  /*0310*/  LDC.64 R4, c[0x0][0x388] ;  /* 0x0000e200ff047b82 */ /* 0x000e240000000a00 */
[----:B0-----:R-:W-:-:S05]  /*0320*/  IMAD.WIDE R2, R2, 0x4, R4 ;  /* 0x0000000402027825 */ /* 0x001fca00078e0204 */
[----:B------:R-:W-:Y:S01]  /*0330*/  STG.E desc[UR4][R2.64], R13 ;  /* 0x0000000d02007986 */ /* 0x000fe2000c101904 */
[----:B------:R-:W-:Y:S05]  /*0340*/  EXIT ;  /* 0x000000000000794d */ /* 0x000fea0003800000 */
        .weak           $__internal_0_$__cuda_sm3x_div_rn_noftz_f32_slowpath
        .type           $__internal_0_$__cuda_sm3x_div_rn_noftz_f32_slowpath,@function
        .size           $__internal_0_$__cuda_sm3x_div_rn_noftz_f32_slowpath,(.L_x_498 - $__internal_0_$__cuda_sm3x_div_rn_noftz_f32_slowpath)
$__internal_0_$__cuda_sm3x_div_rn_noftz_f32_slowpath:
[----:B------:R-:W-:Y:S01]  /*0350*/  SHF.R.U32.HI R6, RZ, 0x17, R3 ;  /* 0x00000017ff067819 */ /* 0x000fe20000011603 */
[----:B------:R-:W-:Y:S01]  /*0360*/  BSSY.RECONVERGENT B1, `(.L_x_411) ;  /* 0x0000062000017945 */ /* 0x000fe20003800200 */
[----:B------:R-:W-:Y:S02]  /*0370*/  SHF.R.U32.HI R5, RZ, 0x17, R0 ;  /* 0x00000017ff057819 */ /* 0x000fe40000011600 */
[----:B------:R-:W-:Y:S02]  /*0380*/  LOP3.LUT R10, R6, 0xff, RZ, 0xc0, !PT ;  /* 0x000000ff060a7812 */ /* 0x000fe400078ec0ff */
[----:B------:R-:W-:-:S03]  /*0390*/  LOP3.LUT R8, R5, 0xff, RZ, 0xc0, !PT ;  /* 0x000000ff05087812 */ /* 0x000fc600078ec0ff */
[----:B------:R-:W-:Y:S02]  /*03a0*/  VIADD R7, R10, 0xffffffff ;  /* 0xffffffff0a077836 */ /* 0x000fe40000000000 */
[----:B------:R-:W-:-:S03]  /*03b0*/  VIADD R6, R8, 0xffffffff ;  /* 0xffffffff08067836 */ /* 0x000fc60000000000 */
[----:B------:R-:W-:-:S04]  /*03c0*/  ISETP.GT.U32.AND P0, PT, R7, 0xfd, PT ;  /* 0x000000fd0700780c */ /* 0x000fc80003f04070 */
[----:B------:R-:W-:-:S13]  /*03d0*/  ISETP.GT.U32.OR P0, PT, R6, 0xfd, P0 ;  /* 0x000000fd0600780c */ /* 0x000fda0000704470 */
[----:B------:R-:W-:Y:S01]  /*03e0*/  @!P0 IMAD.MOV.U32 R5, RZ, RZ, RZ ;  /* 0x000000ffff058224 */ /* 0x000fe200078e00ff */
[----:B------:R-:W-:Y:S06]  /*03f0*/  @!P0 BRA `(.L_x_412) ;  /* 0x00000000005c8947 */ /* 0x000fec0003800000 */
[----:B------:R-:W-:Y:S02]  /*0400*/  FSETP.GTU.FTZ.AND P0, PT, |R0|, +INF , PT ;  /* 0x7f8000000000780b */ /* 0x000fe40003f1c200 */
[----:B------:R-:W-:-:S04]  /*0410*/  FSETP.GTU.FTZ.AND P1, PT, |R3|, +INF , PT ;  /* 0x7f8000000300780b */ /* 0x000fc80003f3c200 */
[----:B------:R-:W-:-:S13]  /*0420*/  PLOP3.LUT P0, PT, P0, P1, PT, 0xf8, 0x8f ;  /* 0x00000000008f781c */ /* 0x000fda0000703f70 */
[----:B------:R-:W-:Y:S05]  /*0430*/  @P0 BRA `(.L_x_413) ;  /* 0x00000004004c0947 */ /* 0x000fea0003800000 */
[----:B------:R-:W-:-:S13]  /*0440*/  LOP3.LUT P0, RZ, R3, 0x7fffffff, R0, 0xc8, !PT ;  /* 0x7fffffff03ff7812 */ /* 0x000fda000780c800 */
[----:B------:R-:W-:Y:S05]  /*0450*/  @!P0 BRA `(.L_x_414) ;  /* 0x00000004003c8947 */ /* 0x000fea0003800000 */
[C---:B------:R-:W-:Y:S02]  /*0460*/  FSETP.NEU.FTZ.AND P2, PT, |R0|.reuse, +INF , PT ;  /* 0x7f8000000000780b */ /* 0x040fe40003f5d200 */
[----:B------:R-:W-:Y:S02]  /*0470*/  FSETP.NEU.FTZ.AND P1, PT, |R3|, +INF , PT ;  /* 0x7f8000000300780b */ /* 0x000fe40003f3d200 */
[----:B------:R-:W-:-:S11]  /*0480*/  FSETP.NEU.FTZ.AND P0, PT, |R0|, +INF , PT ;  /* 0x7f8000000000780b */ /* 0x000fd60003f1d200 */
[----:B------:R-:W-:Y:S05]  /*0490*/  @!P1 BRA !P2, `(.L_x_414) ;  /* 0x00000004002c9947 */ /* 0x000fea0005000000 */
[----:B------:R-:W-:-:S04]  /*04a0*/  LOP3.LUT P2, RZ, R0, 0x7fffffff, RZ, 0xc0, !PT ;  /* 0x7fffffff00ff7812 */ /* 0x000fc8000784c0ff */
[----:B------:R-:W-:-:S13]  /*04b0*/  PLOP3.LUT P1, PT, P1, P2, PT, 0x2f, 0xf2 ;  /* 0x0000000000f2781c */ /* 0x000fda0000f24577 */
[----:B------:R-:W-:Y:S05]  /*04c0*/  @P1 BRA `(.L_x_415) ;  /* 0x0000000400181947 */ /* 0x000fea0003800000 */
[----:B------:R-:W-:-:S04]  /*04d0*/  LOP3.LUT P1, RZ, R3, 0x7fffffff, RZ, 0xc0, !PT ;  /* 0x7fffffff03ff7812 */ /* 0x000fc8000782c0ff */
[----:B------:R-:W-:-:S13]  /*04e0*/  PLOP3.LUT P0, PT, P0, P1, PT, 0x2f, 0xf2 ;  /* 0x0000000000f2781c */ /* 0x000fda0000702577 */
[----:B------:R-:W-:Y:S05]  /*04f0*/  @P0 BRA `(.L_x_416) ;  /* 0x0000000400000947 */ /* 0x000fea0003800000 */
[----:B------:R-:W-:Y:S02]  /*0500*/  ISETP.GE.AND P0, PT, R6, RZ, PT ;  /* 0x000000ff0600720c */ /* 0x000fe40003f06270 */
[----:B------:R-:W-:-:S11]  /*0510*/  ISETP.GE.AND P1, PT, R7, RZ, PT ;  /* 0x000000ff0700720c */ /* 0x000fd60003f26270 */
[----:B------:R-:W-:Y:S02]  /*0520*/  @P0 IMAD.MOV.U32 R5, RZ, RZ, RZ ;  /* 0x000000ffff050224 */ /* 0x000fe400078e00ff */
[----:B------:R-:W-:Y:S01]  /*0530*/  @!P0 FFMA R0, R0, 1.84467440737095516160e+19, RZ ;  /* 0x5f80000000008823 */ /* 0x000fe200000000ff */
[----:B------:R-:W-:Y:S02]  /*0540*/  @!P0 IMAD.MOV.U32 R5, RZ, RZ, -0x40 ;  /* 0xffffffc0ff058424 */ /* 0x000fe400078e00ff */
[----:B------:R-:W-:Y:S02]  /*0550*/  @!P1 FFMA R3, R3, 1.84467440737095516160e+19, RZ ;  /* 0x5f80000003039823 */ /* 0x000fe400000000ff */
[----:B------:R-:W-:-:S07]  /*0560*/  @!P1 VIADD R5, R5, 0x40 ;  /* 0x0000004005059836 */ /* 0x000fce0000000000 */
.L_x_412:
[----:B------:R-:W-:Y:S01]  /*0570*/  LEA R6, R10, 0xc0800000, 0x17 ;  /* 0xc08000000a067811 */ /* 0x000fe200078eb8ff */
[----:B------:R-:W-:Y:S04]  /*0580*/  BSSY.RECONVERGENT B2, `(.L_x_417) ;  /* 0x0000036000027945 */ /* 0x000fe80003800200 */
[----:B------:R-:W-:Y:S02]  /*0590*/  IMAD.IADD R6, R3, 0x1, -R6 ;  /* 0x0000000103067824 */ /* 0x000fe400078e0a06 */
[----:B------:R-:W-:Y:S02]  /*05a0*/  VIADD R3, R8, 0xffffff81 ;  /* 0xffffff8108037836 */ /* 0x000fe40000000000 */
[----:B------:R0:W1:Y:S01]  /*05b0*/  MUFU.RCP R7, R6 ;  /* 0x0000000600077308 */ /* 0x0000620000001000 */
[----:B------:R-:W-:Y:S01]  /*05c0*/  FADD.FTZ R9, -R6, -RZ ;  /* 0x800000ff06097221 */ /* 0x000fe20000010100 */
[C---:B------:R-:W-:Y:S01]  /*05d0*/  IMAD R0, R3.reuse, -0x800000, R0 ;  /* 0xff80000003007824 */ /* 0x040fe200078e0200 */
[----:B0-----:R-:W-:-:S05]  /*05e0*/  IADD3 R6, PT, PT, R3, 0x7f, -R10 ;  /* 0x0000007f03067810 */ /* 0x001fca0007ffe80a */
[----:B------:R-:W-:Y:S02]  /*05f0*/  IMAD.IADD R6, R6, 0x1, R5 ;  /* 0x0000000106067824 */ /* 0x000fe400078e0205 */
[----:B-1----:R-:W-:-:S04]  /*0600*/  FFMA R8, R7, R9, 1 ;  /* 0x3f80000007087423 */ /* 0x002fc80000000009 */
[----:B------:R-:W-:-:S04]  /*0610*/  FFMA R12, R7, R8, R7 ;  /* 0x00000008070c7223 */ /* 0x000fc80000000007 */
[----:B------:R-:W-:-:S04]  /*0620*/  FFMA R7, R0, R12, RZ ;  /* 0x0000000c00077223 */ /* 0x000fc800000000ff */
[----:B------:R-:W-:-:S04]  /*0630*/  FFMA R8, R9, R7, R0 ;  /* 0x0000000709087223 */ /* 0x000fc80000000000 */
[----:B------:R-:W-:-:S04]  /*0640*/  FFMA R7, R12, R8, R7 ;  /* 0x000000080c077223 */ /* 0x000fc80000000007 */
[----:B------:R-:W-:-:S04]  /*0650*/  FFMA R8, R9, R7, R0 ;  /* 0x0000000709087223 */ /* 0x000fc80000000000 */
[----:B------:R-:W-:-:S05]  /*0660*/  FFMA R0, R12, R8, R7 ;  /* 0x000000080c007223 */ /* 0x000fca0000000007 */
[----:B------:R-:W-:-:S04]  /*0670*/  SHF.R.U32.HI R3, RZ, 0x17, R0 ;  /* 0x00000017ff037819 */ /* 0x000fc80000011600 */
[----:B------:R-:W-:-:S05]  /*0680*/  LOP3.LUT R3, R3, 0xff, RZ, 0xc0, !PT ;  /* 0x000000ff03037812 */ /* 0x000fca00078ec0ff */
[----:B------:R-:W-:-:S04]  /*0690*/  IMAD.IADD R9, R3, 0x1, R6 ;  /* 0x0000000103097824 */ /* 0x000fc800078e0206 */
[----:B------:R-:W-:-:S05]  /*06a0*/  VIADD R3, R9, 0xffffffff ;  /* 0xffffffff09037836 */ /* 0x000fca0000000000 */
[----:B------:R-:W-:-:S13]  /*06b0*/  ISETP.GE.U32.AND P0, PT, R3, 0xfe, PT ;  /* 0x000000fe0300780c */ /* 0x000fda0003f06070 */
[----:B------:R-:W-:Y:S05]  /*06c0*/  @!P0 BRA `(.L_x_418) ;  /* 0x0000000000808947 */ /* 0x000fea0003800000 */
[----:B------:R-:W-:-:S13]  /*06d0*/  ISETP.GT.AND P0, PT, R9, 0xfe, PT ;  /* 0x000000fe0900780c */ /* 0x000fda0003f04270 */
[----:B------:R-:W-:Y:S05]  /*06e0*/  @P0 BRA `(.L_x_419) ;  /* 0x00000000006c0947 */ /* 0x000fea0003800000 */
[----:B------:R-:W-:-:S13]  /*06f0*/  ISETP.GE.AND P0, PT, R9, 0x1, PT ;  /* 0x000000010900780c */ /* 0x000fda0003f06270 */
[----:B------:R-:W-:Y:S05]  /*0700*/  @P0 BRA `(.L_x_420) ;  /* 0x0000000000740947 */ /* 0x000fea0003800000 */
[----:B------:R-:W-:Y:S02]  /*0710*/  ISETP.GE.AND P0, PT, R9, -0x18, PT ;  /* 0xffffffe80900780c */ /* 0x000fe40003f06270 */
[----:B------:R-:W-:-:S11]  /*0720*/  LOP3.LUT R0, R0, 0x80000000, RZ, 0xc0, !PT ;  /* 0x8000000000007812 */ /* 0x000fd600078ec0ff */
[----:B------:R-:W-:Y:S05]  /*0730*/  @!P0 BRA `(.L_x_420) ;  /* 0x0000000000688947 */ /* 0x000fea0003800000 */
[CCC-:B------:R-:W-:Y:S01]  /*0740*/  FFMA.RZ R3, R12.reuse, R8.reuse, R7.reuse ;  /* 0x000000080c037223 */ /* 0x1c0fe2000000c007 */
[CCC-:B------:R-:W-:Y:S01]  /*0750*/  FFMA.RM R6, R12.reuse, R8.reuse, R7.reuse ;  /* 0x000000080c067223 */ /* 0x1c0fe20000004007 */
[C---:B------:R-:W-:Y:S02]  /*0760*/  ISETP.NE.AND P2, PT, R9.reuse, RZ, PT ;  /* 0x000000ff0900720c */ /* 0x040fe40003f45270 */
[----:B------:R-:W-:Y:S02]  /*0770*/  ISETP.NE.AND P1, PT, R9, RZ, PT ;  /* 0x000000ff0900720c */ /* 0x000fe40003f25270 */
[----:B------:R-:W-:Y:S01]  /*0780*/  LOP3.LUT R5, R3, 0x7fffff, RZ, 0xc0, !PT ;  /* 0x007fffff03057812 */ /* 0x000fe200078ec0ff */
[----:B------:R-:W-:Y:S01]  /*0790*/  FFMA.RP R3, R12, R8, R7 ;  /* 0x000000080c037223 */ /* 0x000fe20000008007 */
[----:B------:R-:W-:Y:S02]  /*07a0*/  VIADD R8, R9, 0x20 ;  /* 0x0000002009087836 */ /* 0x000fe40000000000 */
[----:B------:R-:W-:Y:S01]  /*07b0*/  LOP3.LUT R5, R5, 0x800000, RZ, 0xfc, !PT ;  /* 0x0080000005057812 */ /* 0x000fe200078efcff */
[----:B------:R-:W-:Y:S01]  /*07c0*/  IMAD.MOV R7, RZ, RZ, -R9 ;  /* 0x000000ffff077224 */ /* 0x000fe200078e0a09 */
[----:B------:R-:W-:-:S02]  /*07d0*/  FSETP.NEU.FTZ.AND P0, PT, R3, R6, PT ;  /* 0x000000060300720b */ /* 0x000fc40003f1d000 */
[----:B------:R-:W-:Y:S02]  /*07e0*/  SHF.L.U32 R8, R5, R8, RZ ;  /* 0x0000000805087219 */ /* 0x000fe400000006ff */
[----:B------:R-:W-:Y:S02]  /*07f0*/  SEL R6, R7, RZ, P2 ;  /* 0x000000ff07067207 */ /* 0x000fe40001000000 */
[----:B------:R-:W-:Y:S02]  /*0800*/  ISETP.NE.AND P1, PT, R8, RZ, P1 ;  /* 0x000000ff0800720c */ /* 0x000fe40000f25270 */
[----:B------:R-:W-:Y:S02]  /*0810*/  SHF.R.U32.HI R6, RZ, R6, R5 ;  /* 0x00000006ff067219 */ /* 0x000fe40000011605 */
[----:B------:R-:W-:Y:S02]  /*0820*/  PLOP3.LUT P0, PT, P0, P1, PT, 0xf8, 0x8f ;  /* 0x00000000008f781c */ /* 0x000fe40000703f70 */
[----:B------:R-:W-:-:S02]  /*0830*/  SHF.R.U32.HI R8, RZ, 0x1, R6 ;  /* 0x00000001ff087819 */ /* 0x000fc40000011606 */
[----:B------:R-:W-:-:S04]  /*0840*/  SEL R3, RZ, 0x1, !P0 ;  /* 0x00000001ff037807 */ /* 0x000fc80004000000 */
[----:B------:R-:W-:-:S04]  /*0850*/  LOP3.LUT R3, R3, 0x1, R8, 0xf8, !PT ;  /* 0x0000000103037812 */ /* 0x000fc800078ef808 */
[----:B------:R-:W-:-:S05]  /*0860*/  LOP3.LUT R3, R3, R6, RZ, 0xc0, !PT ;  /* 0x0000000603037212 */ /* 0x000fca00078ec0ff */
[----:B------:R-:W-:-:S05]  /*0870*/  IMAD.IADD R3, R8, 0x1, R3 ;  /* 0x0000000108037824 */ /* 0x000fca00078e0203 */
[----:B------:R-:W-:Y:S01]  /*0880*/  LOP3.LUT R0, R3, R0, RZ, 0xfc, !PT ;  /* 0x0000000003007212 */ /* 0x000fe200078efcff */
[----:B------:R-:W-:Y:S06]  /*0890*/  BRA `(.L_x_420) ;  /* 0x0000000000107947 */ /* 0x000fec0003800000 */
.L_x_419:
[----:B------:R-:W-:-:S04]  /*08a0*/  LOP3.LUT R0, R0, 0x80000000, RZ, 0xc0, !PT ;  /* 0x8000000000007812 */ /* 0x000fc800078ec0ff */
[----:B------:R-:W-:Y:S01]  /*08b0*/  LOP3.LUT R0, R0, 0x7f800000, RZ, 0xfc, !PT ;  /* 0x7f80000000007812 */ /* 0x000fe200078efcff */
[----:B------:R-:W-:Y:S06]  /*08c0*/  BRA `(.L_x_420) ;  /* 0x0000000000047947 */ /* 0x000fec0003800000 */
.L_x_418:
[----:B------:R-:W-:-:S07]  /*08d0*/  IMAD R0, R6, 0x800000, R0 ;  /* 0x0080000006007824 */ /* 0x000fce00078e0200 */
.L_x_420:
[----:B------:R-:W-:Y:S05]  /*08e0*/  BSYNC.RECONVERGENT B2 ;  /* 0x0000000000027941 */ /* 0x000fea0003800200 */
.L_x_417:
[----:B------:R-:W-:Y:S05]  /*08f0*/  BRA `(.L_x_421) ;  /* 0x0000000000207947 */ /* 0x000fea0003800000 */
.L_x_416:
[----:B------:R-:W-:-:S04]  /*0900*/  LOP3.LUT R0, R3, 0x80000000, R0, 0x48, !PT ;  /* 0x8000000003007812 */ /* 0x000fc800078e4800 */
[----:B------:R-:W-:Y:S01]  /*0910*/  LOP3.LUT R0, R0, 0x7f800000, RZ, 0xfc, !PT ;  /* 0x7f80000000007812 */ /* 0x000fe200078efcff */
[----:B------:R-:W-:Y:S06]  /*0920*/  BRA `(.L_x_421) ;  /* 0x0000000000147947 */ /* 0x000fec0003800000 */
.L_x_415:
[----:B------:R-:W-:Y:S01]  /*0930*/  LOP3.LUT R0, R3, 0x80000000, R0, 0x48, !PT ;  /* 0x8000000003007812 */ /* 0x000fe200078e4800 */
[----:B------:R-:W-:Y:S06]  /*0940*/  BRA `(.L_x_421) ;  /* 0x00000000000c7947 */ /* 0x000fec0003800000 */
.L_x_414:
[----:B------:R-:W0:Y:S01]  /*0950*/  MUFU.RSQ R0, -QNAN ;  /* 0xffc0000000007908 */ /* 0x000e220000001400 */
[----:B------:R-:W-:Y:S05]  /*0960*/  BRA `(.L_x_421) ;  /* 0x0000000000047947 */ /* 0x000fea0003800000 */
.L_x_413:
[----:B------:R-:W-:-:S07]  /*0970*/  FADD.FTZ R0, R0, R3 ;  /* 0x0000000300007221 */ /* 0x000fce0000010000 */
.L_x_421:
[----:B------:R-:W-:Y:S05]  /*0980*/  BSYNC.RECONVERGENT B1 ;  /* 0x0000000000017941 */ /* 0x000fea0003800200 */
.L_x_411:
[----:B------:R-:W-:-:S04]  /*0990*/  IMAD.MOV.U32 R5, RZ, RZ, 0x0 ;  /* 0x00000000ff057424 */ /* 0x000fc800078e00ff */
[----:B0-----:R-:W-:Y:S05]  /*09a0*/  RET.REL.NODEC R4 `(_Z21calculateNewCentroidsPfS_S_S_PiS0_) ;  /* 0xfffffff404947950 */ /* 0x001fea0003c3ffff */
.L_x_422:
        /* <DEDUP_REMOVED lines=13> */
.L_x_498:


//--------------------- .text._Z6reducePiPfS0_S0_S0_S_S_ --------------------------
	.section	.text._Z6reducePiPfS0_S0_S0_S_S_,"ax",@progbits
	.align	128
        .global         _Z6reducePiPfS0_S0_S0_S_S_
        .type           _Z6reducePiPfS0_S0_S0_S_S_,@function
        .size           _Z6reducePiPfS0_S0_S0_S_S_,(.L_x_511 - _Z6reducePiPfS0_S0_S0_S_S_)
        .other          _Z6reducePiPfS0_S0_S0_S_S_,@"STO_CUDA_ENTRY STV_DEFAULT"
_Z6reducePiPfS0_S0_S0_S_S_:
.text._Z6reducePiPfS0_S0_S0_S_S_:
[----:B------:R-:W-:Y:S01]  /*0000*/  LDC R1, c[0x0][0x37c] ;  /* 0x0000df00ff017b82 */ /* 0x000fe20000000800 */
[----:B------:R-:W0:Y:S07]  /*0010*/  S2R R11, SR_TID.X ;  /* 0x00000000000b7919 */ /* 0x000e2e0000002100 */
[----:B------:R-:W0:Y:S01]  /*0020*/  S2UR UR6, SR_CTAID.X ;  /* 0x00000000000679c3 */ /* 0x000e220000002500 */
[----:B------:R-:W1:Y:S07]  /*0030*/  LDCU.64 UR4, c[0x0][0x358] ;  /* 0x00006b00ff0477ac */ /* 0x000e6e0008000a00 */
[----:B------:R-:W0:Y:S08]  /*0040*/  LDC R0, c[0x0][0x360] ;  /* 0x0000d800ff007b82 */ /* 0x000e300000000800 */
[----:B------:R-:W2:Y:S08]  /*0050*/  LDC.64 R2, c[0x0][0x380] ;  /* 0x0000e000ff027b82 */ /* 0x000eb00000000a00 */
[----:B------:R-:W3:Y:S01]  /*0060*/  LDC.64 R6, c[0x0][0x388] ;  /* 0x0000e200ff067b82 */ /* 0x000ee20000000a00 */
[----:B0-----:R-:W-:-:S07]  /*0070*/  IMAD R11, R0, UR6, R11 ;  /* 0x00000006000b7c24 */ /* 0x001fce000f8e020b */
[----:B------:R-:W0:Y:S01]  /*0080*/  LDC.64 R4, c[0x0][0x398] ;  /* 0x0000e600ff047b82 */ /* 0x000e220000000a00 */
[----:B--2---:R-:W-:-:S07]  /*0090*/  IMAD.WIDE R2, R11, 0x4, R2 ;  /* 0x000000040b027825 */ /* 0x004fce00078e0202 */
[----:B------:R-:W2:Y:S01]  /*00a0*/  LDC.64 R8, c[0x0][0x390] ;  /* 0x0000e400ff087b82 */ /* 0x000ea20000000a00 */
[----:B-1----:R-:W0:Y:S01]  /*00b0*/  LDG.E R17, desc[UR4][R2.64] ;  /* 0x0000000402117981 */ /* 0x002e22000c1e1900 */
[----:B---3--:R-:W-:-:S06]  /*00c0*/  IMAD.WIDE R6, R11, 0x4, R6 ;  /* 0x000000040b067825 */ /* 0x008fcc00078e0206 */
[----:B------:R-:W1:Y:S01]  /*00d0*/  LDC.64 R12, c[0x0][0x3a8] ;  /* 0x0000ea00ff0c7b82 */ /* 0x000e620000000a00 */
[----:B------:R-:W3:Y:S07]  /*00e0*/  LDG.E R19, desc[UR4][R6.64] ;  /* 0x0000000406137981 */ /* 0x000eee000c1e1900 */
[----:B------:R-:W4:Y:S01]  /*00f0*/  LDC.64 R14, c[0x0][0x3b0] ;  /* 0x0000ec00ff0e7b82 */ /* 0x000f220000000a00 */
[----:B--2---:R-:W-:-:S07]  /*0100*/  IMAD.WIDE R8, R11, 0x4, R8 ;  /* 0x000000040b087825 */ /* 0x004fce00078e0208 */
[----:B------:R-:W2:Y:S01]  /*0110*/  LDC.64 R10, c[0x0][0x3a0] ;  /* 0x0000e800ff0a7b82 */ /* 0x000ea20000000a00 */
[----:B0-----:R-:W-:-:S05]  /*0120*/  IMAD.WIDE R4, R17, 0x4, R4 ;  /* 0x0000000411047825 */ /* 0x001fca00078e0204 */
[----:B---3--:R-:W-:Y:S04]  /*0130*/  REDG.E.ADD.F32.FTZ.RN.STRONG.GPU desc[UR4][R4.64], R19 ;  /* 0x00000013040079a6 */ /* 0x008fe8000c12f304 */
[----:B------:R-:W3:Y:S01]  /*0140*/  LDG.E R9, desc[UR4][R8.64] ;  /* 0x0000000408097981 */ /* 0x000ee2000c1e1900 */
[----:B------:R-:W-:Y:S02]  /*0150*/  HFMA2 R21, -RZ, RZ, 0, 5.9604644775390625e-08 ;  /* 0x00000001ff157431 */ /* 0x000fe400000001ff */
[----:B--2---:R-:W-:-:S04]  /*0160*/  IMAD.WIDE R2, R17, 0x4, R10 ;  /* 0x0000000411027825 */ /* 0x004fc800078e020a */
[----:B-1----:R-:W-:-:S04]  /*0170*/  IMAD.WIDE R6, R17, 0x4, R12 ;  /* 0x0000000411067825 */ /* 0x002fc800078e020c */
[----:B----4-:R-:W-:Y:S01]  /*0180*/  IMAD.WIDE R10, R17, 0x4, R14 ;  /* 0x00000004110a7825 */ /* 0x010fe200078e020e */
[----:B---3--:R-:W-:Y:S04]  /*0190*/  REDG.E.ADD.F32.FTZ.RN.STRONG.GPU desc[UR4][R2.64], R9 ;  /* 0x00000009020079a6 */ /* 0x008fe8000c12f304 */
[----:B------:R-:W-:Y:S04]  /*01a0*/  REDG.E.ADD.STRONG.GPU desc[UR4][R6.64], R21 ;  /* 0x000000150600798e */ /* 0x000fe8000c12e104 */
[----:B------:R-:W-:Y:S01]  /*01b0*/  REDG.E.ADD.STRONG.GPU desc[UR4][R10.64], R21 ;  /* 0x000000150a00798e */ /* 0x000fe2000c12e104 */
[----:B------:R-:W-:Y:S05]  /*01c0*/  EXIT ;  /* 0x000000000000794d */ /* 0x000fea0003800000 */
.L_x_423:
        /* <DEDUP_REMOVED lines=11> */
.L_x_511:


//--------------------- .text._Z11mapFunctionPiPfS0_S0_S0_i --------------------------
	.section	.text._Z11mapFunctionPiPfS0_S0_S0_i,"ax",@progbits
	.align	128
        .global         _Z11mapFunctionPiPfS0_S0_S0_i
        .type           _Z11mapFunctionPiPfS0_S0_S0_i,@function
        .size           _Z11mapFunctionPiPfS0_S0_S0_i,(.L_x_499 - _Z11mapFunctionPiPfS0_S0_S0_i)
        .other          _Z11mapFunctionPiPfS0_S0_S0_i,@"STO_CUDA_ENTRY STV_DEFAULT"
_Z11mapFunctionPiPfS0_S0_S0_i:
.text._Z11mapFunctionPiPfS0_S0_S0_i:
[----:B------:R-:W-:Y:S01]  /*0000*/  LDC R1, c[0x0][0x37c] ;  /* 0x0000df00ff017b82 */ /* 0x000fe20000000800 */
[----:B------:R-:W0:Y:S01]  /*0010*/  S2R R10, SR_TID.X ;  /* 0x00000000000a7919 */ /* 0x000e220000002100 */
[----:B------:R-:W1:Y:S06]  /*0020*/  LDCU UR4, c[0x0][0x3a8] ;  /* 0x00007500ff0477ac */ /* 0x000e6c0008000800 */
[----:B------:R-:W0:Y:S01]  /*0030*/  S2UR UR5, SR_CTAID.X ;  /* 0x00000000000579c3 */ /* 0x000e220000002500 */
[----:B------:R-:W-:Y:S01]  /*0040*/  HFMA2 R11, -RZ, RZ, 0, 0 ;  /* 0x00000000ff0b7431 */ /* 0x000fe200000001ff */
[----:B------:R-:W2:Y:S06]  /*0050*/  LDCU.64 UR14, c[0x0][0x358] ;  /* 0x00006b00ff0e77ac */ /* 0x000eac0008000a00 */
[----:B------:R-:W0:Y:S01]  /*0060*/  LDC R3, c[0x0][0x360] ;  /* 0x0000d800ff037b82 */ /* 0x000e220000000800 */
[----:B-1----:R-:W-:Y:S01]  /*0070*/  UISETP.GE.AND UP0, UPT, UR4, 0x1, UPT ;  /* 0x000000010400788c */ /* 0x002fe2000bf06270 */
[----:B0-----:R-:W-:-:S08]  /*0080*/  IMAD R10, R3, UR5, R10 ;  /* 0x00000005030a7c24 */ /* 0x001fd0000f8e020a */
[----:B--2---:R-:W-:Y:S05]  /*0090*/  BRA.U !UP0, `(.L_x_424) ;  /* 0x0000001908687547 */ /* 0x004fea000b800000 */
[----:B------:R-:W0:Y:S08]  /*00a0*/  LDC.64 R2, c[0x0][0x388] ;  /* 0x0000e200ff027b82 */ /* 0x000e300000000a00 */
[----:B------:R-:W1:Y:S01]  /*00b0*/  LDC.64 R4, c[0x0][0x398] ;  /* 0x0000e600ff047b82 */ /* 0x000e620000000a00 */
[----:B0-----:R-:W-:-:S05]  /*00c0*/  IMAD.WIDE R2, R10, 0x4, R2 ;  /* 0x000000040a027825 */ /* 0x001fca00078e0202 */
[----:B------:R0:W5:Y:S01]  /*00d0*/  LDG.E R9, desc[UR14][R2.64] ;  /* 0x0000000e02097981 */ /* 0x000162000c1e1900 */
[----:B-1----:R-:W-:-:S05]  /*00e0*/  IMAD.WIDE R4, R10, 0x4, R4 ;  /* 0x000000040a047825 */ /* 0x002fca00078e0204 */
[----:B------:R0:W5:Y:S01]  /*00f0*/  LDG.E R8, desc[UR14][R4.64] ;  /* 0x0000000e04087981 */ /* 0x000162000c1e1900 */
[----:B------:R-:W-:Y:S01]  /*0100*/  UISETP.GE.U32.AND UP0, UPT, UR4, 0x8, UPT ;  /* 0x000000080400788c */ /* 0x000fe2000bf06070 */
[----:B------:R-:W-:Y:S02]  /*0110*/  MOV R7, 0x7f7fffff ;  /* 0x7f7fffff00077802 */ /* 0x000fe40000000f00 */
[----:B------:R-:W-:Y:S02]  /*0120*/  MOV R6, RZ ;  /* 0x000000ff00067202 */ /* 0x000fe40000000f00 */
[----:B------:R-:W-:Y:S01]  /*0130*/  MOV R11, RZ ;  /* 0x000000ff000b7202 */ /* 0x000fe20000000f00 */
[----:B------:R-:W-:-:S03]  /*0140*/  ULOP3.LUT UR12, UR4, 0x7, URZ, 0xc0, !UPT ;  /* 0x00000007040c7892 */ /* 0x000fc6000f8ec0ff */
[----:B0-----:R-:W-:Y:S09]  /*0150*/  BRA.U !UP0, `(.L_x_425) ;  /* 0x0000000d08387547 */ /* 0x001ff2000b800000 */
[----:B------:R-:W0:Y:S01]  /*0160*/  LDCU.64 UR8, c[0x0][0x390] ;  /* 0x00007200ff0877ac */ /* 0x000e220008000a00 */
[----:B------:R-:W-:Y:S01]  /*0170*/  HFMA2 R19, -RZ, RZ, 0, 0 ;  /* 0x00000000ff137431 */ /* 0x000fe200000001ff */
[----:B------:R-:W-:Y:S01]  /*0180*/  MOV R7, 0x7f7fffff ;  /* 0x7f7fffff00077802 */ /* 0x000fe20000000f00 */
[----:B------:R-:W1:Y:S01]  /*0190*/  LDCU.64 UR10, c[0x0][0x3a0] ;  /* 0x00007400ff0a77ac */ /* 0x000e620008000a00 */
[----:B------:R-:W-:Y:S01]  /*01a0*/  MOV R11, RZ ;  /* 0x000000ff000b7202 */ /* 0x000fe20000000f00 */
[----:B------:R-:W-:-:S06]  /*01b0*/  ULOP3.LUT UR4, UR4, 0x7ffffff8, URZ, 0xc0, !UPT ;  /* 0x7ffffff804047892 */ /* 0x000fcc000f8ec0ff */
[----:B------:R-:W-:Y:S01]  /*01c0*/  MOV R6, UR4 ;  /* 0x0000000400067c02 */ /* 0x000fe20008000f00 */
[----:B0-----:R-:W-:Y:S02]  /*01d0*/  UIADD3 UR7, UP0, UPT, UR8, 0x10, URZ ;  /* 0x0000001008077890 */ /* 0x001fe4000ff1e0ff */
[----:B-1----:R-:W-:Y:S02]  /*01e0*/  UIADD3 UR5, UP1, UPT, UR10, 0x10, URZ ;  /* 0x000000100a057890 */ /* 0x002fe4000ff3e0ff */
[----:B------:R-:W-:Y:S02]  /*01f0*/  UIADD3.X UR8, UPT, UPT, URZ, UR9, URZ, UP0, !UPT ;  /* 0x00000009ff087290 */ /* 0x000fe400087fe4ff */
[----:B------:R-:W-:Y:S01]  /*0200*/  MOV R4, UR7 ;  /* 0x0000000700047c02 */ /* 0x000fe20008000f00 */
[----:B------:R-:W-:Y:S01]  /*0210*/  UIADD3.X UR6, UPT, UPT, URZ, UR11, URZ, UP1, !UPT ;  /* 0x0000000bff067290 */ /* 0x000fe20008ffe4ff */
[----:B------:R-:W-:Y:S02]  /*0220*/  MOV R2, UR5 ;  /* 0x0000000500027c02 */ /* 0x000fe40008000f00 */
[----:B------:R-:W-:-:S03]  /*0230*/  MOV R5, UR8 ;  /* 0x0000000800057c02 */ /* 0x000fc60008000f00 */
[----:B------:R-:W-:-:S07]  /*0240*/  MOV R3, UR6 ;  /* 0x0000000600037c02 */ /* 0x000fce0008000f00 */
.L_x_450:
[----:B------:R-:W2:Y:S04]  /*0250*/  LDG.E R13, desc[UR14][R2.64+-0x10] ;  /* 0xfffff00e020d7981 */ /* 0x000ea8000c1e1900 */
[----:B------:R-:W3:Y:S01]  /*0260*/  LDG.E R0, desc[UR14][R4.64+-0x10] ;  /* 0xfffff00e04007981 */ /* 0x000ee2000c1e1900 */
[----:B------:R-:W-:Y:S01]  /*0270*/  BSSY.RECONVERGENT B0, `(.L_x_426) ;  /* 0x0000011000007945 */ /* 0x000fe20003800200 */
[----:B--2--5:R-:W-:Y:S01]  /*0280*/  FADD R13, -R8, R13 ;  /* 0x0000000d080d7221 */ /* 0x024fe20000000100 */
[----:B---3--:R-:W-:-:S03]  /*0290*/  FADD R0, -R9, R0 ;  /* 0x0000000009007221 */ /* 0x008fc60000000100 */
[----:B------:R-:W-:-:S04]  /*02a0*/  FMUL R13, R13, R13 ;  /* 0x0000000d0d0d7220 */ /* 0x000fc80000400000 */
[----:B------:R-:W-:-:S04]  /*02b0*/  FFMA R14, R0, R0, R13 ;  /* 0x00000000000e7223 */ /* 0x000fc8000000000d */
[----:B------:R0:W1:Y:S01]  /*02c0*/  MUFU.RSQ R13, R14 ;  /* 0x0000000e000d7308 */ /* 0x0000620000001400 */
[----:B------:R-:W-:-:S04]  /*02d0*/  IADD3 R0, PT, PT, R14, -0xd000000, RZ ;  /* 0xf30000000e007810 */ /* 0x000fc80007ffe0ff */
[----:B------:R-:W-:-:S13]  /*02e0*/  ISETP.GT.U32.AND P0, PT, R0, 0x727fffff, PT ;  /* 0x727fffff0000780c */ /* 0x000fda0003f04070 */
[----:B01----:R-:W-:Y:S05]  /*02f0*/  @!P0 BRA `(.L_x_427) ;  /* 0x0000000000108947 */ /* 0x003fea0003800000 */
[----:B------:R-:W-:Y:S02]  /*0300*/  MOV R0, R14 ;  /* 0x0000000e00007202 */ /* 0x000fe40000000f00 */
[----:B------:R-:W-:-:S07]  /*0310*/  MOV R12, 0x330 ;  /* 0x00000330000c7802 */ /* 0x000fce0000000f00 */
[----:B------:R-:W-:Y:S05]  /*0320*/  CALL.REL.NOINC `($__internal_1_$__cuda_sm20_sqrt_rn_f32_slowpath) ;  /* 0x0000001400d47944 */ /* 0x000fea0003c00000 */
[----:B------:R-:W-:Y:S05]  /*0330*/  BRA `(.L_x_428) ;  /* 0x0000000000107947 */ /* 0x000fea0003800000 */
.L_x_427:
[----:B------:R-:W-:Y:S01]  /*0340*/  FMUL.FTZ R15, R14, R13 ;  /* 0x0000000d0e0f7220 */ /* 0x000fe20000410000 */
[----:B------:R-:W-:-:S03]  /*0350*/  FMUL.FTZ R12, R13, 0.5 ;  /* 0x3f0000000d0c7820 */ /* 0x000fc60000410000 */
[----:B------:R-:W-:-:S04]  /*0360*/  FFMA R0, -R15, R15, R14 ;  /* 0x0000000f0f007223 */ /* 0x000fc8000000010e */
[----:B------:R-:W-:-:S07]  /*0370*/  FFMA R15, R0, R12, R15 ;  /* 0x0000000c000f7223 */ /* 0x000fce000000000f */
.L_x_428:
[----:B------:R-:W-:Y:S05]  /*0380*/  BSYNC.RECONVERGENT B0 ;  /* 0x0000000000007941 */ /* 0x000fea0003800200 */
.L_x_426:
[----:B------:R-:W2:Y:S04]  /*0390*/  LDG.E R13, desc[UR14][R2.64+-0xc] ;  /* 0xfffff40e020d7981 */ /* 0x000ea8000c1e1900 */
[----:B------:R-:W3:Y:S01]  /*03a0*/  LDG.E R0, desc[UR14][R4.64+-0xc] ;  /* 0xfffff40e04007981 */ /* 0x000ee2000c1e1900 */
[CC--:B------:R-:W-:Y:S01]  /*03b0*/  FSETP.GEU.AND P0, PT, R15.reuse, R7.reuse, PT ;  /* 0x000000070f00720b */ /* 0x0c0fe20003f0e000 */
[----:B------:R-:W-:Y:S03]  /*03c0*/  BSSY.RECONVERGENT B0, `(.L_x_429) ;  /* 0x0000013000007945 */ /* 0x000fe60003800200 */
[----:B------:R-:W-:Y:S02]  /*03d0*/  FSEL R7, R15, R7, !P0 ;  /* 0x000000070f077208 */ /* 0x000fe40004000000 */
[----:B------:R-:W-:Y:S01]  /*03e0*/  SEL R11, R19, R11, !P0 ;  /* 0x0000000b130b7207 */ /* 0x000fe20004000000 */
[----:B--2---:R-:W-:Y:S01]  /*03f0*/  FADD R13, -R8, R13 ;  /* 0x0000000d080d7221 */ /* 0x004fe20000000100 */
        /* <DEDUP_REMOVED lines=11> */
.L_x_430:
[----:B------:R-:W-:Y:S01]  /*04b0*/  FMUL.FTZ R15, R14, R13 ;  /* 0x0000000d0e0f7220 */ /* 0x000fe20000410000 */
[----:B------:R-:W-:-:S03]  /*04c0*/  FMUL.FTZ R12, R13, 0.5 ;  /* 0x3f0000000d0c7820 */ /* 0x000fc60000410000 */
[----:B------:R-:W-:-:S04]  /*04d0*/  FFMA R0, -R15, R15, R14 ;  /* 0x0000000f0f007223 */ /* 0x000fc8000000010e */
[----:B------:R-:W-:-:S07]  /*04e0*/  FFMA R15, R0, R12, R15 ;  /* 0x0000000c000f7223 */ /* 0x000fce000000000f */
.L_x_431:
[----:B------:R-:W-:Y:S05]  /*04f0*/  BSYNC.RECONVERGENT B0 ;  /* 0x0000000000007941 */ /* 0x000fea0003800200 */
.L_x_429:
[----:B------:R-:W2:Y:S04]  /*0500*/  LDG.E R13, desc[UR14][R2.64+-0x8] ;  /* 0xfffff80e020d7981 */ /* 0x000ea8000c1e1900 */
[----:B------:R-:W3:Y:S01]  /*0510*/  LDG.E R0, desc[UR14][R4.64+-0x8] ;  /* 0xfffff80e04007981 */ /* 0x000ee2000c1e1900 */
[CC--:B------:R-:W-:Y:S01]  /*0520*/  FSETP.GEU.AND P0, PT, R15.reuse, R7.reuse, PT ;  /* 0x000000070f00720b */ /* 0x0c0fe20003f0e000 */
[----:B------:R-:W-:Y:S03]  /*0530*/  BSSY.RECONVERGENT B0, `(.L_x_432) ;  /* 0x0000013000007945 */ /* 0x000fe60003800200 */
[----:B------:R-:W-:-:S09]  /*0540*/  FSEL R7, R15, R7, !P0 ;  /* 0x000000070f077208 */ /* 0x000fd20004000000 */
[----:B------:R-:W-:Y:S01]  /*0550*/  @!P0 IADD3 R11, PT, PT, R19, 0x1, RZ ;  /* 0x00000001130b8810 */ /* 0x000fe20007ffe0ff */
        /* <DEDUP_REMOVED lines=12> */
.L_x_433:
[----:B------:R-:W-:Y:S01]  /*0620*/  FMUL.FTZ R15, R14, R13 ;  /* 0x0000000d0e0f7220 */ /* 0x000fe20000410000 */
[----:B------:R-:W-:-:S03]  /*0630*/  FMUL.FTZ R12, R13, 0.5 ;  /* 0x3f0000000d0c7820 */ /* 0x000fc60000410000 */
[----:B------:R-:W-:-:S04]  /*0640*/  FFMA R0, -R15, R15, R14 ;  /* 0x0000000f0f007223 */ /* 0x000fc8000000010e */
[----:B------:R-:W-:-:S07]  /*0650*/  FFMA R15, R0, R12, R15 ;  /* 0x0000000c000f7223 */ /* 0x000fce000000000f */
.L_x_434:
[----:B------:R-:W-:Y:S05]  /*0660*/  BSYNC.RECONVERGENT B0 ;  /* 0x0000000000007941 */ /* 0x000fea0003800200 */
.L_x_432:
        /* <DEDUP_REMOVED lines=18> */
.L_x_436:
[----:B------:R-:W-:Y:S01]  /*0790*/  FMUL.FTZ R15, R14, R13 ;  /* 0x0000000d0e0f7220 */ /* 0x000fe20000410000 */
[----:B------:R-:W-:-:S03]  /*07a0*/  FMUL.FTZ R12, R13, 0.5 ;  /* 0x3f0000000d0c7820 */ /* 0x000fc60000410000 */
[----:B------:R-:W-:-:S04]  /*07b0*/  FFMA R0, -R15, R15, R14 ;  /* 0x0000000f0f007223 */ /* 0x000fc8000000010e */
[----:B------:R-:W-:-:S07]  /*07c0*/  FFMA R15, R0, R12, R15 ;  /* 0x0000000c000f7223 */ /* 0x000fce000000000f */
.L_x_437:
[----:B------:R-:W-:Y:S05]  /*07d0*/  BSYNC.RECONVERGENT B0 ;  /* 0x0000000000007941 */ /* 0x000fea0003800200 */
.L_x_435:
        /* <DEDUP_REMOVED lines=18> */
.L_x_439:
[----:B------:R-:W-:Y:S01]  /*0900*/  FMUL.FTZ R15, R14, R13 ;  /* 0x0000000d0e0f7220 */ /* 0x000fe20000410000 */
[----:B------:R-:W-:-:S03]  /*0910*/  FMUL.FTZ R12, R13, 0.5 ;  /* 0x3f0000000d0c7820 */ /* 0x000fc60000410000 */
[----:B------:R-:W-:-:S04]  /*0920*/  FFMA R0, -R15, R15, R14 ;  /* 0x0000000f0f007223 */ /* 0x000fc8000000010e */
[----:B------:R-:W-:-:S07]  /*0930*/  FFMA R15, R0, R12, R15 ;  /* 0x0000000c000f7223 */ /* 0x000fce000000000f */
.L_x_440:
[----:B------:R-:W-:Y:S05]  /*0940*/  BSYNC.RECONVERGENT B0 ;  /* 0x0000000000007941 */ /* 0x000fea0003800200 */
.L_x_438:
        /* <DEDUP_REMOVED lines=18> */
.L_x_442:
[----:B------:R-:W-:Y:S01]  /*0a70*/  FMUL.FTZ R15, R14, R13 ;  /* 0x0000000d0e0f7220 */ /* 0x000fe20000410000 */
[----:B------:R-:W-:-:S03]  /*0a80*/  FMUL.FTZ R12, R13, 0.5 ;  /* 0x3f0000000d0c7820 */ /* 0x000fc60000410000 */
[----:B------:R-:W-:-:S04]  /*0a90*/  FFMA R0, -R15, R15, R14 ;  /* 0x0000000f0f007223 */ /* 0x000fc8000000010e */
[----:B------:R-:W-:-:S07]  /*0aa0*/  FFMA R15, R0, R12, R15 ;  /* 0x0000000c000f7223 */ /* 0x000fce000000000f */
.L_x_443:
[----:B------:R-:W-:Y:S05]  /*0ab0*/  BSYNC.RECONVERGENT B0 ;  /* 0x0000000000007941 */ /* 0x000fea0003800200 */
.L_x_441:
        /* <DEDUP_REMOVED lines=18> */
.L_x_445:
[----:B------:R-:W-:Y:S01]  /*0be0*/  FMUL.FTZ R15, R14, R13 ;  /* 0x0000000d0e0f7220 */ /* 0x000fe20000410000 */
[----:B------:R-:W-:-:S03]  /*0bf0*/  FMUL.FTZ R12, R13, 0.5 ;  /* 0x3f0000000d0c7820 */ /* 0x000fc60000410000 */
[----:B------:R-:W-:-:S04]  /*0c00*/  FFMA R0, -R15, R15, R14 ;  /* 0x0000000f0f007223 */ /* 0x000fc8000000010e */
[----:B------:R-:W-:-:S07]  /*0c10*/  FFMA R15, R0, R12, R15 ;  /* 0x0000000c000f7223 */ /* 0x000fce000000000f */
.L_x_446:
[----:B------:R-:W-:Y:S05]  /*0c20*/  BSYNC.RECONVERGENT B0 ;  /* 0x0000000000007941 */ /* 0x000fea0003800200 */
.L_x_444:
        /* <DEDUP_REMOVED lines=18> */
.L_x_448:
[----:B------:R-:W-:Y:S01]  /*0d50*/  FMUL.FTZ R15, R14, R13 ;  /* 0x0000000d0e0f7220 */ /* 0x000fe20000410000 */
[----:B------:R-:W-:-:S03]  /*0d60*/  FMUL.FTZ R12, R13, 0.5 ;  /* 0x3f0000000d0c7820 */ /* 0x000fc60000410000 */
[----:B------:R-:W-:-:S04]  /*0d70*/  FFMA R0, -R15, R15, R14 ;  /* 0x0000000f0f007223 */ /* 0x000fc8000000010e */
[----:B------:R-:W-:-:S07]  /*0d80*/  FFMA R15, R0, R12, R15 ;  /* 0x0000000c000f7223 */ /* 0x000fce000000000f */
.L_x_449:
[----:B------:R-:W-:Y:S05]  /*0d90*/  BSYNC.RECONVERGENT B0 ;  /* 0x0000000000007941 */ /* 0x000fea0003800200 */
.L_x_447:
[CC--:B------:R-:W-:Y:S02]  /*0da0*/  FSETP.GEU.AND P0, PT, R15.reuse, R7.reuse, PT ;  /* 0x000000070f00720b */ /* 0x0c0fe40003f0e000 */
[----:B------:R-:W-:Y:S02]  /*0db0*/  IADD3 R4, P2, PT, R4, 0x20, RZ ;  /* 0x0000002004047810 */ /* 0x000fe40007f5e0ff */
[----:B------:R-:W-:Y:S02]  /*0dc0*/  IADD3 R2, P3, PT, R2, 0x20, RZ ;  /* 0x0000002002027810 */ /* 0x000fe40007f7e0ff */
[----:B------:R-:W-:Y:S02]  /*0dd0*/  FSEL R7, R15, R7, !P0 ;  /* 0x000000070f077208 */ /* 0x000fe40004000000 */
[----:B------:R-:W-:Y:S02]  /*0de0*/  IADD3.X R5, PT, PT, RZ, R5, RZ, P2, !PT ;  /* 0x00000005ff057210 */ /* 0x000fe400017fe4ff */
[----:B------:R-:W-:-:S03]  /*0df0*/  IADD3.X R3, PT, PT, RZ, R3, RZ, P3, !PT ;  /* 0x00000003ff037210 */ /* 0x000fc60001ffe4ff */
[C---:B------:R-:W-:Y:S02]  /*0e00*/  @!P0 IADD3 R11, PT, PT, R19.reuse, 0x7, RZ ;  /* 0x00000007130b8810 */ /* 0x040fe40007ffe0ff */
[----:B------:R-:W-:-:S04]  /*0e10*/  IADD3 R19, PT, PT, R19, 0x8, RZ ;  /* 0x0000000813137810 */ /* 0x000fc80007ffe0ff */
[----:B------:R-:W-:-:S13]  /*0e20*/  ISETP.NE.AND P1, PT, R19, R6, PT ;  /* 0x000000061300720c */ /* 0x000fda0003f25270 */
[----:B------:R-:W-:Y:S05]  /*0e30*/  @P1 BRA `(.L_x_450) ;  /* 0xfffffff400041947 */ /* 0x000fea000383ffff */
.L_x_425:
[----:B------:R-:W-:-:S09]  /*0e40*/  UISETP.NE.AND UP0, UPT, UR12, URZ, UPT ;  /* 0x000000ff0c00728c */ /* 0x000fd2000bf05270 */
[----:B------:R-:W-:Y:S05]  /*0e50*/  BRA.U !UP0, `(.L_x_424) ;  /* 0x0000000908f87547 */ /* 0x000fea000b800000 */
[----:B------:R-:W0:Y:S01]  /*0e60*/  LDCU UR4, c[0x0][0x3a8] ;  /* 0x00007500ff0477ac */ /* 0x000e220008000800 */
[----:B------:R-:W-:Y:S02]  /*0e70*/  UISETP.GE.U32.AND UP0, UPT, UR12, 0x4, UPT ;  /* 0x000000040c00788c */ /* 0x000fe4000bf06070 */
[----:B0-----:R-:W-:-:S07]  /*0e80*/  ULOP3.LUT UR4, UR4, 0x3, URZ, 0xc0, !UPT ;  /* 0x0000000304047892 */ /* 0x001fce000f8ec0ff */
[----:B------:R-:W-:Y:S05]  /*0e90*/  BRA.U !UP0, `(.L_x_451) ;  /* 0x0000000508907547 */ /* 0x000fea000b800000 */
[----:B------:R-:W0:Y:S08]  /*0ea0*/  LDC.64 R2, c[0x0][0x3a0] ;  /* 0x0000e800ff027b82 */ /* 0x000e300000000a00 */
[----:B------:R-:W1:Y:S01]  /*0eb0*/  LDC.64 R4, c[0x0][0x390] ;  /* 0x0000e400ff047b82 */ /* 0x000e620000000a00 */
[----:B0-----:R-:W-:-:S05]  /*0ec0*/  IMAD.WIDE.U32 R2, R6, 0x4, R2 ;  /* 0x0000000406027825 */ /* 0x001fca00078e0002 */
[----:B------:R-:W2:Y:S01]  /*0ed0*/  LDG.E R13, desc[UR14][R2.64] ;  /* 0x0000000e020d7981 */ /* 0x000ea2000c1e1900 */
[----:B-1----:R-:W-:-:S05]  /*0ee0*/  IMAD.WIDE.U32 R4, R6, 0x4, R4 ;  /* 0x0000000406047825 */ /* 0x002fca00078e0004 */
[----:B------:R-:W3:Y:S01]  /*0ef0*/  LDG.E R0, desc[UR14][R4.64] ;  /* 0x0000000e04007981 */ /* 0x000ee2000c1e1900 */
[----:B------:R-:W-:Y:S01]  /*0f00*/  BSSY.RECONVERGENT B0, `(.L_x_452) ;  /* 0x0000011000007945 */ /* 0x000fe20003800200 */
[----:B--2--5:R-:W-:-:S04]  /*0f10*/  FADD R13, -R8, R13 ;  /* 0x0000000d080d7221 */ /* 0x024fc80000000100 */
[----:B------:R-:W-:Y:S01]  /*0f20*/  FMUL R13, R13, R13 ;  /* 0x0000000d0d0d7220 */ /* 0x000fe20000400000 */
[----:B---3--:R-:W-:-:S04]  /*0f30*/  FADD R0, -R9, R0 ;  /* 0x0000000009007221 */ /* 0x008fc80000000100 */
[----:B------:R-:W-:-:S05]  /*0f40*/  FFMA R14, R0, R0, R13 ;  /* 0x00000000000e7223 */ /* 0x000fca000000000d */
[----:B------:R-:W-:Y:S01]  /*0f50*/  IADD3 R0, PT, PT, R14, -0xd000000, RZ ;  /* 0xf30000000e007810 */ /* 0x000fe20007ffe0ff */
[----:B------:R0:W1:Y:S03]  /*0f60*/  MUFU.RSQ R13, R14 ;  /* 0x0000000e000d7308 */ /* 0x0000660000001400 */
[----:B------:R-:W-:-:S13]  /*0f70*/  ISETP.GT.U32.AND P0, PT, R0, 0x727fffff, PT ;  /* 0x727fffff0000780c */ /* 0x000fda0003f04070 */
[----:B0-----:R-:W-:Y:S05]  /*0f80*/  @!P0 BRA `(.L_x_453) ;  /* 0x0000000000108947 */ /* 0x001fea0003800000 */
[----:B------:R-:W-:Y:S02]  /*0f90*/  MOV R0, R14 ;  /* 0x0000000e00007202 */ /* 0x000fe40000000f00 */
[----:B------:R-:W-:-:S07]  /*0fa0*/  MOV R12, 0xfc0 ;  /* 0x00000fc0000c7802 */ /* 0x000fce0000000f00 */
[----:B-1----:R-:W-:Y:S05]  /*0fb0*/  CALL.REL.NOINC `($__internal_1_$__cuda_sm20_sqrt_rn_f32_slowpath) ;  /* 0x0000000800b07944 */ /* 0x002fea0003c00000 */
[----:B------:R-:W-:Y:S05]  /*0fc0*/  BRA `(.L_x_454) ;  /* 0x0000000000107947 */ /* 0x000fea0003800000 */
.L_x_453:
[----:B-1----:R-:W-:Y:S01]  /*0fd0*/  FMUL.FTZ R15, R14, R13 ;  /* 0x0000000d0e0f7220 */ /* 0x002fe20000410000 */
[----:B------:R-:W-:-:S03]  /*0fe0*/  FMUL.FTZ R12, R13, 0.5 ;  /* 0x3f0000000d0c7820 */ /* 0x000fc60000410000 */
[----:B------:R-:W-:-:S04]  /*0ff0*/  FFMA R0, -R15, R15, R14 ;  /* 0x0000000f0f007223 */ /* 0x000fc8000000010e */
[----:B------:R-:W-:-:S07]  /*1000*/  FFMA R15, R0, R12, R15 ;  /* 0x0000000c000f7223 */ /* 0x000fce000000000f */
.L_x_454:
[----:B------:R-:W-:Y:S05]  /*1010*/  BSYNC.RECONVERGENT B0 ;  /* 0x0000000000007941 */ /* 0x000fea0003800200 */
.L_x_452:
[----:B------:R-:W2:Y:S04]  /*1020*/  LDG.E R13, desc[UR14][R2.64+0x4] ;  /* 0x0000040e020d7981 */ /* 0x000ea8000c1e1900 */
[----:B------:R-:W3:Y:S01]  /*1030*/  LDG.E R0, desc[UR14][R4.64+0x4] ;  /* 0x0000040e04007981 */ /* 0x000ee2000c1e1900 */
[CC--:B------:R-:W-:Y:S01]  /*1040*/  FSETP.GEU.AND P0, PT, R15.reuse, R7.reuse, PT ;  /* 0x000000070f00720b */ /* 0x0c0fe20003f0e000 */
[----:B------:R-:W-:Y:S01]  /*1050*/  BSSY.RECONVERGENT B0, `(.L_x_455) ;  /* 0x0000014000007945 */ /* 0x000fe20003800200 */
[C---:B------:R-:W-:Y:S02]  /*1060*/  IADD3 R19, PT, PT, R6.reuse, 0x1, RZ ;  /* 0x0000000106137810 */ /* 0x040fe40007ffe0ff */
        /* <DEDUP_REMOVED lines=14> */
.L_x_456:
[----:B------:R-:W-:Y:S01]  /*1150*/  FMUL.FTZ R15, R12, R13 ;  /* 0x0000000d0c0f7220 */ /* 0x000fe20000410000 */
[----:B------:R-:W-:-:S03]  /*1160*/  FMUL.FTZ R11, R13, 0.5 ;  /* 0x3f0000000d0b7820 */ /* 0x000fc60000410000 */
[----:B------:R-:W-:-:S04]  /*1170*/  FFMA R0, -R15, R15, R12 ;  /* 0x0000000f0f007223 */ /* 0x000fc8000000010c */
[----:B------:R-:W-:-:S07]  /*1180*/  FFMA R15, R0, R11, R15 ;  /* 0x0000000b000f7223 */ /* 0x000fce000000000f */
.L_x_457:
[----:B------:R-:W-:Y:S05]  /*1190*/  BSYNC.RECONVERGENT B0 ;  /* 0x0000000000007941 */ /* 0x000fea0003800200 */
.L_x_455:
[----:B------:R-:W2:Y:S04]  /*11a0*/  LDG.E R11, desc[UR14][R2.64+0x8] ;  /* 0x0000080e020b7981 */ /* 0x000ea8000c1e1900 */
[----:B------:R-:W3:Y:S01]  /*11b0*/  LDG.E R0, desc[UR14][R4.64+0x8] ;  /* 0x0000080e04007981 */ /* 0x000ee2000c1e1900 */
[-C--:B------:R-:W-:Y:S01]  /*11c0*/  FSETP.GEU.AND P0, PT, R15, R7.reuse, PT ;  /* 0x000000070f00720b */ /* 0x080fe20003f0e000 */
[----:B------:R-:W-:Y:S03]  /*11d0*/  BSSY.RECONVERGENT B0, `(.L_x_458) ;  /* 0x0000014000007945 */ /* 0x000fe60003800200 */
[----:B------:R-:W-:Y:S02]  /*11e0*/  SEL R19, R19, R20, !P0 ;  /* 0x0000001413137207 */ /* 0x000fe40004000000 */
[----:B------:R-:W-:-:S02]  /*11f0*/  FSEL R7, R15, R7, !P0 ;  /* 0x000000070f077208 */ /* 0x000fc40004000000 */
[----:B------:R-:W-:Y:S01]  /*1200*/  IADD3 R20, PT, PT, R6, 0x2, RZ ;  /* 0x0000000206147810 */ /* 0x000fe20007ffe0ff */
        /* <DEDUP_REMOVED lines=12> */
.L_x_459:
[----:B------:R-:W-:Y:S01]  /*12d0*/  FMUL.FTZ R15, R12, R11 ;  /* 0x0000000b0c0f7220 */ /* 0x000fe20000410000 */
[----:B------:R-:W-:-:S03]  /*12e0*/  FMUL.FTZ R11, R11, 0.5 ;  /* 0x3f0000000b0b7820 */ /* 0x000fc60000410000 */
[----:B------:R-:W-:-:S04]  /*12f0*/  FFMA R0, -R15, R15, R12 ;  /* 0x0000000f0f007223 */ /* 0x000fc8000000010c */
[----:B------:R-:W-:-:S07]  /*1300*/  FFMA R15, R0, R11, R15 ;  /* 0x0000000b000f7223 */ /* 0x000fce000000000f */
.L_x_460:
[----:B------:R-:W-:Y:S05]  /*1310*/  BSYNC.RECONVERGENT B0 ;  /* 0x0000000000007941 */ /* 0x000fea0003800200 */
.L_x_458:
[----:B------:R-:W2:Y:S04]  /*1320*/  LDG.E R3, desc[UR14][R2.64+0xc] ;  /* 0x00000c0e02037981 */ /* 0x000ea8000c1e1900 */
[----:B------:R-:W3:Y:S01]  /*1330*/  LDG.E R4, desc[UR14][R4.64+0xc] ;  /* 0x00000c0e04047981 */ /* 0x000ee2000c1e1900 */
[C---:B------:R-:W-:Y:S01]  /*1340*/  FSETP.GEU.AND P0, PT, R15.reuse, R7, PT ;  /* 0x000000070f00720b */ /* 0x040fe20003f0e000 */
[----:B------:R-:W-:Y:S03]  /*1350*/  BSSY.RECONVERGENT B0, `(.L_x_461) ;  /* 0x0000014000007945 */ /* 0x000fe60003800200 */
[----:B------:R-:W-:Y:S02]  /*1360*/  SEL R19, R20, R19, !P0 ;  /* 0x0000001314137207 */ /* 0x000fe40004000000 */
[----:B------:R-:W-:Y:S01]  /*1370*/  FSEL R20, R15, R7, !P0 ;  /* 0x000000070f147208 */ /* 0x000fe20004000000 */
[----:B--2---:R-:W-:Y:S01]  /*1380*/  FADD R11, -R8, R3 ;  /* 0x00000003080b7221 */ /* 0x004fe20000000100 */
[----:B---3--:R-:W-:-:S03]  /*1390*/  FADD R0, -R9, R4 ;  /* 0x0000000409007221 */ /* 0x008fc60000000100 */
[----:B------:R-:W-:Y:S01]  /*13a0*/  FMUL R11, R11, R11 ;  /* 0x0000000b0b0b7220 */ /* 0x000fe20000400000 */
[----:B------:R-:W-:-:S03]  /*13b0*/  IADD3 R4, PT, PT, R6, 0x3, RZ ;  /* 0x0000000306047810 */ /* 0x000fc60007ffe0ff */
        /* <DEDUP_REMOVED lines=9> */
.L_x_462:
[----:B------:R-:W-:Y:S01]  /*1450*/  FMUL.FTZ R15, R12, R11 ;  /* 0x0000000b0c0f7220 */ /* 0x000fe20000410000 */
[----:B------:R-:W-:-:S03]  /*1460*/  FMUL.FTZ R2, R11, 0.5 ;  /* 0x3f0000000b027820 */ /* 0x000fc60000410000 */
[----:B------:R-:W-:-:S04]  /*1470*/  FFMA R0, -R15, R15, R12 ;  /* 0x0000000f0f007223 */ /* 0x000fc8000000010c */
[----:B------:R-:W-:-:S07]  /*1480*/  FFMA R15, R0, R2, R15 ;  /* 0x00000002000f7223 */ /* 0x000fce000000000f */
.L_x_463:
[----:B------:R-:W-:Y:S05]  /*1490*/  BSYNC.RECONVERGENT B0 ;  /* 0x0000000000007941 */ /* 0x000fea0003800200 */
.L_x_461:
[CC--:B------:R-:W-:Y:S02]  /*14a0*/  FSETP.GEU.AND P0, PT, R15.reuse, R20.reuse, PT ;  /* 0x000000140f00720b */ /* 0x0c0fe40003f0e000 */
[----:B------:R-:W-:Y:S02]  /*14b0*/  IADD3 R6, PT, PT, R6, 0x4, RZ ;  /* 0x0000000406067810 */ /* 0x000fe40007ffe0ff */
[----:B------:R-:W-:Y:S02]  /*14c0*/  SEL R11, R4, R19, !P0 ;  /* 0x00000013040b7207 */ /* 0x000fe40004000000 */
[----:B------:R-:W-:-:S07]  /*14d0*/  FSEL R7, R15, R20, !P0 ;  /* 0x000000140f077208 */ /* 0x000fce0004000000 */
.L_x_451:
[----:B------:R-:W-:-:S09]  /*14e0*/  UISETP.NE.AND UP0, UPT, UR4, URZ, UPT ;  /* 0x000000ff0400728c */ /* 0x000fd2000bf05270 */
[----:B------:R-:W-:Y:S05]  /*14f0*/  BRA.U !UP0, `(.L_x_424) ;  /* 0x0000000508507547 */ /* 0x000fea000b800000 */
[----:B------:R-:W-:-:S09]  /*1500*/  UISETP.NE.AND UP0, UPT, UR4, 0x1, UPT ;  /* 0x000000010400788c */ /* 0x000fd2000bf05270 */
        /* <DEDUP_REMOVED lines=20> */
.L_x_466:
[----:B-1----:R-:W-:Y:S01]  /*1650*/  FMUL.FTZ R15, R14, R13 ;  /* 0x0000000d0e0f7220 */ /* 0x002fe20000410000 */
[----:B------:R-:W-:-:S03]  /*1660*/  FMUL.FTZ R12, R13, 0.5 ;  /* 0x3f0000000d0c7820 */ /* 0x000fc60000410000 */
[----:B------:R-:W-:-:S04]  /*1670*/  FFMA R0, -R15, R15, R14 ;  /* 0x0000000f0f007223 */ /* 0x000fc8000000010e */
[----:B------:R-:W-:-:S07]  /*1680*/  FFMA R15, R0, R12, R15 ;  /* 0x0000000c000f7223 */ /* 0x000fce000000000f */
.L_x_467:
[----:B------:R-:W-:Y:S05]  /*1690*/  BSYNC.RECONVERGENT B0 ;  /* 0x0000000000007941 */ /* 0x000fea0003800200 */
.L_x_465:
        /* <DEDUP_REMOVED lines=19> */
.L_x_469:
[----:B------:R-:W-:Y:S01]  /*17d0*/  FMUL.FTZ R15, R12, R13 ;  /* 0x0000000d0c0f7220 */ /* 0x000fe20000410000 */
[----:B------:R-:W-:-:S03]  /*17e0*/  FMUL.FTZ R2, R13, 0.5 ;  /* 0x3f0000000d027820 */ /* 0x000fc60000410000 */
[----:B------:R-:W-:-:S04]  /*17f0*/  FFMA R0, -R15, R15, R12 ;  /* 0x0000000f0f007223 */ /* 0x000fc8000000010c */
[----:B------:R-:W-:-:S07]  /*1800*/  FFMA R15, R0, R2, R15 ;  /* 0x00000002000f7223 */ /* 0x000fce000000000f */
.L_x_470:
[----:B------:R-:W-:Y:S05]  /*1810*/  BSYNC.RECONVERGENT B0 ;  /* 0x0000000000007941 */ /* 0x000fea0003800200 */
.L_x_468:
[CC--:B------:R-:W-:Y:S02]  /*1820*/  FSETP.GEU.AND P0, PT, R15.reuse, R20.reuse, PT ;  /* 0x000000140f00720b */ /* 0x0c0fe40003f0e000 */
[----:B------:R-:W-:Y:S02]  /*1830*/  IADD3 R6, PT, PT, R6, 0x2, RZ ;  /* 0x0000000206067810 */ /* 0x000fe40007ffe0ff */
[----:B------:R-:W-:Y:S02]  /*1840*/  SEL R11, R22, R11, !P0 ;  /* 0x0000000b160b7207 */ /* 0x000fe40004000000 */
[----:B------:R-:W-:-:S07]  /*1850*/  FSEL R7, R15, R20, !P0 ;  /* 0x000000140f077208 */ /* 0x000fce0004000000 */
.L_x_464:
[----:B------:R-:W0:Y:S02]  /*1860*/  LDCU UR5, c[0x0][0x3a8] ;  /* 0x00007500ff0577ac */ /* 0x000e240008000800 */
[----:B0-----:R-:W-:-:S04]  /*1870*/  ULOP3.LUT UR5, UR5, 0x1, URZ, 0xc0, !UPT ;  /* 0x0000000105057892 */ /* 0x001fc8000f8ec0ff */
[----:B------:R-:W-:-:S09]  /*1880*/  UISETP.NE.U32.AND UP0, UPT, UR5, 0x1, UPT ;  /* 0x000000010500788c */ /* 0x000fd2000bf05070 */
[----:B------:R-:W-:Y:S05]  /*1890*/  BRA.U UP0, `(.L_x_424) ;  /* 0x0000000100687547 */ /* 0x000fea000b800000 */
[----:B------:R-:W0:Y:S08]  /*18a0*/  LDC.64 R4, c[0x0][0x3a0] ;  /* 0x0000e800ff047b82 */ /* 0x000e300000000a00 */
[----:B------:R-:W1:Y:S01]  /*18b0*/  LDC.64 R2, c[0x0][0x390] ;  /* 0x0000e400ff027b82 */ /* 0x000e620000000a00 */
[----:B0-----:R-:W-:-:S06]  /*18c0*/  IMAD.WIDE.U32 R4, R6, 0x4, R4 ;  /* 0x0000000406047825 */ /* 0x001fcc00078e0004 */
[----:B------:R-:W2:Y:S01]  /*18d0*/  LDG.E R5, desc[UR14][R4.64] ;  /* 0x0000000e04057981 */ /* 0x000ea2000c1e1900 */
[----:B-1----:R-:W-:-:S06]  /*18e0*/  IMAD.WIDE.U32 R2, R6, 0x4, R2 ;  /* 0x0000000406027825 */ /* 0x002fcc00078e0002 */
        /* <DEDUP_REMOVED lines=14> */
.L_x_472:
[----:B-1----:R-:W-:Y:S01]  /*19d0*/  FMUL.FTZ R15, R8, R9 ;  /* 0x00000009080f7220 */ /* 0x002fe20000410000 */
[----:B------:R-:W-:-:S03]  /*19e0*/  FMUL.FTZ R2, R9, 0.5 ;  /* 0x3f00000009027820 */ /* 0x000fc60000410000 */
[----:B------:R-:W-:-:S04]  /*19f0*/  FFMA R0, -R15, R15, R8 ;  /* 0x0000000f0f007223 */ /* 0x000fc80000000108 */
[----:B------:R-:W-:-:S07]  /*1a00*/  FFMA R15, R0, R2, R15 ;  /* 0x00000002000f7223 */ /* 0x000fce000000000f */
.L_x_473:
[----:B------:R-:W-:Y:S05]  /*1a10*/  BSYNC.RECONVERGENT B0 ;  /* 0x0000000000007941 */ /* 0x000fea0003800200 */
.L_x_471:
[----:B------:R-:W-:-:S04]  /*1a20*/  FSETP.GEU.AND P0, PT, R15, R7, PT ;  /* 0x000000070f00720b */ /* 0x000fc80003f0e000 */
[----:B------:R-:W-:-:S09]  /*1a30*/  SEL R11, R6, R11, !P0 ;  /* 0x0000000b060b7207 */ /* 0x000fd20004000000 */
.L_x_424:
[----:B------:R-:W0:Y:S02]  /*1a40*/  LDC.64 R2, c[0x0][0x380] ;  /* 0x0000e000ff027b82 */ /* 0x000e240000000a00 */
[----:B0-----:R-:W-:-:S05]  /*1a50*/  IMAD.WIDE R2, R10, 0x4, R2 ;  /* 0x000000040a027825 */ /* 0x001fca00078e0202 */
[----:B------:R-:W-:Y:S01]  /*1a60*/  STG.E desc[UR14][R2.64], R11 ;  /* 0x0000000b02007986 */ /* 0x000fe2000c10190e */
[----:B------:R-:W-:Y:S05]  /*1a70*/  EXIT ;  /* 0x000000000000794d */ /* 0x000fea0003800000 */
        .weak           $__internal_1_$__cuda_sm20_sqrt_rn_f32_slowpath
        .type           $__internal_1_$__cuda_sm20_sqrt_rn_f32_slowpath,@function
        .size           $__internal_1_$__cuda_sm20_sqrt_rn_f32_slowpath,(.L_x_499 - $__internal_1_$__cuda_sm20_sqrt_rn_f32_slowpath)
$__internal_1_$__cuda_sm20_sqrt_rn_f32_slowpath:
[----:B------:R-:W-:-:S13]  /*1a80*/  LOP3.LUT P0, RZ, R0, 0x7fffffff, RZ, 0xc0, !PT ;  /* 0x7fffffff00ff7812 */ /* 0x000fda000780c0ff */
[----:B------:R-:W-:Y:S01]  /*1a90*/  @!P0 MOV R15, R0 ;  /* 0x00000000000f8202 */ /* 0x000fe20000000f00 */
[----:B------:R-:W-:Y:S06]  /*1aa0*/  @!P0 BRA `(.L_x_474) ;  /* 0x0000000000408947 */ /* 0x000fec0003800000 */
[----:B------:R-:W-:-:S13]  /*1ab0*/  FSETP.GEU.FTZ.AND P0, PT, R0, RZ, PT ;  /* 0x000000ff0000720b */ /* 0x000fda0003f1e000 */
[----:B------:R-:W-:Y:S01]  /*1ac0*/  @!P0 MOV R15, 0x7fffffff ;  /* 0x7fffffff000f8802 */ /* 0x000fe20000000f00 */
[----:B------:R-:W-:Y:S06]  /*1ad0*/  @!P0 BRA `(.L_x_474) ;  /* 0x0000000000348947 */ /* 0x000fec0003800000 */
[----:B------:R-:W-:-:S13]  /*1ae0*/  FSETP.GTU.FTZ.AND P0, PT, |R0|, +INF , PT ;  /* 0x7f8000000000780b */ /* 0x000fda0003f1c200 */
[----:B------:R-:W-:Y:S01]  /*1af0*/  @P0 FADD.FTZ R15, R0, 1 ;  /* 0x3f800000000f0421 */ /* 0x000fe20000010000 */
[----:B------:R-:W-:Y:S06]  /*1b00*/  @P0 BRA `(.L_x_474) ;  /* 0x0000000000280947 */ /* 0x000fec0003800000 */
[----:B------:R-:W-:-:S13]  /*1b10*/  FSETP.NEU.FTZ.AND P0, PT, |R0|, +INF , PT ;  /* 0x7f8000000000780b */ /* 0x000fda0003f1d200 */
[----:B------:R-:W-:-:S04]  /*1b20*/  @P0 FFMA R16, R0, 1.84467440737095516160e+19, RZ ;  /* 0x5f80000000100823 */ /* 0x000fc800000000ff */
[----:B------:R-:W0:Y:S02]  /*1b30*/  @P0 MUFU.RSQ R17, R16 ;  /* 0x0000001000110308 */ /* 0x000e240000001400 */
[----:B0-----:R-:W-:Y:S01]  /*1b40*/  @P0 FMUL.FTZ R13, R16, R17 ;  /* 0x00000011100d0220 */ /* 0x001fe20000410000 */
[----:B------:R-:W-:-:S03]  /*1b50*/  @P0 FMUL.FTZ R14, R17, 0.5 ;  /* 0x3f000000110e0820 */ /* 0x000fc60000410000 */
[----:B------:R-:W-:-:S04]  /*1b60*/  @P0 FADD.FTZ R15, -R13, -RZ ;  /* 0x800000ff0d0f0221 */ /* 0x000fc80000010100 */
[----:B------:R-:W-:Y:S01]  /*1b70*/  @P0 FFMA R18, R13, R15, R16 ;  /* 0x0000000f0d120223 */ /* 0x000fe20000000010 */
[----:B------:R-:W-:-:S03]  /*1b80*/  @!P0 MOV R15, R0 ;  /* 0x00000000000f8202 */ /* 0x000fc60000000f00 */
[----:B------:R-:W-:-:S04]  /*1b90*/  @P0 FFMA R14, R18, R14, R13 ;  /* 0x0000000e120e0223 */ /* 0x000fc8000000000d */
[----:B------:R-:W-:-:S07]  /*1ba0*/  @P0 FMUL.FTZ R15, R14, 2.3283064365386962891e-10 ;  /* 0x2f8000000e0f0820 */ /* 0x000fce0000410000 */
.L_x_474:
[----:B------:R-:W-:-:S04]  /*1bb0*/  HFMA2 R13, -RZ, RZ, 0, 0 ;  /* 0x00000000ff0d7431 */ /* 0x000fc800000001ff */
[----:B------:R-:W-:Y:S05]  /*1bc0*/  RET.REL.NODEC R12 `(_Z11mapFunctionPiPfS0_S0_S0_i) ;  /* 0xffffffe40c0c7950 */ /* 0x000fea0003c3ffff */
.L_x_475:
        /* <DEDUP_REMOVED lines=11> */
.L_x_499:


//--------------------- .text._Z22generate_normal_kernelP17curandStateXORWOWPfS1_ --------------------------
	.section	.text._Z22generate_normal_kernelP17curandStateXORWOWPfS1_,"ax",@progbits
	.align	128
        .global         _Z22generate_normal_kernelP17curandStateXORWOWPfS1_
        .type           _Z22generate_normal_kernelP17curandStateXORWOWPfS1_,@function
        .size           _Z22generate_normal_kernelP17curandStateXORWOWPfS1_,(.L_x_500 - _Z22generate_normal_kernelP17curandStateXORWOWPfS1_)
        .other          _Z22generate_normal_kernelP17curandStateXORWOWPfS1_,@"STO_CUDA_ENTRY STV_DEFAULT"
_Z22generate_normal_kernelP17curandStateXORWOWPfS1_:
.text._Z22generate_normal_kernelP17curandStateXORWOWPfS1_:
[----:B------:R-:W-:Y:S01]  /*0000*/  LDC R1, c[0x0][0x37c] ;  /* 0x0000df00ff017b82 */ /* 0x000fe20000000800 */
[----:B------:R-:W0:Y:S07]  /*0010*/  S2R R14, SR_TID.X ;  /* 0x00000000000e7919 */ /* 0x000e2e0000002100 */
[----:B------:R-:W0:Y:S01]  /*0020*/  S2UR UR6, SR_CTAID.X ;  /* 0x00000000000679c3 */ /* 0x000e220000002500 */
[----:B------:R-:W1:Y:S07]  /*0030*/  LDCU.64 UR4, c[0x0][0x358] ;  /* 0x00006b00ff0477ac */ /* 0x000e6e0008000a00 */
[----:B------:R-:W0:Y:S08]  /*0040*/  LDC R5, c[0x0][0x360] ;  /* 0x0000d800ff057b82 */ /* 0x000e300000000800 */
[----:B------:R-:W2:Y:S01]  /*0050*/  LDC.64 R2, c[0x0][0x380] ;  /* 0x0000e000ff027b82 */ /* 0x000ea20000000a00 */
[----:B0-----:R-:W-:-:S04]  /*0060*/  IMAD R14, R5, UR6, R14 ;  /* 0x00000006050e7c24 */ /* 0x001fc8000f8e020e */
[----:B--2---:R-:W-:-:S05]  /*0070*/  IMAD.WIDE R2, R14, 0x30, R2 ;  /* 0x000000300e027825 */ /* 0x004fca00078e0202 */
[----:B-1----:R-:W2:Y:S04]  /*0080*/  LDG.E.64 R20, desc[UR4][R2.64+0x18] ;  /* 0x0000180402147981 */ /* 0x002ea8000c1e1b00 */
[----:B------:R0:W5:Y:S04]  /*0090*/  LDG.E.64 R4, desc[UR4][R2.64+0x28] ;  /* 0x0000280402047981 */ /* 0x000168000c1e1b00 */
[----:B------:R0:W5:Y:S04]  /*00a0*/  LDG.E.64 R10, desc[UR4][R2.64] ;  /* 0x00000004020a7981 */ /* 0x000168000c1e1b00 */
[----:B------:R0:W5:Y:S04]  /*00b0*/  LDG.E.64 R8, desc[UR4][R2.64+0x8] ;  /* 0x0000080402087981 */ /* 0x000168000c1e1b00 */
[----:B------:R0:W5:Y:S01]  /*00c0*/  LDG.E.64 R6, desc[UR4][R2.64+0x10] ;  /* 0x0000100402067981 */ /* 0x000162000c1e1b00 */
[----:B------:R-:W-:Y:S01]  /*00d0*/  BSSY.RECONVERGENT B0, `(.L_x_476) ;  /* 0x000004e000007945 */ /* 0x000fe20003800200 */
[----:B--2---:R-:W-:-:S13]  /*00e0*/  ISETP.NE.AND P0, PT, R20, 0x1, PT ;  /* 0x000000011400780c */ /* 0x004fda0003f05270 */
[----:B0-----:R-:W-:Y:S05]  /*00f0*/  @!P0 BRA `(.L_x_477) ;  /* 0x0000000400108947 */ /* 0x001fea0003800000 */
[----:B-----5:R-:W-:Y:S01]  /*0100*/  SHF.R.U32.HI R0, RZ, 0x2, R11 ;  /* 0x00000002ff007819 */ /* 0x020fe2000001160b */
[----:B------:R-:W-:Y:S01]  /*0110*/  BSSY.RECONVERGENT B1, `(.L_x_478) ;  /* 0x000003c000017945 */ /* 0x000fe20003800200 */
[----:B------:R-:W-:Y:S02]  /*0120*/  SHF.L.U32 R12, R7, 0x4, RZ ;  /* 0x00000004070c7819 */ /* 0x000fe400000006ff */
[----:B------:R-:W-:-:S05]  /*0130*/  LOP3.LUT R0, R0, R11, RZ, 0x3c, !PT ;  /* 0x0000000b00007212 */ /* 0x000fca00078e3cff */
[----:B------:R-:W-:-:S05]  /*0140*/  IMAD.SHL.U32 R11, R0, 0x2, RZ ;  /* 0x00000002000b7824 */ /* 0x000fca00078e00ff */
[----:B------:R-:W-:Y:S01]  /*0150*/  LOP3.LUT R11, R7, R12, R11, 0x96, !PT ;  /* 0x0000000c070b7212 */ /* 0x000fe200078e960b */
[----:B------:R-:W-:-:S03]  /*0160*/  IMAD.MOV.U32 R12, RZ, RZ, 0x3e055027 ;  /* 0x3e055027ff0c7424 */ /* 0x000fc600078e00ff */
[----:B------:R-:W-:Y:S01]  /*0170*/  LOP3.LUT R17, R11, R0, RZ, 0x3c, !PT ;  /* 0x000000000b117212 */ /* 0x000fe200078e3cff */
[----:B------:R-:W-:-:S03]  /*0180*/  HFMA2 R11, -RZ, RZ, 0.1171875, 0 ;  /* 0x2f800000ff0b7431 */ /* 0x000fc600000001ff */
[C---:B------:R-:W-:Y:S02]  /*0190*/  IADD3 R0, PT, PT, R10.reuse, 0x587c5, R17 ;  /* 0x000587c50a007810 */ /* 0x040fe40007ffe011 */
[----:B------:R-:W-:Y:S02]  /*01a0*/  IADD3 R10, PT, PT, R10, 0xb0f8a, RZ ;  /* 0x000b0f8a0a0a7810 */ /* 0x000fe40007ffe0ff */
[----:B------:R-:W-:-:S05]  /*01b0*/  I2FP.F32.U32 R0, R0 ;  /* 0x0000000000007245 */ /* 0x000fca0000201000 */
[----:B------:R-:W-:-:S05]  /*01c0*/  FFMA R0, R0, R11, 1.1641532182693481445e-10 ;  /* 0x2f00000000007423 */ /* 0x000fca000000000b */
[----:B------:R-:W-:-:S13]  /*01d0*/  FSETP.GEU.AND P0, PT, R0, 1.175494350822287508e-38, PT ;  /* 0x008000000000780b */ /* 0x000fda0003f0e000 */
[----:B------:R-:W-:-:S04]  /*01e0*/  @!P0 FMUL R0, R0, 8388608 ;  /* 0x4b00000000008820 */ /* 0x000fc80000400000 */
[----:B------:R-:W-:-:S05]  /*01f0*/  VIADD R11, R0, 0xc0d55555 ;  /* 0xc0d55555000b7836 */ /* 0x000fca0000000000 */
[----:B------:R-:W-:-:S04]  /*0200*/  LOP3.LUT R13, R11, 0xff800000, RZ, 0xc0, !PT ;  /* 0xff8000000b0d7812 */ /* 0x000fc800078ec0ff */
[----:B------:R-:W-:-:S05]  /*0210*/  IADD3 R11, PT, PT, R0, -R13, RZ ;  /* 0x8000000d000b7210 */ /* 0x000fca0007ffe0ff */
[----:B------:R-:W-:Y:S01]  /*0220*/  FADD R15, R11, -1 ;  /* 0xbf8000000b0f7421 */ /* 0x000fe20000000000 */
[----:B------:R-:W-:Y:S02]  /*0230*/  FSEL R11, RZ, -23, P0 ;  /* 0xc1b80000ff0b7808 */ /* 0x000fe40000000000 */
[----:B------:R-:W-:Y:S01]  /*0240*/  ISETP.GT.U32.AND P0, PT, R0, 0x7f7fffff, PT ;  /* 0x7f7fffff0000780c */ /* 0x000fe20003f04070 */
[----:B------:R-:W-:-:S04]  /*0250*/  FFMA R12, R15, -R12, 0.14084610342979431152 ;  /* 0x3e1039f60f0c7423 */ /* 0x000fc8000000080c */
[----:B------:R-:W-:-:S04]  /*0260*/  FFMA R12, R15, R12, -0.12148627638816833496 ;  /* 0xbdf8cdcc0f0c7423 */ /* 0x000fc8000000000c */
[----:B------:R-:W-:-:S04]  /*0270*/  FFMA R12, R15, R12, 0.13980610668659210205 ;  /* 0x3e0f29550f0c7423 */ /* 0x000fc8000000000c */
[----:B------:R-:W-:-:S04]  /*0280*/  FFMA R12, R15, R12, -0.16684235632419586182 ;  /* 0xbe2ad8b90f0c7423 */ /* 0x000fc8000000000c */
[----:B------:R-:W-:-:S04]  /*0290*/  FFMA R12, R15, R12, 0.20012299716472625732 ;  /* 0x3e4ced0b0f0c7423 */ /* 0x000fc8000000000c */
[----:B------:R-:W-:-:S04]  /*02a0*/  FFMA R12, R15, R12, -0.24999669194221496582 ;  /* 0xbe7fff220f0c7423 */ /* 0x000fc8000000000c */
[----:B------:R-:W-:-:S04]  /*02b0*/  FFMA R12, R15, R12, 0.33333182334899902344 ;  /* 0x3eaaaa780f0c7423 */ /* 0x000fc8000000000c */
[C---:B------:R-:W-:Y:S01]  /*02c0*/  FFMA R16, R15.reuse, R12, -0.5 ;  /* 0xbf0000000f107423 */ /* 0x040fe2000000000c */
[----:B------:R-:W-:Y:S02]  /*02d0*/  I2FP.F32.S32 R12, R13 ;  /* 0x0000000d000c7245 */ /* 0x000fe40000201400 */
[----:B------:R-:W-:Y:S01]  /*02e0*/  MOV R13, 0x7f800000 ;  /* 0x7f800000000d7802 */ /* 0x000fe20000000f00 */
[C---:B------:R-:W-:Y:S02]  /*02f0*/  FMUL R16, R15.reuse, R16 ;  /* 0x000000100f107220 */ /* 0x040fe40000400000 */
[----:B------:R-:W-:Y:S01]  /*0300*/  FFMA R12, R12, 1.1920928955078125e-07, R11 ;  /* 0x340000000c0c7823 */ /* 0x000fe2000000000b */
[----:B------:R-:W-:Y:S01]  /*0310*/  SHF.R.U32.HI R11, RZ, 0x2, R8 ;  /* 0x00000002ff0b7819 */ /* 0x000fe20000011608 */
[----:B------:R-:W-:-:S03]  /*0320*/  FFMA R15, R15, R16, R15 ;  /* 0x000000100f0f7223 */ /* 0x000fc6000000000f */
[----:B------:R-:W-:Y:S01]  /*0330*/  LOP3.LUT R11, R11, R8, RZ, 0x3c, !PT ;  /* 0x000000080b0b7212 */ /* 0x000fe200078e3cff */
[----:B------:R-:W-:Y:S01]  /*0340*/  FFMA R15, R12, 0.69314718246459960938, R15 ;  /* 0x3f3172180c0f7823 */ /* 0x000fe2000000000f */
[C---:B------:R-:W-:Y:S01]  /*0350*/  @P0 FFMA R15, R0.reuse, R13, +INF ;  /* 0x7f800000000f0423 */ /* 0x040fe2000000000d */
[----:B------:R-:W-:Y:S01]  /*0360*/  IMAD.SHL.U32 R8, R17, 0x10, RZ ;  /* 0x0000001011087824 */ /* 0x000fe200078e00ff */
[----:B------:R-:W-:Y:S02]  /*0370*/  SHF.L.U32 R12, R11, 0x1, RZ ;  /* 0x000000010b0c7819 */ /* 0x000fe400000006ff */
[----:B------:R-:W-:Y:S01]  /*0380*/  FMUL R15, R15, -2 ;  /* 0xc00000000f0f7820 */ /* 0x000fe20000400000 */
[----:B------:R-:W-:Y:S02]  /*0390*/  FSETP.NEU.AND P0, PT, R0, RZ, PT ;  /* 0x000000ff0000720b */ /* 0x000fe40003f0d000 */
[----:B------:R-:W-:Y:S01]  /*03a0*/  LOP3.LUT R8, R11, R12, R8, 0x96, !PT ;  /* 0x0000000c0b087212 */ /* 0x000fe200078e9608 */
[----:B------:R-:W-:Y:S01]  /*03b0*/  HFMA2 R11, -RZ, RZ, 0.1495361328125, 0.0004794597625732421875 ;  /* 0x30c90fdbff0b7431 */ /* 0x000fe200000001ff */
[----:B------:R-:W-:-:S02]  /*03c0*/  FSEL R12, R15, +INF , P0 ;  /* 0x7f8000000f0c7808 */ /* 0x000fc40000000000 */
[----:B------:R-:W-:Y:S02]  /*03d0*/  LOP3.LUT R19, R8, R17, RZ, 0x3c, !PT ;  /* 0x0000001108137212 */ /* 0x000fe400078e3cff */
[----:B------:R-:W-:Y:S01]  /*03e0*/  IADD3 R8, PT, PT, R12, -0xd000000, RZ ;  /* 0xf30000000c087810 */ /* 0x000fe20007ffe0ff */
[----:B------:R0:W1:Y:S02]  /*03f0*/  MUFU.RSQ R13, R12 ;  /* 0x0000000c000d7308 */ /* 0x0000640000001400 */
[----:B------:R-:W-:Y:S01]  /*0400*/  IMAD.IADD R0, R19, 0x1, R10 ;  /* 0x0000000113007824 */ /* 0x000fe200078e020a */
[----:B------:R-:W-:-:S04]  /*0410*/  ISETP.GT.U32.AND P0, PT, R8, 0x727fffff, PT ;  /* 0x727fffff0800780c */ /* 0x000fc80003f04070 */
[----:B------:R-:W-:-:S05]  /*0420*/  I2FP.F32.U32 R0, R0 ;  /* 0x0000000000007245 */ /* 0x000fca0000201000 */
[----:B------:R-:W-:-:S04]  /*0430*/  FFMA R8, R0, R11, 7.314590599882819788e-10 ;  /* 0x30490fdb00087423 */ /* 0x000fc8000000000b */
[----:B0-----:R-:W-:Y:S05]  /*0440*/  @!P0 BRA `(.L_x_479) ;  /* 0x0000000000108947 */ /* 0x001fea0003800000 */
[----:B------:R-:W-:Y:S02]  /*0450*/  MOV R0, R12 ;  /* 0x0000000c00007202 */ /* 0x000fe40000000f00 */
[----:B------:R-:W-:-:S07]  /*0460*/  MOV R22, 0x480 ;  /* 0x0000048000167802 */ /* 0x000fce0000000f00 */
[----:B-1----:R-:W-:Y:S05]  /*0470*/  CALL.REL.NOINC `($__internal_2_$__cuda_sm20_sqrt_rn_f32_slowpath) ;  /* 0x0000000400cc7944 */ /* 0x002fea0003c00000 */
[----:B------:R-:W-:Y:S05]  /*0480*/  BRA `(.L_x_480) ;  /* 0x0000000000107947 */ /* 0x000fea0003800000 */
.L_x_479:
[----:B-1----:R-:W-:Y:S01]  /*0490*/  FMUL.FTZ R15, R12, R13 ;  /* 0x0000000d0c0f7220 */ /* 0x002fe20000410000 */
[----:B------:R-:W-:-:S03]  /*04a0*/  FMUL.FTZ R11, R13, 0.5 ;  /* 0x3f0000000d0b7820 */ /* 0x000fc60000410000 */
[----:B------:R-:W-:-:S04]  /*04b0*/  FFMA R0, -R15, R15, R12 ;  /* 0x0000000f0f007223 */ /* 0x000fc8000000010c */
[----:B------:R-:W-:-:S07]  /*04c0*/  FFMA R15, R0, R11, R15 ;  /* 0x0000000b000f7223 */ /* 0x000fce000000000f */
.L_x_480:
[----:B------:R-:W-:Y:S05]  /*04d0*/  BSYNC.RECONVERGENT B1 ;  /* 0x0000000000017941 */ /* 0x000fea0003800200 */
.L_x_478:
[----:B------:R-:W-:-:S04]  /*04e0*/  FMUL.RZ R11, R8, 0.15915493667125701904 ;  /* 0x3e22f983080b7820 */ /* 0x000fc8000040c000 */
[----:B------:R-:W0:Y:S08]  /*04f0*/  MUFU.SIN R0, R11 ;  /* 0x0000000b00007308 */ /* 0x000e300000000400 */
[----:B------:R-:W1:Y:S01]  /*0500*/  MUFU.COS R8, R11 ;  /* 0x0000000b00087308 */ /* 0x000e620000000000 */
[-C--:B0-----:R-:W-:Y:S01]  /*0510*/  FMUL R25, R0, R15.reuse ;  /* 0x0000000f00197220 */ /* 0x081fe20000400000 */
[----:B-1----:R-:W-:Y:S01]  /*0520*/  FMUL R15, R8, R15 ;  /* 0x0000000f080f7220 */ /* 0x002fe20000400000 */
[----:B------:R-:W-:Y:S06]  /*0530*/  BRA `(.L_x_481) ;  /* 0x00000000001c7947 */ /* 0x000fec0003800000 */
.L_x_477:
[----:B------:R-:W2:Y:S01]  /*0540*/  LDG.E R15, desc[UR4][R2.64+0x20] ;  /* 0x00002004020f7981 */ /* 0x000ea2000c1e1900 */
[----:B-----5:R-:W-:Y:S01]  /*0550*/  IMAD.MOV.U32 R19, RZ, RZ, R7 ;  /* 0x000000ffff137224 */ /* 0x020fe200078e0007 */
[----:B------:R-:W-:Y:S01]  /*0560*/  MOV R17, R6 ;  /* 0x0000000600117202 */ /* 0x000fe20000000f00 */
[----:B------:R-:W-:Y:S01]  /*0570*/  IMAD.MOV.U32 R6, RZ, RZ, R8 ;  /* 0x000000ffff067224 */ /* 0x000fe200078e0008 */
[----:B------:R-:W-:Y:S02]  /*0580*/  MOV R7, R9 ;  /* 0x0000000900077202 */ /* 0x000fe40000000f00 */
[----:B------:R-:W-:Y:S02]  /*0590*/  MOV R9, R11 ;  /* 0x0000000b00097202 */ /* 0x000fe40000000f00 */
[----:B--2---:R-:W-:-:S07]  /*05a0*/  MOV R25, R15 ;  /* 0x0000000f00197202 */ /* 0x004fce0000000f00 */
.L_x_481:
[----:B------:R-:W-:Y:S05]  /*05b0*/  BSYNC.RECONVERGENT B0 ;  /* 0x0000000000007941 */ /* 0x000fea0003800200 */
.L_x_476:
[----:B------:R-:W0:Y:S01]  /*05c0*/  LDC.64 R22, c[0x0][0x388] ;  /* 0x0000e200ff167b82 */ /* 0x000e220000000a00 */
[----:B------:R-:W-:Y:S01]  /*05d0*/  ISETP.NE.AND P0, PT, R20, 0x1, PT ;  /* 0x000000011400780c */ /* 0x000fe20003f05270 */
[----:B------:R-:W-:Y:S01]  /*05e0*/  BSSY.RECONVERGENT B0, `(.L_x_482) ;  /* 0x0000050000007945 */ /* 0x000fe20003800200 */
[----:B------:R-:W-:Y:S02]  /*05f0*/  HFMA2 R20, -RZ, RZ, 0, 0 ;  /* 0x00000000ff147431 */ /* 0x000fe400000001ff */
[----:B------:R-:W-:Y:S01]  /*0600*/  IMAD.MOV.U32 R27, RZ, RZ, R15 ;  /* 0x000000ffff1b7224 */ /* 0x000fe200078e000f */
[----:B------:R-:W-:Y:S01]  /*0610*/  MOV R13, R19 ;  /* 0x00000013000d7202 */ /* 0x000fe20000000f00 */
[----:B------:R-:W-:Y:S01]  /*0620*/  IMAD.MOV.U32 R12, RZ, RZ, R17 ;  /* 0x000000ffff0c7224 */ /* 0x000fe200078e0011 */
[----:B------:R-:W-:Y:S01]  /*0630*/  MOV R11, R7 ;  /* 0x00000007000b7202 */ /* 0x000fe20000000f00 */
[----:B0-----:R-:W-:-:S05]  /*0640*/  IMAD.WIDE R22, R14, 0x4, R22 ;  /* 0x000000040e167825 */ /* 0x001fca00078e0216 */
[----:B------:R0:W-:Y:S01]  /*0650*/  STG.E desc[UR4][R22.64], R25 ;  /* 0x0000001916007986 */ /* 0x0001e2000c101904 */
[----:B------:R-:W-:Y:S05]  /*0660*/  @P0 BRA `(.L_x_483) ;  /* 0x00000004001c0947 */ /* 0x000fea0003800000 */
[----:B------:R-:W-:Y:S01]  /*0670*/  SHF.R.U32.HI R0, RZ, 0x2, R9 ;  /* 0x00000002ff007819 */ /* 0x000fe20000011609 */
[----:B------:R-:W-:Y:S01]  /*0680*/  BSSY.RECONVERGENT B1, `(.L_x_484) ;  /* 0x000003c000017945 */ /* 0x000fe20003800200 */
[----:B------:R-:W-:Y:S02]  /*0690*/  SHF.L.U32 R8, R19, 0x4, RZ ;  /* 0x0000000413087819 */ /* 0x000fe400000006ff */
[----:B------:R-:W-:Y:S02]  /*06a0*/  LOP3.LUT R0, R0, R9, RZ, 0x3c, !PT ;  /* 0x0000000900007212 */ /* 0x000fe400078e3cff */
[----:B------:R-:W-:Y:S02]  /*06b0*/  MOV R16, 0x3e055027 ;  /* 0x3e05502700107802 */ /* 0x000fe40000000f00 */
[----:B------:R-:W-:Y:S01]  /*06c0*/  MOV R13, 0x7f800000 ;  /* 0x7f800000000d7802 */ /* 0x000fe20000000f00 */
[----:B------:R-:W-:-:S05]  /*06d0*/  IMAD.SHL.U32 R9, R0, 0x2, RZ ;  /* 0x0000000200097824 */ /* 0x000fca00078e00ff */
[----:B------:R-:W-:-:S04]  /*06e0*/  LOP3.LUT R9, R19, R8, R9, 0x96, !PT ;  /* 0x0000000813097212 */ /* 0x000fc800078e9609 */
[----:B------:R-:W-:Y:S02]  /*06f0*/  LOP3.LUT R12, R9, R0, RZ, 0x3c, !PT ;  /* 0x00000000090c7212 */ /* 0x000fe400078e3cff */
[----:B------:R-:W-:Y:S02]  /*0700*/  MOV R9, 0x2f800000 ;  /* 0x2f80000000097802 */ /* 0x000fe40000000f00 */
[C---:B------:R-:W-:Y:S02]  /*0710*/  IADD3 R0, PT, PT, R10.reuse, 0x587c5, R12 ;  /* 0x000587c50a007810 */ /* 0x040fe40007ffe00c */
[----:B------:R-:W-:Y:S02]  /*0720*/  IADD3 R10, PT, PT, R10, 0xb0f8a, RZ ;  /* 0x000b0f8a0a0a7810 */ /* 0x000fe40007ffe0ff */
[----:B------:R-:W-:-:S05]  /*0730*/  I2FP.F32.U32 R0, R0 ;  /* 0x0000000000007245 */ /* 0x000fca0000201000 */
[----:B------:R-:W-:-:S05]  /*0740*/  FFMA R0, R0, R9, 1.1641532182693481445e-10 ;  /* 0x2f00000000007423 */ /* 0x000fca0000000009 */
[----:B------:R-:W-:-:S13]  /*0750*/  FSETP.GEU.AND P0, PT, R0, 1.175494350822287508e-38, PT ;  /* 0x008000000000780b */ /* 0x000fda0003f0e000 */
[----:B------:R-:W-:-:S05]  /*0760*/  @!P0 FMUL R0, R0, 8388608 ;  /* 0x4b00000000008820 */ /* 0x000fca0000400000 */
[----:B------:R-:W-:-:S04]  /*0770*/  IADD3 R8, PT, PT, R0, -0x3f2aaaab, RZ ;  /* 0xc0d5555500087810 */ /* 0x000fc80007ffe0ff */
[----:B------:R-:W-:-:S05]  /*0780*/  LOP3.LUT R9, R8, 0xff800000, RZ, 0xc0, !PT ;  /* 0xff80000008097812 */ /* 0x000fca00078ec0ff */
[----:B------:R-:W-:Y:S01]  /*0790*/  IMAD.IADD R8, R0, 0x1, -R9 ;  /* 0x0000000100087824 */ /* 0x000fe200078e0a09 */
[----:B------:R-:W-:-:S03]  /*07a0*/  I2FP.F32.S32 R9, R9 ;  /* 0x0000000900097245 */ /* 0x000fc60000201400 */
[----:B------:R-:W-:-:S04]  /*07b0*/  FADD R11, R8, -1 ;  /* 0xbf800000080b7421 */ /* 0x000fc80000000000 */
        /* <DEDUP_REMOVED lines=8> */
[----:B------:R-:W-:Y:S02]  /*0840*/  FSEL R8, RZ, -23, P0 ;  /* 0xc1b80000ff087808 */ /* 0x000fe40000000000 */
[----:B------:R-:W-:Y:S01]  /*0850*/  ISETP.GT.U32.AND P0, PT, R0, 0x7f7fffff, PT ;  /* 0x7f7fffff0000780c */ /* 0x000fe20003f04070 */
[----:B------:R-:W-:Y:S02]  /*0860*/  FMUL R16, R11, R16 ;  /* 0x000000100b107220 */ /* 0x000fe40000400000 */
[----:B------:R-:W-:Y:S01]  /*0870*/  FFMA R8, R9, 1.1920928955078125e-07, R8 ;  /* 0x3400000009087823 */ /* 0x000fe20000000008 */
[----:B------:R-:W-:Y:S01]  /*0880*/  SHF.R.U32.HI R9, RZ, 0x2, R6 ;  /* 0x00000002ff097819 */ /* 0x000fe20000011606 */
[----:B------:R-:W-:-:S03]  /*0890*/  FFMA R11, R11, R16, R11 ;  /* 0x000000100b0b7223 */ /* 0x000fc6000000000b */
[----:B------:R-:W-:Y:S01]  /*08a0*/  LOP3.LUT R9, R9, R6, RZ, 0x3c, !PT ;  /* 0x0000000609097212 */ /* 0x000fe200078e3cff */
[----:B------:R-:W-:Y:S01]  /*08b0*/  FFMA R11, R8, 0.69314718246459960938, R11 ;  /* 0x3f317218080b7823 */ /* 0x000fe2000000000b */
[----:B------:R-:W-:-:S03]  /*08c0*/  SHF.L.U32 R6, R12, 0x4, RZ ;  /* 0x000000040c067819 */ /* 0x000fc600000006ff */
[C---:B------:R-:W-:Y:S01]  /*08d0*/  @P0 FFMA R11, R0.reuse, R13, +INF ;  /* 0x7f800000000b0423 */ /* 0x040fe2000000000d */
[----:B------:R-:W-:Y:S01]  /*08e0*/  FSETP.NEU.AND P0, PT, R0, RZ, PT ;  /* 0x000000ff0000720b */ /* 0x000fe20003f0d000 */
[----:B------:R-:W-:Y:S02]  /*08f0*/  IMAD.SHL.U32 R8, R9, 0x2, RZ ;  /* 0x0000000209087824 */ /* 0x000fe400078e00ff */
[----:B------:R-:W-:-:S03]  /*0900*/  FMUL R11, R11, -2 ;  /* 0xc00000000b0b7820 */ /* 0x000fc60000400000 */
[----:B------:R-:W-:Y:S02]  /*0910*/  LOP3.LUT R9, R9, R8, R6, 0x96, !PT ;  /* 0x0000000809097212 */ /* 0x000fe400078e9606 */
[----:B------:R-:W-:Y:S02]  /*0920*/  FSEL R16, R11, +INF , P0 ;  /* 0x7f8000000b107808 */ /* 0x000fe40000000000 */
[----:B------:R-:W-:Y:S02]  /*0930*/  LOP3.LUT R13, R9, R12, RZ, 0x3c, !PT ;  /* 0x0000000c090d7212 */ /* 0x000fe400078e3cff */
[----:B------:R1:W2:Y:S01]  /*0940*/  MUFU.RSQ R9, R16 ;  /* 0x0000001000097308 */ /* 0x0002a20000001400 */
[----:B------:R-:W-:Y:S01]  /*0950*/  VIADD R6, R16, 0xf3000000 ;  /* 0xf300000010067836 */ /* 0x000fe20000000000 */
[----:B------:R-:W-:Y:S02]  /*0960*/  IADD3 R0, PT, PT, R10, R13, RZ ;  /* 0x0000000d0a007210 */ /* 0x000fe40007ffe0ff */
[----:B------:R-:W-:-:S02]  /*0970*/  MOV R11, 0x30c90fdb ;  /* 0x30c90fdb000b7802 */ /* 0x000fc40000000f00 */
[----:B------:R-:W-:Y:S02]  /*0980*/  ISETP.GT.U32.AND P0, PT, R6, 0x727fffff, PT ;  /* 0x727fffff0600780c */ /* 0x000fe40003f04070 */
[----:B------:R-:W-:-:S05]  /*0990*/  I2FP.F32.U32 R0, R0 ;  /* 0x0000000000007245 */ /* 0x000fca0000201000 */
[----:B------:R-:W-:-:S06]  /*09a0*/  FFMA R6, R0, R11, 7.314590599882819788e-10 ;  /* 0x30490fdb00067423 */ /* 0x000fcc000000000b */
[----:B-12---:R-:W-:Y:S05]  /*09b0*/  @!P0 BRA `(.L_x_485) ;  /* 0x0000000000108947 */ /* 0x006fea0003800000 */
[----:B------:R-:W-:Y:S01]  /*09c0*/  IMAD.MOV.U32 R0, RZ, RZ, R16 ;  /* 0x000000ffff007224 */ /* 0x000fe200078e0010 */
[----:B0-----:R-:W-:-:S07]  /*09d0*/  MOV R22, 0x9f0 ;  /* 0x000009f000167802 */ /* 0x001fce0000000f00 */
[----:B------:R-:W-:Y:S05]  /*09e0*/  CALL.REL.NOINC `($__internal_2_$__cuda_sm20_sqrt_rn_f32_slowpath) ;  /* 0x0000000000707944 */ /* 0x000fea0003c00000 */
[----:B------:R-:W-:Y:S05]  /*09f0*/  BRA `(.L_x_486) ;  /* 0x0000000000107947 */ /* 0x000fea0003800000 */
.L_x_485:
[----:B------:R-:W-:Y:S01]  /*0a00*/  FMUL.FTZ R15, R16, R9 ;  /* 0x00000009100f7220 */ /* 0x000fe20000410000 */
[----:B------:R-:W-:-:S03]  /*0a10*/  FMUL.FTZ R8, R9, 0.5 ;  /* 0x3f00000009087820 */ /* 0x000fc60000410000 */
[----:B------:R-:W-:-:S04]  /*0a20*/  FFMA R0, -R15, R15, R16 ;  /* 0x0000000f0f007223 */ /* 0x000fc80000000110 */
[----:B------:R-:W-:-:S07]  /*0a30*/  FFMA R15, R0, R8, R15 ;  /* 0x00000008000f7223 */ /* 0x000fce000000000f */
.L_x_486:
[----:B------:R-:W-:Y:S05]  /*0a40*/  BSYNC.RECONVERGENT B1 ;  /* 0x0000000000017941 */ /* 0x000fea0003800200 */
.L_x_484:
[----:B------:R-:W-:Y:S01]  /*0a50*/  FMUL.RZ R8, R6, 0.15915493667125701904 ;  /* 0x3e22f98306087820 */ /* 0x000fe2000040c000 */
[----:B------:R-:W-:Y:S01]  /*0a60*/  HFMA2 R20, -RZ, RZ, 0, 5.9604644775390625e-08 ;  /* 0x00000001ff147431 */ /* 0x000fe200000001ff */
[----:B------:R-:W-:Y:S01]  /*0a70*/  MOV R11, R19 ;  /* 0x00000013000b7202 */ /* 0x000fe20000000f00 */
[----:B------:R-:W-:Y:S01]  /*0a80*/  IMAD.MOV.U32 R9, RZ, RZ, R7 ;  /* 0x000000ffff097224 */ /* 0x000fe200078e0007 */
[----:B------:R-:W1:Y:S08]  /*0a90*/  MUFU.SIN R0, R8 ;  /* 0x0000000800007308 */ /* 0x000e700000000400 */
[----:B------:R-:W2:Y:S01]  /*0aa0*/  MUFU.COS R6, R8 ;  /* 0x0000000800067308 */ /* 0x000ea20000000000 */
[-C--:B-1----:R-:W-:Y:S01]  /*0ab0*/  FMUL R27, R0, R15.reuse ;  /* 0x0000000f001b7220 */ /* 0x082fe20000400000 */
[----:B--2---:R-:W-:Y:S01]  /*0ac0*/  FMUL R15, R6, R15 ;  /* 0x0000000f060f7220 */ /* 0x004fe20000400000 */
[----:B------:R-:W-:-:S07]  /*0ad0*/  MOV R6, R17 ;  /* 0x0000001100067202 */ /* 0x000fce0000000f00 */
.L_x_483:
[----:B------:R-:W-:Y:S05]  /*0ae0*/  BSYNC.RECONVERGENT B0 ;  /* 0x0000000000007941 */ /* 0x000fea0003800200 */
.L_x_482:
[----:B------:R-:W1:Y:S01]  /*0af0*/  LDC.64 R16, c[0x0][0x390] ;  /* 0x0000e400ff107b82 */ /* 0x000e620000000a00 */
[----:B------:R-:W-:Y:S01]  /*0b00*/  MOV R8, R10 ;  /* 0x0000000a00087202 */ /* 0x000fe20000000f00 */
[----:B------:R-:W-:Y:S02]  /*0b10*/  IMAD.MOV.U32 R10, RZ, RZ, R6 ;  /* 0x000000ffff0a7224 */ /* 0x000fe400078e0006 */
[----:B-1----:R-:W-:-:S05]  /*0b20*/  IMAD.WIDE R16, R14, 0x4, R16 ;  /* 0x000000040e107825 */ /* 0x002fca00078e0210 */
[----:B------:R-:W-:Y:S04]  /*0b30*/  STG.E desc[UR4][R16.64], R27 ;  /* 0x0000001b10007986 */ /* 0x000fe8000c101904 */
[----:B------:R-:W-:Y:S04]  /*0b40*/  STG.E.64 desc[UR4][R2.64], R8 ;  /* 0x0000000802007986 */ /* 0x000fe8000c101b04 */
[----:B------:R-:W-:Y:S04]  /*0b50*/  STG.E.64 desc[UR4][R2.64+0x8], R10 ;  /* 0x0000080a02007986 */ /* 0x000fe8000c101b04 */
[----:B------:R-:W-:Y:S04]  /*0b60*/  STG.E.64 desc[UR4][R2.64+0x10], R12 ;  /* 0x0000100c02007986 */ /* 0x000fe8000c101b04 */
[----:B------:R-:W-:Y:S04]  /*0b70*/  STG.E.64 desc[UR4][R2.64+0x18], R20 ;  /* 0x0000181402007986 */ /* 0x000fe8000c101b04 */
[----:B------:R-:W-:Y:S04]  /*0b80*/  STG.E.64 desc[UR4][R2.64+0x28], R4 ;  /* 0x0000280402007986 */ /* 0x000fe8000c101b04 */
[----:B------:R-:W-:Y:S01]  /*0b90*/  STG.E desc[UR4][R2.64+0x20], R15 ;  /* 0x0000200f02007986 */ /* 0x000fe2000c101904 */
[----:B------:R-:W-:Y:S05]  /*0ba0*/  EXIT ;  /* 0x000000000000794d */ /* 0x000fea0003800000 */
        .weak           $__internal_2_$__cuda_sm20_sqrt_rn_f32_slowpath
        .type           $__internal_2_$__cuda_sm20_sqrt_rn_f32_slowpath,@function
        .size           $__internal_2_$__cuda_sm20_sqrt_rn_f32_slowpath,(.L_x_500 - $__internal_2_$__cuda_sm20_sqrt_rn_f32_slowpath)
$__internal_2_$__cuda_sm20_sqrt_rn_f32_slowpath:
        /* <DEDUP_REMOVED lines=16> */
[----:B------:R-:W-:-:S03]  /*0cb0*/  @!P0 IMAD.MOV.U32 R11, RZ, RZ, R0 ;  /* 0x000000ffff0b8224 */ /* 0x000fc600078e0000 */
[----:B------:R-:W-:-:S04]  /*0cc0*/  @P0 FFMA R16, R23, R16, R18 ;  /* 0x0000001017100223 */ /* 0x000fc80000000012 */
[----:B------:R-:W-:-:S07]  /*0cd0*/  @P0 FMUL.FTZ R11, R16, 2.3283064365386962891e-10 ;  /* 0x2f800000100b0820 */ /* 0x000fce0000410000 */
.L_x_487:
[----:B------:R-:W-:Y:S01]  /*0ce0*/  HFMA2 R23, -RZ, RZ, 0, 0 ;  /* 0x00000000ff177431 */ /* 0x000fe200000001ff */
[----:B------:R-:W-:-:S03]  /*0cf0*/  MOV R15, R11 ;  /* 0x0000000b000f7202 */ /* 0x000fc60000000f00 */
[----:B------:R-:W-:Y:S05]  /*0d00*/  RET.REL.NODEC R22 `(_Z22generate_normal_kernelP17curandStateXORWOWPfS1_) ;  /* 0xfffffff016bc7950 */ /* 0x000fea0003c3ffff */
.L_x_488:
        /* <DEDUP_REMOVED lines=15> */
.L_x_500:


//--------------------- .text._Z12setup_kernelP17curandStateXORWOW --------------------------
	.section	.text._Z12setup_kernelP17curandStateXORWOW,"ax",@progbits
	.align	128
        .global         _Z12setup_kernelP17curandStateXORWOW
        .type           _Z12setup_kernelP17curandStateXORWOW,@function
        .size           _Z12setup_kernelP17curandStateXORWOW,(.L_x_514 - _Z12setup_kernelP17curandStateXORWOW)
        .other          _Z12setup_kernelP17curandStateXORWOW,@"STO_CUDA_ENTRY STV_DEFAULT"
_Z12setup_kernelP17curandStateXORWOW:
.text._Z12setup_kernelP17curandStateXORWOW:
[----:B------:R-:W-:Y:S01]  /*0000*/  LDC R1, c[0x0][0x37c] ;  /* 0x0000df00ff017b82 */ /* 0x000fe20000000800 */
[----:B------:R-:W0:Y:S07]  /*0010*/  S2R R13, SR_TID.X ;  /* 0x00000000000d7919 */ /* 0x000e2e0000002100 */
[----:B------:R-:W0:Y:S01]  /*0020*/  S2UR UR4, SR_CTAID.X ;  /* 0x00000000000479c3 */ /* 0x000e220000002500 */
[----:B------:R-:W-:Y:S01]  /*0030*/  IMAD.MOV.U32 R3, RZ, RZ, -0x266e14b1 ;  /* 0xd991eb4fff037424 */ /* 0x000fe200078e00ff */
[----:B------:R-:W-:Y:S06]  /*0040*/  BSSY.RECONVERGENT B0, `(.L_x_489) ;  /* 0x00000e6000007945 */ /* 0x000fec0003800200 */
[----:B------:R-:W0:Y:S08]  /*0050*/  LDC R0, c[0x0][0x360] ;  /* 0x0000d800ff007b82 */ /* 0x000e300000000800 */
[----:B------:R-:W1:Y:S01]  /*0060*/  LDC.64 R6, c[0x0][0x380] ;  /* 0x0000e000ff067b82 */ /* 0x000e620000000a00 */
[----:B0-----:R-:W-:Y:S01]  /*0070*/  IMAD R13, R0, UR4, R13 ;  /* 0x00000004000d7c24 */ /* 0x001fe2000f8e020d */
[----:B------:R-:W0:Y:S03]  /*0080*/  LDCU.64 UR4, c[0x0][0x358] ;  /* 0x00006b00ff0477ac */ /* 0x000e260008000a00 */
[C---:B------:R-:W-:Y:S01]  /*0090*/  VIADD R0, R13.reuse, 0x7 ;  /* 0x000000070d007836 */ /* 0x040fe20000000000 */
[C---:B------:R-:W-:Y:S01]  /*00a0*/  ISETP.GT.AND P0, PT, R13.reuse, -0x8, PT ;  /* 0xfffffff80d00780c */ /* 0x040fe20003f04270 */
[----:B-1----:R-:W-:-:S03]  /*00b0*/  IMAD.WIDE R6, R13, 0x30, R6 ;  /* 0x000000300d067825 */ /* 0x002fc600078e0206 */
[----:B------:R-:W-:Y:S02]  /*00c0*/  LOP3.LUT R0, R0, 0xaad26b49, RZ, 0x3c, !PT ;  /* 0xaad26b4900007812 */ /* 0x000fe400078e3cff */
[----:B------:R-:W-:Y:S02]  /*00d0*/  SEL R3, R3, 0x8bf16996, P0 ;  /* 0x8bf1699603037807 */ /* 0x000fe40000000000 */
[----:B------:R-:W-:Y:S01]  /*00e0*/  ISETP.NE.AND P0, PT, R13, RZ, PT ;  /* 0x000000ff0d00720c */ /* 0x000fe20003f05270 */
[----:B------:R-:W-:Y:S01]  /*00f0*/  IMAD R0, R0, 0x4182bed5, RZ ;  /* 0x4182bed500007824 */ /* 0x000fe200078e02ff */
[C---:B------:R-:W-:Y:S01]  /*0100*/  LOP3.LUT R8, R3.reuse, 0x5491333, RZ, 0x3c, !PT ;  /* 0x0549133303087812 */ /* 0x040fe200078e3cff */
[C---:B------:R-:W-:Y:S02]  /*0110*/  VIADD R5, R3.reuse, 0x1f123bb5 ;  /* 0x1f123bb503057836 */ /* 0x040fe40000000000 */
[C---:B------:R-:W-:Y:S01]  /*0120*/  VIADD R9, R0.reuse, 0x583f19 ;  /* 0x00583f1900097836 */ /* 0x040fe20000000000 */
[----:B------:R-:W-:Y:S01]  /*0130*/  IADD3 R2, PT, PT, R3, 0x64f0c9, R0 ;  /* 0x0064f0c903027810 */ /* 0x000fe20007ffe000 */
[C---:B------:R-:W-:Y:S01]  /*0140*/  VIADD R3, R0.reuse, 0x75bcd15 ;  /* 0x075bcd1500037836 */ /* 0x040fe20000000000 */
[----:B------:R-:W-:-:S02]  /*0150*/  LOP3.LUT R4, R0, 0x159a55e5, RZ, 0x3c, !PT ;  /* 0x159a55e500047812 */ /* 0x000fc400078e3cff */
[----:B0-----:R0:W-:Y:S04]  /*0160*/  STG.E.64 desc[UR4][R6.64+0x10], R8 ;  /* 0x0000100806007986 */ /* 0x0011e8000c101b04 */
[----:B------:R0:W-:Y:S04]  /*0170*/  STG.E.64 desc[UR4][R6.64], R2 ;  /* 0x0000000206007986 */ /* 0x0001e8000c101b04 */
[----:B------:R0:W-:Y:S01]  /*0180*/  STG.E.64 desc[UR4][R6.64+0x8], R4 ;  /* 0x0000080406007986 */ /* 0x0001e2000c101b04 */
[----:B------:R-:W-:Y:S05]  /*0190*/  @!P0 BRA `(.L_x_490) ;  /* 0x0000000c00408947 */ /* 0x000fea0003800000 */
[----:B------:R-:W-:Y:S01]  /*01a0*/  SHF.R.S32.HI R0, RZ, 0x1f, R13 ;  /* 0x0000001fff007819 */ /* 0x000fe2000001140d */
[----:B------:R-:W-:-:S07]  /*01b0*/  IMAD.MOV.U32 R12, RZ, RZ, RZ ;  /* 0x000000ffff0c7224 */ /* 0x000fce00078e00ff */
.L_x_496:
[----:B0-----:R-:W-:Y:S01]  /*01c0*/  LOP3.LUT R2, R13, 0x3, RZ, 0xc0, !PT ;  /* 0x000000030d027812 */ /* 0x001fe200078ec0ff */
[----:B------:R-:W-:Y:S03]  /*01d0*/  BSSY.RECONVERGENT B1, `(.L_x_491) ;  /* 0x00000c6000017945 */ /* 0x000fe60003800200 */
[----:B------:R-:W-:-:S04]  /*01e0*/  ISETP.NE.U32.AND P0, PT, R2, RZ, PT ;  /* 0x000000ff0200720c */ /* 0x000fc80003f05070 */
[----:B------:R-:W-:-:S13]  /*01f0*/  ISETP.NE.AND.EX P0, PT, RZ, RZ, PT, P0 ;  /* 0x000000ffff00720c */ /* 0x000fda0003f05300 */
[----:B------:R-:W-:Y:S05]  /*0200*/  @!P0 BRA `(.L_x_492) ;  /* 0x0000000c00088947 */ /* 0x000fea0003800000 */
[----:B------:R-:W0:Y:S01]  /*0210*/  LDC.64 R8, c[0x4][RZ] ;  /* 0x01000000ff087b82 */ /* 0x000e220000000a00 */
[----:B------:R-:W-:Y:S02]  /*0220*/  IMAD.MOV.U32 R14, RZ, RZ, RZ ;  /* 0x000000ffff0e7224 */ /* 0x000fe400078e00ff */
[----:B0-----:R-:W-:-:S07]  /*0230*/  IMAD.WIDE.U32 R8, R12, 0xc80, R8 ;  /* 0x00000c800c087825 */ /* 0x001fce00078e0008 */
.L_x_495:
[----:B0-----:R-:W-:Y:S01]  /*0240*/  IMAD.MOV.U32 R15, RZ, RZ, RZ ;  /* 0x000000ffff0f7224 */ /* 0x001fe200078e00ff */
[----:B------:R-:W-:Y:S01]  /*0250*/  CS2R R2, SRZ ;  /* 0x0000000000027805 */ /* 0x000fe2000001ff00 */
[----:B------:R-:W-:Y:S01]  /*0260*/  IMAD.MOV.U32 R17, RZ, RZ, RZ ;  /* 0x000000ffff117224 */ /* 0x000fe200078e00ff */
[----:B------:R-:W-:-:S07]  /*0270*/  CS2R R4, SRZ ;  /* 0x0000000000047805 */ /* 0x000fce000001ff00 */
.L_x_494:
[----:B------:R-:W-:-:S05]  /*0280*/  IMAD.WIDE.U32 R10, R17, 0x4, R6 ;  /* 0x00000004110a7825 */ /* 0x000fca00078e0006 */
[----:B------:R0:W5:Y:S01]  /*0290*/  LDG.E R16, desc[UR4][R10.64+0x4] ;  /* 0x000004040a107981 */ /* 0x000162000c1e1900 */
[----:B------:R-:W-:-:S07]  /*02a0*/  IMAD.MOV.U32 R19, RZ, RZ, RZ ;  /* 0x000000ffff137224 */ /* 0x000fce00078e00ff */
.L_x_493:
[----:B-----5:R-:W-:Y:S01]  /*02b0*/  SHF.R.U32.HI R24, RZ, R19, R16 ;  /* 0x00000013ff187219 */ /* 0x020fe20000011610 */
[----:B0-----:R-:W-:-:S03]  /*02c0*/  IMAD.SHL.U32 R10, R17, 0x20, RZ ;  /* 0x00000020110a7824 */ /* 0x001fc600078e00ff */
[----:B------:R-:W-:Y:S01]  /*02d0*/  LOP3.LUT R11, R24, 0x1, RZ, 0xc0, !PT ;  /* 0x00000001180b7812 */ /* 0x000fe200078ec0ff */
[----:B------:R-:W-:-:S03]  /*02e0*/  IMAD.IADD R10, R10, 0x1, R19 ;  /* 0x000000010a0a7824 */ /* 0x000fc600078e0213 */
[----:B------:R-:W-:Y:S01]  /*02f0*/  ISETP.NE.U32.AND P0, PT, R11, 0x1, PT ;  /* 0x000000010b00780c */ /* 0x000fe20003f05070 */
[----:B------:R-:W-:-:S03]  /*0300*/  IMAD R11, R10, 0x5, RZ ;  /* 0x000000050a0b7824 */ /* 0x000fc600078e02ff */
[----:B------:R-:W-:Y:S01]  /*0310*/  R2P PR, R24, 0x7e ;  /* 0x0000007e18007804 */ /* 0x000fe20000000000 */
[----:B------:R-:W-:-:S08]  /*0320*/  IMAD.WIDE.U32 R10, R11, 0x4, R8 ;  /* 0x000000040b0a7825 */ /* 0x000fd000078e0008 */
[----:B------:R-:W2:Y:S04]  /*0330*/  @!P0 LDG.E R18, desc[UR4][R10.64] ;  /* 0x000000040a128981 */ /* 0x000ea8000c1e1900 */
[----:B------:R-:W3:Y:S04]  /*0340*/  @!P0 LDG.E R20, desc[UR4][R10.64+0x10] ;  /* 0x000010040a148981 */ /* 0x000ee8000c1e1900 */
[----:B------:R-:W4:Y:S04]  /*0350*/  @P1 LDG.E R22, desc[UR4][R10.64+0x14] ;  /* 0x000014040a161981 */ /* 0x000f28000c1e1900 */
[----:B------:R-:W4:Y:S04]  /*0360*/  @P2 LDG.E R26, desc[UR4][R10.64+0x28] ;  /* 0x000028040a1a2981 */ /* 0x000f28000c1e1900 */
[----:B------:R-:W4:Y:S04]  /*0370*/  @!P0 LDG.E R21, desc[UR4][R10.64+0x4] ;  /* 0x000004040a158981 */ /* 0x000f28000c1e1900 */
[----:B------:R-:W4:Y:S04]  /*0380*/  @!P0 LDG.E R23, desc[UR4][R10.64+0xc] ;  /* 0x00000c040a178981 */ /* 0x000f28000c1e1900 */
[----:B------:R-:W4:Y:S04]  /*0390*/  @P1 LDG.E R25, desc[UR4][R10.64+0x18] ;  /* 0x000018040a191981 */ /* 0x000f28000c1e1900 */
[----:B------:R-:W4:Y:S04]  /*03a0*/  @P3 LDG.E R28, desc[UR4][R10.64+0x3c] ;  /* 0x00003c040a1c3981 */ /* 0x000f28000c1e1900 */
[----:B------:R-:W4:Y:S01]  /*03b0*/  @P6 LDG.E R27, desc[UR4][R10.64+0x7c] ;  /* 0x00007c040a1b6981 */ /* 0x000f22000c1e1900 */
[----:B--2---:R-:W-:-:S03]  /*03c0*/  @!P0 LOP3.LUT R15, R15, R18, RZ, 0x3c, !PT ;  /* 0x000000120f0f8212 */ /* 0x004fc600078e3cff */
[----:B------:R-:W2:Y:S01]  /*03d0*/  @!P0 LDG.E R18, desc[UR4][R10.64+0x8] ;  /* 0x000008040a128981 */ /* 0x000ea2000c1e1900 */
[----:B---3--:R-:W-:-:S03]  /*03e0*/  @!P0 LOP3.LUT R3, R3, R20, RZ, 0x3c, !PT ;  /* 0x0000001403038212 */ /* 0x008fc600078e3cff */
[----:B------:R-:W3:Y:S01]  /*03f0*/  @P1 LDG.E R20, desc[UR4][R10.64+0x24] ;  /* 0x000024040a141981 */ /* 0x000ee2000c1e1900 */
[----:B----4-:R-:W-:-:S03]  /*0400*/  @P1 LOP3.LUT R15, R15, R22, RZ, 0x3c, !PT ;  /* 0x000000160f0f1212 */ /* 0x010fc600078e3cff */
[----:B------:R-:W4:Y:S01]  /*0410*/  @P2 LDG.E R22, desc[UR4][R10.64+0x38] ;  /* 0x000038040a162981 */ /* 0x000f22000c1e1900 */
[----:B------:R-:W-:-:S03]  /*0420*/  @P2 LOP3.LUT R15, R15, R26, RZ, 0x3c, !PT ;  /* 0x0000001a0f0f2212 */ /* 0x000fc600078e3cff */
[----:B------:R-:W4:Y:S01]  /*0430*/  @P4 LDG.E R26, desc[UR4][R10.64+0x50] ;  /* 0x000050040a1a4981 */ /* 0x000f22000c1e1900 */
[----:B------:R-:W-:-:S03]  /*0440*/  @!P0 LOP3.LUT R4, R4, R21, RZ, 0x3c, !PT ;  /* 0x0000001504048212 */ /* 0x000fc600078e3cff */
[----:B------:R-:W4:Y:S01]  /*0450*/  @P1 LDG.E R21, desc[UR4][R10.64+0x20] ;  /* 0x000020040a151981 */ /* 0x000f22000c1e1900 */
[----:B------:R-:W-:-:S03]  /*0460*/  @!P0 LOP3.LUT R2, R2, R23, RZ, 0x3c, !PT ;  /* 0x0000001702028212 */ /* 0x000fc600078e3cff */
[----:B------:R-:W4:Y:S01]  /*0470*/  @P2 LDG.E R23, desc[UR4][R10.64+0x2c] ;  /* 0x00002c040a172981 */ /* 0x000f22000c1e1900 */
[----:B------:R-:W-:-:S03]  /*0480*/  @P1 LOP3.LUT R4, R4, R25, RZ, 0x3c, !PT ;  /* 0x0000001904041212 */ /* 0x000fc600078e3cff */
[----:B------:R-:W4:Y:S01]  /*0490*/  @P2 LDG.E R25, desc[UR4][R10.64+0x34] ;  /* 0x000034040a192981 */ /* 0x000f22000c1e1900 */
[----:B--2---:R-:W-:-:S03]  /*04a0*/  @!P0 LOP3.LUT R5, R5, R18, RZ, 0x3c, !PT ;  /* 0x0000001205058212 */ /* 0x004fc600078e3cff */
[----:B------:R-:W2:Y:S01]  /*04b0*/  @P1 LDG.E R18, desc[UR4][R10.64+0x1c] ;  /* 0x00001c040a121981 */ /* 0x000ea2000c1e1900 */
[----:B---3--:R-:W-:-:S03]  /*04c0*/  @P1 LOP3.LUT R3, R3, R20, RZ, 0x3c, !PT ;  /* 0x0000001403031212 */ /* 0x008fc600078e3cff */
[----:B------:R-:W3:Y:S01]  /*04d0*/  @P2 LDG.E R20, desc[UR4][R10.64+0x30] ;  /* 0x000030040a142981 */ /* 0x000ee2000c1e1900 */
[----:B----4-:R-:W-:-:S03]  /*04e0*/  @P2 LOP3.LUT R3, R3, R22, RZ, 0x3c, !PT ;  /* 0x0000001603032212 */ /* 0x010fc600078e3cff */
[----:B------:R-:W4:Y:S01]  /*04f0*/  @P3 LDG.E R22, desc[UR4][R10.64+0x4c] ;  /* 0x00004c040a163981 */ /* 0x000f22000c1e1900 */
[----:B------:R-:W-:-:S04]  /*0500*/  @P3 LOP3.LUT R15, R15, R28, RZ, 0x3c, !PT ;  /* 0x0000001c0f0f3212 */ /* 0x000fc800078e3cff */
[----:B------:R-:W-:Y:S02]  /*0510*/  @P4 LOP3.LUT R15, R15, R26, RZ, 0x3c, !PT ;  /* 0x0000001a0f0f4212 */ /* 0x000fe400078e3cff */
[----:B------:R-:W-:Y:S01]  /*0520*/  @P1 LOP3.LUT R2, R2, R21, RZ, 0x3c, !PT ;  /* 0x0000001502021212 */ /* 0x000fe200078e3cff */
[----:B------:R-:W4:Y:S04]  /*0530*/  @P5 LDG.E R26, desc[UR4][R10.64+0x64] ;  /* 0x000064040a1a5981 */ /* 0x000f28000c1e1900 */
[----:B------:R-:W4:Y:S01]  /*0540*/  @P3 LDG.E R21, desc[UR4][R10.64+0x40] ;  /* 0x000040040a153981 */ /* 0x000f22000c1e1900 */
[----:B------:R-:W-:Y:S02]  /*0550*/  @P2 LOP3.LUT R4, R4, R23, RZ, 0x3c, !PT ;  /* 0x0000001704042212 */ /* 0x000fe400078e3cff */
[----:B------:R-:W-:Y:S01]  /*0560*/  @P2 LOP3.LUT R2, R2, R25, RZ, 0x3c, !PT ;  /* 0x0000001902022212 */ /* 0x000fe200078e3cff */
[----:B------:R-:W4:Y:S04]  /*0570*/  @P3 LDG.E R23, desc[UR4][R10.64+0x48] ;  /* 0x000048040a173981 */ /* 0x000f28000c1e1900 */
[----:B------:R-:W4:Y:S01]  /*0580*/  @P4 LDG.E R25, desc[UR4][R10.64+0x54] ;  /* 0x000054040a194981 */ /* 0x000f22000c1e1900 */
[----:B--2---:R-:W-:-:S03]  /*0590*/  @P1 LOP3.LUT R5, R5, R18, RZ, 0x3c, !PT ;  /* 0x0000001205051212 */ /* 0x004fc600078e3cff */
[----:B------:R-:W2:Y:S01]  /*05a0*/  @P3 LDG.E R18, desc[UR4][R10.64+0x44] ;  /* 0x000044040a123981 */ /* 0x000ea2000c1e1900 */
[----:B---3--:R-:W-:-:S03]  /*05b0*/  @P2 LOP3.LUT R5, R5, R20, RZ, 0x3c, !PT ;  /* 0x0000001405052212 */ /* 0x008fc600078e3cff */
[----:B------:R-:W3:Y:S01]  /*05c0*/  @P4 LDG.E R20, desc[UR4][R10.64+0x58] ;  /* 0x000058040a144981 */ /* 0x000ee2000c1e1900 */
[----:B----4-:R-:W-:-:S03]  /*05d0*/  @P3 LOP3.LUT R3, R3, R22, RZ, 0x3c, !PT ;  /* 0x0000001603033212 */ /* 0x010fc600078e3cff */
[----:B------:R-:W4:Y:S01]  /*05e0*/  @P4 LDG.E R22, desc[UR4][R10.64+0x60] ;  /* 0x000060040a164981 */ /* 0x000f22000c1e1900 */
[----:B------:R-:W-:Y:S02]  /*05f0*/  LOP3.LUT P0, RZ, R24, 0x80, RZ, 0xc0, !PT ;  /* 0x0000008018ff7812 */ /* 0x000fe4000780c0ff */
[----:B------:R-:W-:Y:S02]  /*0600*/  @P5 LOP3.LUT R15, R15, R26, RZ, 0x3c, !PT ;  /* 0x0000001a0f0f5212 */ /* 0x000fe400078e3cff */
[----:B------:R-:W4:Y:S01]  /*0610*/  @P6 LDG.E R26, desc[UR4][R10.64+0x78] ;  /* 0x000078040a1a6981 */ /* 0x000f22000c1e1900 */
[----:B------:R-:W-:-:S03]  /*0620*/  @P3 LOP3.LUT R4, R4, R21, RZ, 0x3c, !PT ;  /* 0x0000001504043212 */ /* 0x000fc600078e3cff */
[----:B------:R-:W4:Y:S01]  /*0630*/  @P4 LDG.E R21, desc[UR4][R10.64+0x5c] ;  /* 0x00005c040a154981 */ /* 0x000f22000c1e1900 */
[----:B------:R-:W-:-:S03]  /*0640*/  @P3 LOP3.LUT R2, R2, R23, RZ, 0x3c, !PT ;  /* 0x0000001702023212 */ /* 0x000fc600078e3cff */
[----:B------:R-:W4:Y:S01]  /*0650*/  @P5 LDG.E R23, desc[UR4][R10.64+0x68] ;  /* 0x000068040a175981 */ /* 0x000f22000c1e1900 */
[----:B------:R-:W-:-:S03]  /*0660*/  @P4 LOP3.LUT R4, R4, R25, RZ, 0x3c, !PT ;  /* 0x0000001904044212 */ /* 0x000fc600078e3cff */
[----:B------:R-:W4:Y:S01]  /*0670*/  @P5 LDG.E R25, desc[UR4][R10.64+0x70] ;  /* 0x000070040a195981 */ /* 0x000f22000c1e1900 */
[----:B--2---:R-:W-:-:S03]  /*0680*/  @P3 LOP3.LUT R5, R5, R18, RZ, 0x3c, !PT ;  /* 0x0000001205053212 */ /* 0x004fc600078e3cff */
[----:B------:R-:W2:Y:S01]  /*0690*/  @P5 LDG.E R18, desc[UR4][R10.64+0x6c] ;  /* 0x00006c040a125981 */ /* 0x000ea2000c1e1900 */
[----:B---3--:R-:W-:-:S03]  /*06a0*/  @P4 LOP3.LUT R5, R5, R20, RZ, 0x3c, !PT ;  /* 0x0000001405054212 */ /* 0x008fc600078e3cff */
[----:B------:R-:W3:Y:S01]  /*06b0*/  @P5 LDG.E R20, desc[UR4][R10.64+0x74] ;  /* 0x000074040a145981 */ /* 0x000ee2000c1e1900 */
[----:B----4-:R-:W-:-:S03]  /*06c0*/  @P4 LOP3.LUT R3, R3, R22, RZ, 0x3c, !PT ;  /* 0x0000001603034212 */ /* 0x010fc600078e3cff */
[----:B------:R-:W4:Y:S01]  /*06d0*/  @P0 LDG.E R22, desc[UR4][R10.64+0x8c] ;  /* 0x00008c040a160981 */ /* 0x000f22000c1e1900 */
[----:B------:R-:W-:-:S03]  /*06e0*/  @P6 LOP3.LUT R15, R15, R26, RZ, 0x3c, !PT ;  /* 0x0000001a0f0f6212 */ /* 0x000fc600078e3cff */
        /* <DEDUP_REMOVED lines=13> */
[----:B------:R-:W-:Y:S02]  /*07c0*/  @P6 LOP3.LUT R4, R4, R27, RZ, 0x3c, !PT ;  /* 0x0000001b04046212 */ /* 0x000fe400078e3cff */
[----:B------:R-:W-:Y:S02]  /*07d0*/  @P6 LOP3.LUT R2, R2, R21, RZ, 0x3c, !PT ;  /* 0x0000001502026212 */ /* 0x000fe400078e3cff */
[----:B------:R-:W-:Y:S02]  /*07e0*/  @P0 LOP3.LUT R4, R4, R23, RZ, 0x3c, !PT ;  /* 0x0000001704040212 */ /* 0x000fe400078e3cff */
[----:B------:R-:W-:Y:S02]  /*07f0*/  @P0 LOP3.LUT R2, R2, R25, RZ, 0x3c, !PT ;  /* 0x0000001902020212 */ /* 0x000fe400078e3cff */
[----:B--2---:R-:W-:Y:S02]  /*0800*/  @P6 LOP3.LUT R5, R5, R18, RZ, 0x3c, !PT ;  /* 0x0000001205056212 */ /* 0x004fe400078e3cff */
[----:B---3--:R-:W-:-:S02]  /*0810*/  @P6 LOP3.LUT R3, R3, R20, RZ, 0x3c, !PT ;  /* 0x0000001403036212 */ /* 0x008fc400078e3cff */
[----:B----4-:R-:W-:Y:S02]  /*0820*/  @P0 LOP3.LUT R5, R5, R22, RZ, 0x3c, !PT ;  /* 0x0000001605050212 */ /* 0x010fe400078e3cff */
[----:B------:R-:W-:Y:S02]  /*0830*/  @P0 LOP3.LUT R3, R3, R26, RZ, 0x3c, !PT ;  /* 0x0000001a03030212 */ /* 0x000fe400078e3cff */
[----:B------:R-:W-:-:S13]  /*0840*/  R2P PR, R24.B1, 0x7f ;  /* 0x0000007f18007804 */ /* 0x000fda0000001000 */
[----:B------:R-:W2:Y:S04]  /*0850*/  @P0 LDG.E R18, desc[UR4][R10.64+0xa0] ;  /* 0x0000a0040a120981 */ /* 0x000ea8000c1e1900 */
[----:B------:R-:W3:Y:S04]  /*0860*/  @P1 LDG.E R22, desc[UR4][R10.64+0xb4] ;  /* 0x0000b4040a161981 */ /* 0x000ee8000c1e1900 */
[----:B------:R-:W4:Y:S04]  /*0870*/  @P2 LDG.E R26, desc[UR4][R10.64+0xc8] ;  /* 0x0000c8040a1a2981 */ /* 0x000f28000c1e1900 */
[----:B------:R-:W4:Y:S04]  /*0880*/  @P3 LDG.E R28, desc[UR4][R10.64+0xdc] ;  /* 0x0000dc040a1c3981 */ /* 0x000f28000c1e1900 */
[----:B------:R-:W4:Y:S04]  /*0890*/  @P0 LDG.E R23, desc[UR4][R10.64+0xa4] ;  /* 0x0000a4040a170981 */ /* 0x000f28000c1e1900 */
[----:B------:R-:W4:Y:S04]  /*08a0*/  @P0 LDG.E R20, desc[UR4][R10.64+0xa8] ;  /* 0x0000a8040a140981 */ /* 0x000f28000c1e1900 */
[----:B------:R-:W4:Y:S04]  /*08b0*/  @P4 LDG.E R25, desc[UR4][R10.64+0xf0] ;  /* 0x0000f0040a194981 */ /* 0x000f28000c1e1900 */
        /* <DEDUP_REMOVED lines=21> */
[----:B------:R-:W-:Y:S02]  /*0a10*/  LOP3.LUT P0, RZ, R24, 0x8000, RZ, 0xc0, !PT ;  /* 0x0000800018ff7812 */ /* 0x000fe4000780c0ff */
[----:B----4-:R-:W-:Y:S01]  /*0a20*/  @P5 LOP3.LUT R15, R15, R26, RZ, 0x3c, !PT ;  /* 0x0000001a0f0f5212 */ /* 0x010fe200078e3cff */
[----:B------:R-:W4:Y:S04]  /*0a30*/  @P3 LDG.E R24, desc[UR4][R10.64+0xe4] ;  /* 0x0000e4040a183981 */ /* 0x000f28000c1e1900 */
[----:B------:R-:W2:Y:S01]  /*0a40*/  @P6 LDG.E R26, desc[UR4][R10.64+0x118] ;  /* 0x000118040a1a6981 */ /* 0x000ea2000c1e1900 */
        /* <DEDUP_REMOVED lines=8> */
[----:B---3--:R-:W-:-:S03]  /*0ad0*/  @P2 LOP3.LUT R3, R3, R22, RZ, 0x3c, !PT ;  /* 0x0000001603032212 */ /* 0x008fc600078e3cff */
[----:B------:R-:W3:Y:S01]  /*0ae0*/  @P4 LDG.E R22, desc[UR4][R10.64+0x100] ;  /* 0x000100040a164981 */ /* 0x000ee2000c1e1900 */
[----:B--2---:R-:W-:-:S03]  /*0af0*/  @P6 LOP3.LUT R15, R15, R26, RZ, 0x3c, !PT ;  /* 0x0000001a0f0f6212 */ /* 0x004fc600078e3cff */
[----:B------:R-:W2:Y:S01]  /*0b00*/  @P0 LDG.E R26, desc[UR4][R10.64+0x12c] ;  /* 0x00012c040a1a0981 */ /* 0x000ea2000c1e1900 */
[----:B----4-:R-:W-:-:S03]  /*0b10*/  @P2 LOP3.LUT R2, R2, R23, RZ, 0x3c, !PT ;  /* 0x0000001702022212 */ /* 0x010fc600078e3cff */
[----:B------:R-:W4:Y:S01]  /*0b20*/  @P4 LDG.E R23, desc[UR4][R10.64+0xfc] ;  /* 0x0000fc040a174981 */ /* 0x000f22000c1e1900 */
[----:B------:R-:W-:-:S03]  /*0b30*/  @P2 LOP3.LUT R5, R5, R20, RZ, 0x3c, !PT ;  /* 0x0000001405052212 */ /* 0x000fc600078e3cff */
[----:B------:R-:W4:Y:S01]  /*0b40*/  @P4 LDG.E R20, desc[UR4][R10.64+0xf8] ;  /* 0x0000f8040a144981 */ /* 0x000f22000c1e1900 */
[----:B------:R-:W-:Y:S02]  /*0b50*/  @P3 LOP3.LUT R2, R2, R27, RZ, 0x3c, !PT ;  /* 0x0000001b02023212 */ /* 0x000fe400078e3cff */
[----:B------:R-:W-:Y:S01]  /*0b60*/  @P3 LOP3.LUT R4, R4, R25, RZ, 0x3c, !PT ;  /* 0x0000001904043212 */ /* 0x000fe200078e3cff */
[----:B------:R-:W4:Y:S01]  /*0b70*/  @P5 LDG.E R27, desc[UR4][R10.64+0x110] ;  /* 0x000110040a1b5981 */ /* 0x000f22000c1e1900 */
[----:B------:R-:W-:-:S03]  /*0b80*/  @P3 LOP3.LUT R5, R5, R24, RZ, 0x3c, !PT ;  /* 0x0000001805053212 */ /* 0x000fc600078e3cff */
[----:B------:R-:W4:Y:S04]  /*0b90*/  @P5 LDG.E R25, desc[UR4][R10.64+0x108] ;  /* 0x000108040a195981 */ /* 0x000f28000c1e1900 */
        /* <DEDUP_REMOVED lines=19> */
[----:B------:R-:W-:-:S05]  /*0cd0*/  VIADD R19, R19, 0x10 ;  /* 0x0000001013137836 */ /* 0x000fca0000000000 */
[----:B------:R-:W-:Y:S02]  /*0ce0*/  ISETP.NE.AND P1, PT, R19, 0x20, PT ;  /* 0x000000201300780c */ /* 0x000fe40003f25270 */
[----:B------:R-:W-:Y:S02]  /*0cf0*/  @P5 LOP3.LUT R3, R3, R18, RZ, 0x3c, !PT ;  /* 0x0000001203035212 */ /* 0x000fe400078e3cff */
[----:B------:R-:W-:Y:S02]  /*0d00*/  @P6 LOP3.LUT R4, R4, R21, RZ, 0x3c, !PT ;  /* 0x0000001504046212 */ /* 0x000fe400078e3cff */
[----:B---3--:R-:W-:-:S04]  /*0d10*/  @P6 LOP3.LUT R3, R3, R22, RZ, 0x3c, !PT ;  /* 0x0000001603036212 */ /* 0x008fc800078e3cff */
[----:B--2---:R-:W-:Y:S02]  /*0d20*/  @P0 LOP3.LUT R3, R3, R26, RZ, 0x3c, !PT ;  /* 0x0000001a03030212 */ /* 0x004fe400078e3cff */
[----:B----4-:R-:W-:Y:S02]  /*0d30*/  @P6 LOP3.LUT R2, R2, R23, RZ, 0x3c, !PT ;  /* 0x0000001702026212 */ /* 0x010fe400078e3cff */
[----:B------:R-:W-:Y:S02]  /*0d40*/  @P6 LOP3.LUT R5, R5, R20, RZ, 0x3c, !PT ;  /* 0x0000001405056212 */ /* 0x000fe400078e3cff */
[----:B------:R-:W-:Y:S02]  /*0d50*/  @P0 LOP3.LUT R2, R2, R27, RZ, 0x3c, !PT ;  /* 0x0000001b02020212 */ /* 0x000fe400078e3cff */
[----:B------:R-:W-:Y:S02]  /*0d60*/  @P0 LOP3.LUT R4, R4, R25, RZ, 0x3c, !PT ;  /* 0x0000001904040212 */ /* 0x000fe400078e3cff */
[----:B------:R-:W-:Y:S01]  /*0d70*/  @P0 LOP3.LUT R5, R5, R24, RZ, 0x3c, !PT ;  /* 0x0000001805050212 */ /* 0x000fe200078e3cff */
[----:B------:R-:W-:Y:S06]  /*0d80*/  @P1 BRA `(.L_x_493) ;  /* 0xfffffff400481947 */ /* 0x000fec000383ffff */
[----:B------:R-:W-:-:S05]  /*0d90*/  VIADD R17, R17, 0x1 ;  /* 0x0000000111117836 */ /* 0x000fca0000000000 */
[----:B------:R-:W-:-:S13]  /*0da0*/  ISETP.NE.AND P0, PT, R17, 0x5, PT ;  /* 0x000000051100780c */ /* 0x000fda0003f05270 */
[----:B------:R-:W-:Y:S05]  /*0db0*/  @P0 BRA `(.L_x_494) ;  /* 0xfffffff400300947 */ /* 0x000fea000383ffff */
[----:B------:R0:W-:Y:S01]  /*0dc0*/  STG.E.64 desc[UR4][R6.64+0x8], R4 ;  /* 0x0000080406007986 */ /* 0x0001e2000c101b04 */
[----:B------:R-:W-:Y:S01]  /*0dd0*/  VIADD R14, R14, 0x1 ;  /* 0x000000010e0e7836 */ /* 0x000fe20000000000 */
[----:B------:R-:W-:Y:S02]  /*0de0*/  LOP3.LUT R11, R13, 0x3, RZ, 0xc0, !PT ;  /* 0x000000030d0b7812 */ /* 0x000fe400078ec0ff */
[----:B------:R0:W-:Y:S02]  /*0df0*/  STG.E.64 desc[UR4][R6.64+0x10], R2 ;  /* 0x0000100206007986 */ /* 0x0001e4000c101b04 */
[----:B------:R-:W-:Y:S02]  /*0e00*/  ISETP.GE.U32.AND P0, PT, R14, R11, PT ;  /* 0x0000000b0e00720c */ /* 0x000fe40003f06070 */
[----:B------:R0:W-:Y:S11]  /*0e10*/  STG.E desc[UR4][R6.64+0x4], R15 ;  /* 0x0000040f06007986 */ /* 0x0001f6000c101904 */
[----:B------:R-:W-:Y:S05]  /*0e20*/  @!P0 BRA `(.L_x_495) ;  /* 0xfffffff400048947 */ /* 0x000fea000383ffff */
.L_x_492:
[----:B------:R-:W-:Y:S05]  /*0e30*/  BSYNC.RECONVERGENT B1 ;  /* 0x0000000000017941 */ /* 0x000fea0003800200 */
.L_x_491:
[C---:B------:R-:W-:Y:S01]  /*0e40*/  ISETP.GT.U32.AND P0, PT, R13.reuse, 0x3, PT ;  /* 0x000000030d00780c */ /* 0x040fe20003f04070 */
[----:B------:R-:W-:Y:S01]  /*0e50*/  VIADD R12, R12, 0x1 ;  /* 0x000000010c0c7836 */ /* 0x000fe20000000000 */
[--C-:B------:R-:W-:Y:S02]  /*0e60*/  SHF.R.U64 R13, R13, 0x2, R0.reuse ;  /* 0x000000020d0d7819 */ /* 0x100fe40000001200 */
[----:B------:R-:W-:Y:S02]  /*0e70*/  ISETP.GT.U32.AND.EX P0, PT, R0, RZ, PT, P0 ;  /* 0x000000ff0000720c */ /* 0x000fe40003f04100 */
[----:B------:R-:W-:-:S11]  /*0e80*/  SHF.R.U32.HI R0, RZ, 0x2, R0 ;  /* 0x00000002ff007819 */ /* 0x000fd60000011600 */
[----:B------:R-:W-:Y:S05]  /*0e90*/  @P0 BRA `(.L_x_496) ;  /* 0xfffffff000c80947 */ /* 0x000fea000383ffff */
.L_x_490:
[----:B------:R-:W-:Y:S05]  /*0ea0*/  BSYNC.RECONVERGENT B0 ;  /* 0x0000000000007941 */ /* 0x000fea0003800200 */
.L_x_489:
[----:B------:R-:W-:Y:S04]  /*0eb0*/  STG.E.64 desc[UR4][R6.64+0x18], RZ ;  /* 0x000018ff06007986 */ /* 0x000fe8000c101b04 */
[----:B------:R-:W-:Y:S04]  /*0ec0*/  STG.E desc[UR4][R6.64+0x20], RZ ;  /* 0x000020ff06007986 */ /* 0x000fe8000c101904 */
[----:B------:R-:W-:Y:S01]  /*0ed0*/  STG.E.64 desc[UR4][R6.64+0x28], RZ ;  /* 0x000028ff06007986 */ /* 0x000fe2000c101b04 */
[----:B------:R-:W-:Y:S05]  /*0ee0*/  EXIT ;  /* 0x000000000000794d */ /* 0x000fea0003800000 */
.L_x_497:
        /* <DEDUP_REMOVED lines=9> */
.L_x_514:


//--------------------- .nv.global.init           --------------------------
	.section	.nv.global.init,"aw",@progbits
	.align	4
.nv.global.init:
	.type		mrg32k3aM1SubSeq,@object
	.size		mrg32k3aM1SubSeq,(mrg32k3aM2SubSeq - mrg32k3aM1SubSeq)
mrg32k3aM1SubSeq:
        /*0000*/ 	.byte	0x0b, 0xcc, 0xee, 0x04, 0x73, 0x29, 0x8b, 0x6f, 0xf6, 0x53, 0x03, 0xf6, 0x23, 0xf6, 0xea, 0xda
        /* <DEDUP_REMOVED lines=125> */
	.type		mrg32k3aM2SubSeq,@object
	.size		mrg32k3aM2SubSeq,(mrg32k3aM1 - mrg32k3aM2SubSeq)
mrg32k3aM2SubSeq:
        /* <DEDUP_REMOVED lines=126> */
	.type		mrg32k3aM1,@object
	.size		mrg32k3aM1,(mrg32k3aM1Seq - mrg32k3aM1)
mrg32k3aM1:
        /* <DEDUP_REMOVED lines=144> */
	.type		mrg32k3aM1Seq,@object
	.size		mrg32k3aM1Seq,(mrg32k3aM2 - mrg32k3aM1Seq)
mrg32k3aM1Seq:
        /* <DEDUP_REMOVED lines=144> */
	.type		mrg32k3aM2,@object
	.size		mrg32k3aM2,(mrg32k3aM2Seq - mrg32k3aM2)
mrg32k3aM2:
        /* <DEDUP_REMOVED lines=144> */
	.type		mrg32k3aM2Seq,@object
	.size		mrg32k3aM2Seq,(precalc_xorwow_matrix - mrg32k3aM2Seq)
mrg32k3aM2Seq:
        /* <DEDUP_REMOVED lines=144> */
	.type		precalc_xorwow_matrix,@object
	.size		precalc_xorwow_matrix,(precalc_xorwow_offset_matrix - precalc_xorwow_matrix)
precalc_xorwow_matrix:
        /* <DEDUP_REMOVED lines=6400> */
	.type		precalc_xorwow_offset_matrix,@object
	.size		precalc_xorwow_offset_matrix,(.L_1 - precalc_xorwow_offset_matrix)
precalc_xorwow_offset_matrix:
        /* <DEDUP_REMOVED lines=6400> */
.L_1:


//--------------------- .nv.shared._ZN3cub18CUB_300001_SM_10006detail6reduce28DeviceReduceSingleTileKernelINS2_10policy_hubIN4cuda3std3__45tupleIJblEEEyN6thrust24THRUST_300001_SM_1000_NS8cuda_cub9__find_if7functorIS9_EEE10Policy1000EPS9_SI_iSF_S9_S9_NS7_10__identityEEEvT0_T1_T2_T3_T4_T6_ --------------------------
	.section	.nv.shared._ZN3cub18CUB_300001_SM_10006detail6reduce28DeviceReduceSingleTileKernelINS2_10policy_hubIN4cuda3std3__45tupleIJblEEEyN6thrust24THRUST_300001_SM_1000_NS8cuda_cub9__find_if7functorIS9_EEE10Policy1000EPS9_SI_iSF_S9_S9_NS7_10__identityEEEvT0_T1_T2_T3_T4_T6_,"aw",@nobits
	.sectionflags	@""
	.align	8
.nv.shared._ZN3cub18CUB_300001_SM_10006detail6reduce28DeviceReduceSingleTileKernelINS2_10policy_hubIN4cuda3std3__45tupleIJblEEEyN6thrust24THRUST_300001_SM_1000_NS8cuda_cub9__find_if7functorIS9_EEE10Policy1000EPS9_SI_iSF_S9_S9_NS7_10__identityEEEvT0_T1_T2_T3_T4_T6_:
	.zero		1176


//--------------------- .nv.shared.reserved.0     --------------------------
	.section	.nv.shared.reserved.0,"aw",@nobits
	.weak		__nv_reservedSMEM_offset_0_alias
	.size		__nv_reservedSMEM_offset_0_alias, 0, 64
	.other		__nv_reservedSMEM_offset_0_alias,@"STO_CUDA_RESERVED_SHARED STV_DEFAULT"
__nv_reservedSMEM_offset_0_alias:
	.zero		0
	.zero		64


//--------------------- .nv.global                --------------------------
	.section	.nv.global,"aw",@nobits
.nv.global:
	.type		_ZN34_INTERNAL_602870cc_4_k_cu_eff789a36thrust24THRUST_300001_SM_1000_NS3seqE,@object
	.size		_ZN34_INTERNAL_602870cc_4_k_cu_eff789a36thrust24THRUST_300001_SM_1000_NS3seqE,(_ZN34_INTERNAL_602870cc_4_k_cu_eff789a34cuda3std3__48in_placeE - _ZN34_INTERNAL_602870cc_4_k_cu_eff789a36thrust24THRUST_300001_SM_1000_NS3seqE)
_ZN34_INTERNAL_602870cc_4_k_cu_eff789a36thrust24THRUST_300001_SM_1000_NS3seqE:
	.zero		1
	.type		_ZN34_INTERNAL_602870cc_4_k_cu_eff789a34cuda3std3__48in_placeE,@object
	.size		_ZN34_INTERNAL_602870cc_4_k_cu_eff789a34cuda3std3__48in_placeE,(_ZN34_INTERNAL_602870cc_4_k_cu_eff789a34cuda3std6ranges3__45__cpo4sizeE - _ZN34_INTERNAL_602870cc_4_k_cu_eff789a34cuda3std3__48in_placeE)
_ZN34_INTERNAL_602870cc_4_k_cu_eff789a34cuda3std3__48in_placeE:
	.zero		1
	.type		_ZN34_INTERNAL_602870cc_4_k_cu_eff789a34cuda3std6ranges3__45__cpo4sizeE,@object
	.size		_ZN34_INTERNAL_602870cc_4_k_cu_eff789a34cuda3std6ranges3__45__cpo4sizeE,(_ZN34_INTERNAL_602870cc_4_k_cu_eff789a36thrust24THRUST_300001_SM_1000_NS12placeholders2_3E - _ZN34_INTERNAL_602870cc_4_k_cu_eff789a34cuda3std6ranges3__45__cpo4sizeE)
_ZN34_INTERNAL_602870cc_4_k_cu_eff789a34cuda3std6ranges3__45__cpo4sizeE:
	.zero		1
	.type		_ZN34_INTERNAL_602870cc_4_k_cu_eff789a36thrust24THRUST_300001_SM_1000_NS12placeholders2_3E,@object
	.size		_ZN34_INTERNAL_602870cc_4_k_cu_eff789a36thrust24THRUST_300001_SM_1000_NS12placeholders2_3E,(_ZN34_INTERNAL_602870cc_4_k_cu_eff789a34cuda3std3__45__cpo6cbeginE - _ZN34_INTERNAL_602870cc_4_k_cu_eff789a36thrust24THRUST_300001_SM_1000_NS12placeholders2_3E)
_ZN34_INTERNAL_602870cc_4_k_cu_eff789a36thrust24THRUST_300001_SM_1000_NS12placeholders2_3E:
	.zero		1
	.type		_ZN34_INTERNAL_602870cc_4_k_cu_eff789a34cuda3std3__45__cpo6cbeginE,@object
	.size		_ZN34_INTERNAL_602870cc_4_k_cu_eff789a34cuda3std3__45__cpo6cbeginE,(_ZN34_INTERNAL_602870cc_4_k_cu_eff789a34cuda3std6ranges3__45__cpo6cbeginE - _ZN34_INTERNAL_602870cc_4_k_cu_eff789a34cuda3std3__45__cpo6cbeginE)
_ZN34_INTERNAL_602870cc_4_k_cu_eff789a34cuda3std3__45__cpo6cbeginE:
	.zero		1
	.type		_ZN34_INTERNAL_602870cc_4_k_cu_eff789a34cuda3std6ranges3__45__cpo6cbeginE,@object
	.size		_ZN34_INTERNAL_602870cc_4_k_cu_eff789a34cuda3std6ranges3__45__cpo6cbeginE,(_ZN34_INTERNAL_602870cc_4_k_cu_eff789a36thrust24THRUST_300001_SM_1000_NS12placeholders2_7E - _ZN34_INTERNAL_602870cc_4_k_cu_eff789a34cuda3std6ranges3__45__cpo6cbeginE)
_ZN34_INTERNAL_602870cc_4_k_cu_eff789a34cuda3std6ranges3__45__cpo6cbeginE:
	.zero		1
	.type		_ZN34_INTERNAL_602870cc_4_k_cu_eff789a36thrust24THRUST_300001_SM_1000_NS12placeholders2_7E,@object
	.size		_ZN34_INTERNAL_602870cc_4_k_cu_eff789a36thrust24THRUST_300001_SM_1000_NS12placeholders2_7E,(_ZN34_INTERNAL_602870cc_4_k_cu_eff789a34cuda3std3__45__cpo7crbeginE - _ZN34_INTERNAL_602870cc_4_k_cu_eff789a36thrust24THRUST_300001_SM_1000_NS12placeholders2_7E)
_ZN34_INTERNAL_602870cc_4_k_cu_eff789a36thrust24THRUST_300001_SM_1000_NS12placeholders2_7E:
	.zero		1
	.type		_ZN34_INTERNAL_602870cc_4_k_cu_eff789a34cuda3std3__45__cpo7crbeginE,@object
	.size		_ZN34_INTERNAL_602870cc_4_k_cu_eff789a34cuda3std3__45__cpo7crbeginE,(_ZN34_INTERNAL_602870cc_4_k_cu_eff789a34cuda3std6ranges3__45__cpo4nextE - _ZN34_INTERNAL_602870cc_4_k_cu_eff789a34cuda3std3__45__cpo7crbeginE)
_ZN34_INTERNAL_602870cc_4_k_cu_eff789a34cuda3std3__45__cpo7crbeginE:
	.zero		1
	.type		_ZN34_INTERNAL_602870cc_4_k_cu_eff789a34cuda3std6ranges3__45__cpo4nextE,@object
	.size		_ZN34_INTERNAL_602870cc_4_k_cu_eff789a34cuda3std6ranges3__45__cpo4nextE,(_ZN34_INTERNAL_602870cc_4_k_cu_eff789a34cuda3std6ranges3__45__cpo4swapE - _ZN34_INTERNAL_602870cc_4_k_cu_eff789a34cuda3std6ranges3__45__cpo4nextE)
_ZN34_INTERNAL_602870cc_4_k_cu_eff789a34cuda3std6ranges3__45__cpo4nextE:
	.zero		1
	.type		_ZN34_INTERNAL_602870cc_4_k_cu_eff789a34cuda3std6ranges3__45__cpo4swapE,@object
	.size		_ZN34_INTERNAL_602870cc_4_k_cu_eff789a34cuda3std6ranges3__45__cpo4swapE,(_ZN34_INTERNAL_602870cc_4_k_cu_eff789a36thrust24THRUST_300001_SM_1000_NS8cuda_cub10par_nosyncE - _ZN34_INTERNAL_602870cc_4_k_cu_eff789a34cuda3std6ranges3__45__cpo4swapE)
_ZN34_INTERNAL_602870cc_4_k_cu_eff789a34cuda3std6ranges3__45__cpo4swapE:
	.zero		1
	.type		_ZN34_INTERNAL_602870cc_4_k_cu_eff789a36thrust24THRUST_300001_SM_1000_NS8cuda_cub10par_nosyncE,@object
	.size		_ZN34_INTERNAL_602870cc_4_k_cu_eff789a36thrust24THRUST_300001_SM_1000_NS8cuda_cub10par_nosyncE,(_ZN34_INTERNAL_602870cc_4_k_cu_eff789a36thrust24THRUST_300001_SM_1000_NS12placeholders2_9E - _ZN34_INTERNAL_602870cc_4_k_cu_eff789a36thrust24THRUST_300001_SM_1000_NS8cuda_cub10par_nosyncE)
_ZN34_INTERNAL_602870cc_4_k_cu_eff789a36thrust24THRUST_300001_SM_1000_NS8cuda_cub10par_nosyncE:
	.zero		1
	.type		_ZN34_INTERNAL_602870cc_4_k_cu_eff789a36thrust24THRUST_300001_SM_1000_NS12placeholders2_9E,@object
	.size		_ZN34_INTERNAL_602870cc_4_k_cu_eff789a36thrust24THRUST_300001_SM_1000_NS12placeholders2_9E,(_ZN34_INTERNAL_602870cc_4_k_cu_eff789a34cuda3std3__436_GLOBAL__N__602870cc_4_k_cu_eff789a36ignoreE - _ZN34_INTERNAL_602870cc_4_k_cu_eff789a36thrust24THRUST_300001_SM_1000_NS12placeholders2_9E)
_ZN34_INTERNAL_602870cc_4_k_cu_eff789a36thrust24THRUST_300001_SM_1000_NS12placeholders2_9E:
	.zero		1
	.type		_ZN34_INTERNAL_602870cc_4_k_cu_eff789a34cuda3std3__436_GLOBAL__N__602870cc_4_k_cu_eff789a36ignoreE,@object
	.size		_ZN34_INTERNAL_602870cc_4_k_cu_eff789a34cuda3std3__436_GLOBAL__N__602870cc_4_k_cu_eff789a36ignoreE,(_ZN34_INTERNAL_602870cc_4_k_cu_eff789a34cuda3std6ranges3__45__cpo4dataE - _ZN34_INTERNAL_602870cc_4_k_cu_eff789a34cuda3std3__436_GLOBAL__N__602870cc_4_k_cu_eff789a36ignoreE)
_ZN34_INTERNAL_602870cc_4_k_cu_eff789a34cuda3std3__436_GLOBAL__N__602870cc_4_k_cu_eff789a36ignoreE:
	.zero		1
	.type		_ZN34_INTERNAL_602870cc_4_k_cu_eff789a34cuda3std6ranges3__45__cpo4dataE,@object
	.size		_ZN34_INTERNAL_602870cc_4_k_cu_eff789a34cuda3std6ranges3__45__cpo4dataE,(_ZN34_INTERNAL_602870cc_4_k_cu_eff789a36thrust24THRUST_300001_SM_1000_NS12placeholders2_1E - _ZN34_INTERNAL_602870cc_4_k_cu_eff789a34cuda3std6ranges3__45__cpo4dataE)
_ZN34_INTERNAL_602870cc_4_k_cu_eff789a34cuda3std6ranges3__45__cpo4dataE:
	.zero		1
	.type		_ZN34_INTERNAL_602870cc_4_k_cu_eff789a36thrust24THRUST_300001_SM_1000_NS12placeholders2_1E,@object
	.size		_ZN34_INTERNAL_602870cc_4_k_cu_eff789a36thrust24THRUST_300001_SM_1000_NS12placeholders2_1E,(_ZN34_INTERNAL_602870cc_4_k_cu_eff789a34cuda3std3__45__cpo5beginE - _ZN34_INTERNAL_602870cc_4_k_cu_eff789a36thrust24THRUST_300001_SM_1000_NS12placeholders2_1E)
_ZN34_INTERNAL_602870cc_4_k_cu_eff789a36thrust24THRUST_300001_SM_1000_NS12placeholders2_1E:
	.zero		1
	.type		_ZN34_INTERNAL_602870cc_4_k_cu_eff789a34cuda3std3__45__cpo5beginE,@object
	.size		_ZN34_INTERNAL_602870cc_4_k_cu_eff789a34cuda3std3__45__cpo5beginE,(_ZN34_INTERNAL_602870cc_4_k_cu_eff789a34cuda3std6ranges3__45__cpo5beginE - _ZN34_INTERNAL_602870cc_4_k_cu_eff789a34cuda3std3__45__cpo5beginE)
_ZN34_INTERNAL_602870cc_4_k_cu_eff789a34cuda3std3__45__cpo5beginE:
	.zero		1
	.type		_ZN34_INTERNAL_602870cc_4_k_cu_eff789a34cuda3std6ranges3__45__cpo5beginE,@object
	.size		_ZN34_INTERNAL_602870cc_4_k_cu_eff789a34cuda3std6ranges3__45__cpo5beginE,(_ZN34_INTERNAL_602870cc_4_k_cu_eff789a36thrust24THRUST_300001_SM_1000_NS12placeholders2_5E - _ZN34_INTERNAL_602870cc_4_k_cu_eff789a34cuda3std6ranges3__45__cpo5beginE)
_ZN34_INTERNAL_602870cc_4_k_cu_eff789a34cuda3std6ranges3__45__cpo5beginE:
	.zero		1
	.type		_ZN34_INTERNAL_602870cc_4_k_cu_eff789a36thrust24THRUST_300001_SM_1000_NS12placeholders2_5E,@object
	.size		_ZN34_INTERNAL_602870cc_4_k_cu_eff789a36thrust24THRUST_300001_SM_1000_NS12placeholders2_5E,(_ZN34_INTERNAL_602870cc_4_k_cu_eff789a34cuda3std3__45__cpo6rbeginE - _ZN34_INTERNAL_602870cc_4_k_cu_eff789a36thrust24THRUST_300001_SM_1000_NS12placeholders2_5E)
_ZN34_INTERNAL_602870cc_4_k_cu_eff789a36thrust24THRUST_300001_SM_1000_NS12placeholders2_5E:
	.zero		1
	.type		_ZN34_INTERNAL_602870cc_4_k_cu_eff789a34cuda3std3__45__cpo6rbeginE,@object
	.size		_ZN34_INTERNAL_602870cc_4_k_cu_eff789a34cuda3std3__45__cpo6rbeginE,(_ZN34_INTERNAL_602870cc_4_k_cu_eff789a34cuda3std6ranges3__45__cpo7advanceE - _ZN34_INTERNAL_602870cc_4_k_cu_eff789a34cuda3std3__45__cpo6rbeginE)
_ZN34_INTERNAL_602870cc_4_k_cu_eff789a34cuda3std3__45__cpo6rbeginE:
	.zero		1
	.type		_ZN34_INTERNAL_602870cc_4_k_cu_eff789a34cuda3std6ranges3__45__cpo7advanceE,@object
	.size		_ZN34_INTERNAL_602870cc_4_k_cu_eff789a34cuda3std6ranges3__45__cpo7advanceE,(_ZN34_INTERNAL_602870cc_4_k_cu_eff789a34cuda3std3__47nulloptE - _ZN34_INTERNAL_602870cc_4_k_cu_eff789a34cuda3std6ranges3__45__cpo7advanceE)
_ZN34_INTERNAL_602870cc_4_k_cu_eff789a34cuda3std6ranges3__45__cpo7advanceE:
	.zero		1
	.type		_ZN34_INTERNAL_602870cc_4_k_cu_eff789a34cuda3std3__47nulloptE,@object
	.size		_ZN34_INTERNAL_602870cc_4_k_cu_eff789a34cuda3std3__47nulloptE,(_ZN34_INTERNAL_602870cc_4_k_cu_eff789a34cuda3std6ranges3__45__cpo8distanceE - _ZN34_INTERNAL_602870cc_4_k_cu_eff789a34cuda3std3__47nulloptE)
_ZN34_INTERNAL_602870cc_4_k_cu_eff789a34cuda3std3__47nulloptE:
	.zero		1
	.type		_ZN34_INTERNAL_602870cc_4_k_cu_eff789a34cuda3std6ranges3__45__cpo8distanceE,@object
	.size		_ZN34_INTERNAL_602870cc_4_k_cu_eff789a34cuda3std6ranges3__45__cpo8distanceE,(_ZN34_INTERNAL_602870cc_4_k_cu_eff789a36thrust24THRUST_300001_SM_1000_NS12placeholders3_10E - _ZN34_INTERNAL_602870cc_4_k_cu_eff789a34cuda3std6ranges3__45__cpo8distanceE)
_ZN34_INTERNAL_602870cc_4_k_cu_eff789a34cuda3std6ranges3__45__cpo8distanceE:
	.zero		1
	.type		_ZN34_INTERNAL_602870cc_4_k_cu_eff789a36thrust24THRUST_300001_SM_1000_NS12placeholders3_10E,@object
	.size		_ZN34_INTERNAL_602870cc_4_k_cu_eff789a36thrust24THRUST_300001_SM_1000_NS12placeholders3_10E,(_ZN34_INTERNAL_602870cc_4_k_cu_eff789a34cuda3std3__419piecewise_constructE - _ZN34_INTERNAL_602870cc_4_k_cu_eff789a36thrust24THRUST_300001_SM_1000_NS12placeholders3_10E)
_ZN34_INTERNAL_602870cc_4_k_cu_eff789a36thrust24THRUST_300001_SM_1000_NS12placeholders3_10E:
	.zero		1
	.type		_ZN34_INTERNAL_602870cc_4_k_cu_eff789a34cuda3std3__419piecewise_constructE,@object
	.size		_ZN34_INTERNAL_602870cc_4_k_cu_eff789a34cuda3std3__419piecewise_constructE,(_ZN34_INTERNAL_602870cc_4_k_cu_eff789a34cuda3std6ranges3__45__cpo5cdataE - _ZN34_INTERNAL_602870cc_4_k_cu_eff789a34cuda3std3__419piecewise_constructE)
_ZN34_INTERNAL_602870cc_4_k_cu_eff789a34cuda3std3__419piecewise_constructE:
	.zero		1
	.type		_ZN34_INTERNAL_602870cc_4_k_cu_eff789a34cuda3std6ranges3__45__cpo5cdataE,@object
	.size		_ZN34_INTERNAL_602870cc_4_k_cu_eff789a34cuda3std6ranges3__45__cpo5cdataE,(_ZN34_INTERNAL_602870cc_4_k_cu_eff789a36thrust24THRUST_300001_SM_1000_NS12placeholders2_2E - _ZN34_INTERNAL_602870cc_4_k_cu_eff789a34cuda3std6ranges3__45__cpo5cdataE)
_ZN34_INTERNAL_602870cc_4_k_cu_eff789a34cuda3std6ranges3__45__cpo5cdataE:
	.zero		1
	.type		_ZN34_INTERNAL_602870cc_4_k_cu_eff789a36thrust24THRUST_300001_SM_1000_NS12placeholders2_2E,@object
	.size		_ZN34_INTERNAL_602870cc_4_k_cu_eff789a36thrust24THRUST_300001_SM_1000_NS12placeholders2_2E,(_ZN34_INTERNAL_602870cc_4_k_cu_eff789a34cuda3std3__45__cpo3endE - _ZN34_INTERNAL_602870cc_4_k_cu_eff789a36thrust24THRUST_300001_SM_1000_NS12placeholders2_2E)
_ZN34_INTERNAL_602870cc_4_k_cu_eff789a36thrust24THRUST_300001_SM_1000_NS12placeholders2_2E:
	.zero		1
	.type		_ZN34_INTERNAL_602870cc_4_k_cu_eff789a34cuda3std3__45__cpo3endE,@object
	.size		_ZN34_INTERNAL_602870cc_4_k_cu_eff789a34cuda3std3__45__cpo3endE,(_ZN34_INTERNAL_602870cc_4_k_cu_eff789a34cuda3std6ranges3__45__cpo3endE - _ZN34_INTERNAL_602870cc_4_k_cu_eff789a34cuda3std3__45__cpo3endE)
_ZN34_INTERNAL_602870cc_4_k_cu_eff789a34cuda3std3__45__cpo3endE:
	.zero		1
	.type		_ZN34_INTERNAL_602870cc_4_k_cu_eff789a34cuda3std6ranges3__45__cpo3endE,@object
	.size		_ZN34_INTERNAL_602870cc_4_k_cu_eff789a34cuda3std6ranges3__45__cpo3endE,(_ZN34_INTERNAL_602870cc_4_k_cu_eff789a36thrust24THRUST_300001_SM_1000_NS12placeholders2_6E - _ZN34_INTERNAL_602870cc_4_k_cu_eff789a34cuda3std6ranges3__45__cpo3endE)
_ZN34_INTERNAL_602870cc_4_k_cu_eff789a34cuda3std6ranges3__45__cpo3endE:
	.zero		1
	.type		_ZN34_INTERNAL_602870cc_4_k_cu_eff789a36thrust24THRUST_300001_SM_1000_NS12placeholders2_6E,@object
	.size		_ZN34_INTERNAL_602870cc_4_k_cu_eff789a36thrust24THRUST_300001_SM_1000_NS12placeholders2_6E,(_ZN34_INTERNAL_602870cc_4_k_cu_eff789a34cuda3std3__45__cpo4rendE - _ZN34_INTERNAL_602870cc_4_k_cu_eff789a36thrust24THRUST_300001_SM_1000_NS12placeholders2_6E)
_ZN34_INTERNAL_602870cc_4_k_cu_eff789a36thrust24THRUST_300001_SM_1000_NS12placeholders2_6E:
	.zero		1
	.type		_ZN34_INTERNAL_602870cc_4_k_cu_eff789a34cuda3std3__45__cpo4rendE,@object
	.size		_ZN34_INTERNAL_602870cc_4_k_cu_eff789a34cuda3std3__45__cpo4rendE,(_ZN34_INTERNAL_602870cc_4_k_cu_eff789a34cuda3std6ranges3__45__cpo9iter_swapE - _ZN34_INTERNAL_602870cc_4_k_cu_eff789a34cuda3std3__45__cpo4rendE)
_ZN34_INTERNAL_602870cc_4_k_cu_eff789a34cuda3std3__45__cpo4rendE:
	.zero		1
	.type		_ZN34_INTERNAL_602870cc_4_k_cu_eff789a34cuda3std6ranges3__45__cpo9iter_swapE,@object
	.size		_ZN34_INTERNAL_602870cc_4_k_cu_eff789a34cuda3std6ranges3__45__cpo9iter_swapE,(_ZN34_INTERNAL_602870cc_4_k_cu_eff789a34cuda3std3__48unexpectE - _ZN34_INTERNAL_602870cc_4_k_cu_eff789a34cuda3std6ranges3__45__cpo9iter_swapE)
_ZN34_INTERNAL_602870cc_4_k_cu_eff789a34cuda3std6ranges3__45__cpo9iter_swapE:
	.zero		1
	.type		_ZN34_INTERNAL_602870cc_4_k_cu_eff789a34cuda3std3__48unexpectE,@object
	.size		_ZN34_INTERNAL_602870cc_4_k_cu_eff789a34cuda3std3__48unexpectE,(_ZN34_INTERNAL_602870cc_4_k_cu_eff789a36thrust24THRUST_300001_SM_1000_NS8cuda_cub3parE - _ZN34_INTERNAL_602870cc_4_k_cu_eff789a34cuda3std3__48unexpectE)
_ZN34_INTERNAL_602870cc_4_k_cu_eff789a34cuda3std3__48unexpectE:
	.zero		1
	.type		_ZN34_INTERNAL_602870cc_4_k_cu_eff789a36thrust24THRUST_300001_SM_1000_NS8cuda_cub3parE,@object
	.size		_ZN34_INTERNAL_602870cc_4_k_cu_eff789a36thrust24THRUST_300001_SM_1000_NS8cuda_cub3parE,(_ZN34_INTERNAL_602870cc_4_k_cu_eff789a36thrust24THRUST_300001_SM_1000_NS12placeholders2_4E - _ZN34_INTERNAL_602870cc_4_k_cu_eff789a36thrust24THRUST_300001_SM_1000_NS8cuda_cub3parE)
_ZN34_INTERNAL_602870cc_4_k_cu_eff789a36thrust24THRUST_300001_SM_1000_NS8cuda_cub3parE:
	.zero		1
	.type		_ZN34_INTERNAL_602870cc_4_k_cu_eff789a36thrust24THRUST_300001_SM_1000_NS12placeholders2_4E,@object
	.size		_ZN34_INTERNAL_602870cc_4_k_cu_eff789a36thrust24THRUST_300001_SM_1000_NS12placeholders2_4E,(_ZN34_INTERNAL_602870cc_4_k_cu_eff789a34cuda3std3__45__cpo4cendE - _ZN34_INTERNAL_602870cc_4_k_cu_eff789a36thrust24THRUST_300001_SM_1000_NS12placeholders2_4E)
_ZN34_INTERNAL_602870cc_4_k_cu_eff789a36thrust24THRUST_300001_SM_1000_NS12placeholders2_4E:
	.zero		1
	.type		_ZN34_INTERNAL_602870cc_4_k_cu_eff789a34cuda3std3__45__cpo4cendE,@object
	.size		_ZN34_INTERNAL_602870cc_4_k_cu_eff789a34cuda3std3__45__cpo4cendE,(_ZN34_INTERNAL_602870cc_4_k_cu_eff789a34cuda3std6ranges3__45__cpo4cendE - _ZN34_INTERNAL_602870cc_4_k_cu_eff789a34cuda3std3__45__cpo4cendE)
_ZN34_INTERNAL_602870cc_4_k_cu_eff789a34cuda3std3__45__cpo4cendE:
	.zero		1
	.type		_ZN34_INTERNAL_602870cc_4_k_cu_eff789a34cuda3std6ranges3__45__cpo4cendE,@object
	.size		_ZN34_INTERNAL_602870cc_4_k_cu_eff789a34cuda3std6ranges3__45__cpo4cendE,(_ZN34_INTERNAL_602870cc_4_k_cu_eff789a34cuda3std3__420unreachable_sentinelE - _ZN34_INTERNAL_602870cc_4_k_cu_eff789a34cuda3std6ranges3__45__cpo4cendE)
_ZN34_INTERNAL_602870cc_4_k_cu_eff789a34cuda3std6ranges3__45__cpo4cendE:
	.zero		1
	.type		_ZN34_INTERNAL_602870cc_4_k_cu_eff789a34cuda3std3__420unreachable_sentinelE,@object
	.size		_ZN34_INTERNAL_602870cc_4_k_cu_eff789a34cuda3std3__420unreachable_sentinelE,(_ZN34_INTERNAL_602870cc_4_k_cu_eff789a34cuda3std6ranges3__45__cpo5ssizeE - _ZN34_INTERNAL_602870cc_4_k_cu_eff789a34cuda3std3__420unreachable_sentinelE)
_ZN34_INTERNAL_602870cc_4_k_cu_eff789a34cuda3std3__420unreachable_sentinelE:
	.zero		1
	.type		_ZN34_INTERNAL_602870cc_4_k_cu_eff789a34cuda3std6ranges3__45__cpo5ssizeE,@object
	.size		_ZN34_INTERNAL_602870cc_4_k_cu_eff789a34cuda3std6ranges3__45__cpo5ssizeE,(_ZN34_INTERNAL_602870cc_4_k_cu_eff789a36thrust24THRUST_300001_SM_1000_NS12placeholders2_8E - _ZN34_INTERNAL_602870cc_4_k_cu_eff789a34cuda3std6ranges3__45__cpo5ssizeE)
_ZN34_INTERNAL_602870cc_4_k_cu_eff789a34cuda3std6ranges3__45__cpo5ssizeE:
	.zero		1
	.type		_ZN34_INTERNAL_602870cc_4_k_cu_eff789a36thrust24THRUST_300001_SM_1000_NS12placeholders2_8E,@object
	.size		_ZN34_INTERNAL_602870cc_4_k_cu_eff789a36thrust24THRUST_300001_SM_1000_NS12placeholders2_8E,(_ZN34_INTERNAL_602870cc_4_k_cu_eff789a34cuda3std3__45__cpo5crendE - _ZN34_INTERNAL_602870cc_4_k_cu_eff789a36thrust24THRUST_300001_SM_1000_NS12placeholders2_8E)
_ZN34_INTERNAL_602870cc_4_k_cu_eff789a36thrust24THRUST_300001_SM_1000_NS12placeholders2_8E:
	.zero		1
	.type		_ZN34_INTERNAL_602870cc_4_k_cu_eff789a34cuda3std3__45__cpo5crendE,@object
	.size		_ZN34_INTERNAL_602870cc_4_k_cu_eff789a34cuda3std3__45__cpo5crendE,(_ZN34_INTERNAL_602870cc_4_k_cu_eff789a34cuda3std6ranges3__45__cpo4prevE - _ZN34_INTERNAL_602870cc_4_k_cu_eff789a34cuda3std3__45__cpo5crendE)
_ZN34_INTERNAL_602870cc_4_k_cu_eff789a34cuda3std3__45__cpo5crendE:
	.zero		1
	.type		_ZN34_INTERNAL_602870cc_4_k_cu_eff789a34cuda3std6ranges3__45__cpo4prevE,@object
	.size		_ZN34_INTERNAL_602870cc_4_k_cu_eff789a34cuda3std6ranges3__45__cpo4prevE,(_ZN34_INTERNAL_602870cc_4_k_cu_eff789a34cuda3std6ranges3__45__cpo9iter_moveE - _ZN34_INTERNAL_602870cc_4_k_cu_eff789a34cuda3std6ranges3__45__cpo4prevE)
_ZN34_INTERNAL_602870cc_4_k_cu_eff789a34cuda3std6ranges3__45__cpo4prevE:
	.zero		1
	.type		_ZN34_INTERNAL_602870cc_4_k_cu_eff789a34cuda3std6ranges3__45__cpo9iter_moveE,@object
	.size		_ZN34_INTERNAL_602870cc_4_k_cu_eff789a34cuda3std6ranges3__45__cpo9iter_moveE,(_ZN34_INTERNAL_602870cc_4_k_cu_eff789a36thrust24THRUST_300001_SM_1000_NS6system6detail10sequential3seqE - _ZN34_INTERNAL_602870cc_4_k_cu_eff789a34cuda3std6ranges3__45__cpo9iter_moveE)
_ZN34_INTERNAL_602870cc_4_k_cu_eff789a34cuda3std6ranges3__45__cpo9iter_moveE:
	.zero		1
	.type		_ZN34_INTERNAL_602870cc_4_k_cu_eff789a36thrust24THRUST_300001_SM_1000_NS6system6detail10sequential3seqE,@object
	.size		_ZN34_INTERNAL_602870cc_4_k_cu_eff789a36thrust24THRUST_300001_SM_1000_NS6system6detail10sequential3seqE,(.L_40 - _ZN34_INTERNAL_602870cc_4_k_cu_eff789a36thrust24THRUST_300001_SM_1000_NS6system6detail10sequential3seqE)
_ZN34_INTERNAL_602870cc_4_k_cu_eff789a36thrust24THRUST_300001_SM_1000_NS6system6detail10sequential3seqE:
	.zero		1
.L_40:


//--------------------- .nv.shared._ZN3cub18CUB_300001_SM_10006detail6reduce18DeviceReduceKernelINS2_10policy_hubIN4cuda3std3__45tupleIJblEEEyN6thrust24THRUST_300001_SM_1000_NS8cuda_cub9__find_if7functorIS9_EEE10Policy1000ENSB_12zip_iteratorINS8_IJNSD_26transform_input_iterator_tIbNSC_6detail35transform_pair_of_input_iterators_tIbNSB_6detail15normal_iteratorINSB_10device_ptrIiEEEESQ_NS7_8equal_toIiEEEENS7_10__not_fn_tINS7_10__identityEEEEENSB_17counting_iteratorIlNSB_11use_defaultESZ_SZ_EEEEEEEySF_S9_SV_EEvT0_PT3_T1_NS0_13GridEvenShareIS16_EET2_T4_ --------------------------
	.section	.nv.shared._ZN3cub18CUB_300001_SM_10006detail6reduce18DeviceReduceKernelINS2_10policy_hubIN4cuda3std3__45tupleIJblEEEyN6thrust24THRUST_300001_SM_1000_NS8cuda_cub9__find_if7functorIS9_EEE10Policy1000ENSB_12zip_iteratorINS8_IJNSD_26transform_input_iterator_tIbNSC_6detail35transform_pair_of_input_iterators_tIbNSB_6detail15normal_iteratorINSB_10device_ptrIiEEEESQ_NS7_8equal_toIiEEEENS7_10__not_fn_tINS7_10__identityEEEEENSB_17counting_iteratorIlNSB_11use_defaultESZ_SZ_EEEEEEEySF_S9_SV_EEvT0_PT3_T1_NS0_13GridEvenShareIS16_EET2_T4_,"aw",@nobits
	.sectionflags	@""
	.align	8
.nv.shared._ZN3cub18CUB_300001_SM_10006detail6reduce18DeviceReduceKernelINS2_10policy_hubIN4cuda3std3__45tupleIJblEEEyN6thrust24THRUST_300001_SM_1000_NS8cuda_cub9__find_if7functorIS9_EEE10Policy1000ENSB_12zip_iteratorINS8_IJNSD_26transform_input_iterator_tIbNSC_6detail35transform_pair_of_input_iterators_tIbNSB_6detail15normal_iteratorINSB_10device_ptrIiEEEESQ_NS7_8equal_toIiEEEENS7_10__not_fn_tINS7_10__identityEEEEENSB_17counting_iteratorIlNSB_11use_defaultESZ_SZ_EEEEEEEySF_S9_SV_EEvT0_PT3_T1_NS0_13GridEvenShareIS16_EET2_T4_:
	.zero		1176


//--------------------- .nv.shared._ZN3cub18CUB_300001_SM_10006detail6reduce28DeviceReduceSingleTileKernelINS2_10policy_hubIN4cuda3std3__45tupleIJblEEEyN6thrust24THRUST_300001_SM_1000_NS8cuda_cub9__find_if7functorIS9_EEE10Policy1000ENSB_12zip_iteratorINS8_IJNSD_26transform_input_iterator_tIbNSC_6detail35transform_pair_of_input_iterators_tIbNSB_6detail15normal_iteratorINSB_10device_ptrIiEEEESQ_NS7_8equal_toIiEEEENS7_10__not_fn_tINS7_10__identityEEEEENSB_17counting_iteratorIlNSB_11use_defaultESZ_SZ_EEEEEEEPS9_ySF_S9_S9_SV_EEvT0_T1_T2_T3_T4_T6_ --------------------------
	.section	.nv.shared._ZN3cub18CUB_300001_SM_10006detail6reduce28DeviceReduceSingleTileKernelINS2_10policy_hubIN4cuda3std3__45tupleIJblEEEyN6thrust24THRUST_300001_SM_1000_NS8cuda_cub9__find_if7functorIS9_EEE10Policy1000ENSB_12zip_iteratorINS8_IJNSD_26transform_input_iterator_tIbNSC_6detail35transform_pair_of_input_iterators_tIbNSB_6detail15normal_iteratorINSB_10device_ptrIiEEEESQ_NS7_8equal_toIiEEEENS7_10__not_fn_tINS7_10__identityEEEEENSB_17counting_iteratorIlNSB_11use_defaultESZ_SZ_EEEEEEEPS9_ySF_S9_S9_SV_EEvT0_T1_T2_T3_T4_T6_,"aw",@nobits
	.sectionflags	@""
	.align	8
.nv.shared._ZN3cub18CUB_300001_SM_10006detail6reduce28DeviceReduceSingleTileKernelINS2_10policy_hubIN4cuda3std3__45tupleIJblEEEyN6thrust24THRUST_300001_SM_1000_NS8cuda_cub9__find_if7functorIS9_EEE10Policy1000ENSB_12zip_iteratorINS8_IJNSD_26transform_input_iterator_tIbNSC_6detail35transform_pair_of_input_iterators_tIbNSB_6detail15normal_iteratorINSB_10device_ptrIiEEEESQ_NS7_8equal_toIiEEEENS7_10__not_fn_tINS7_10__identityEEEEENSB_17counting_iteratorIlNSB_11use_defaultESZ_SZ_EEEEEEEPS9_ySF_S9_S9_SV_EEvT0_T1_T2_T3_T4_T6_:
	.zero		1176


//--------------------- .nv.shared._ZN3cub18CUB_300001_SM_10006detail6reduce28DeviceReduceSingleTileKernelINS2_10policy_hubIN4cuda3std3__45tupleIJblEEEjN6thrust24THRUST_300001_SM_1000_NS8cuda_cub9__find_if7functorIS9_EEE10Policy1000EPS9_SI_iSF_S9_S9_NS7_10__identityEEEvT0_T1_T2_T3_T4_T6_ --------------------------
	.section	.nv.shared._ZN3cub18CUB_300001_SM_10006detail6reduce28DeviceReduceSingleTileKernelINS2_10policy_hubIN4cuda3std3__45tupleIJblEEEjN6thrust24THRUST_300001_SM_1000_NS8cuda_cub9__find_if7functorIS9_EEE10Policy1000EPS9_SI_iSF_S9_S9_NS7_10__identityEEEvT0_T1_T2_T3_T4_T6_,"aw",@nobits
	.sectionflags	@""
	.align	8
.nv.shared._ZN3cub18CUB_300001_SM_10006detail6reduce28DeviceReduceSingleTileKernelINS2_10policy_hubIN4cuda3std3__45tupleIJblEEEjN6thrust24THRUST_300001_SM_1000_NS8cuda_cub9__find_if7functorIS9_EEE10Policy1000EPS9_SI_iSF_S9_S9_NS7_10__identityEEEvT0_T1_T2_T3_T4_T6_:
	.zero		1176


//--------------------- .nv.shared._ZN3cub18CUB_300001_SM_10006detail6reduce18DeviceReduceKernelINS2_10policy_hubIN4cuda3std3__45tupleIJblEEEjN6thrust24THRUST_300001_SM_1000_NS8cuda_cub9__find_if7functorIS9_EEE10Policy1000ENSB_12zip_iteratorINS8_IJNSD_26transform_input_iterator_tIbNSC_6detail35transform_pair_of_input_iterators_tIbNSB_6detail15normal_iteratorINSB_10device_ptrIiEEEESQ_NS7_8equal_toIiEEEENS7_10__not_fn_tINS7_10__identityEEEEENSB_17counting_iteratorIlNSB_11use_defaultESZ_SZ_EEEEEEEjSF_S9_SV_EEvT0_PT3_T1_NS0_13GridEvenShareIS16_EET2_T4_ --------------------------
	.section	.nv.shared._ZN3cub18CUB_300001_SM_10006detail6reduce18DeviceReduceKernelINS2_10policy_hubIN4cuda3std3__45tupleIJblEEEjN6thrust24THRUST_300001_SM_1000_NS8cuda_cub9__find_if7functorIS9_EEE10Policy1000ENSB_12zip_iteratorINS8_IJNSD_26transform_input_iterator_tIbNSC_6detail35transform_pair_of_input_iterators_tIbNSB_6detail15normal_iteratorINSB_10device_ptrIiEEEESQ_NS7_8equal_toIiEEEENS7_10__not_fn_tINS7_10__identityEEEEENSB_17counting_iteratorIlNSB_11use_defaultESZ_SZ_EEEEEEEjSF_S9_SV_EEvT0_PT3_T1_NS0_13GridEvenShareIS16_EET2_T4_,"aw",@nobits
	.sectionflags	@""
	.align	8
.nv.shared._ZN3cub18CUB_300001_SM_10006detail6reduce18DeviceReduceKernelINS2_10policy_hubIN4cuda3std3__45tupleIJblEEEjN6thrust24THRUST_300001_SM_1000_NS8cuda_cub9__find_if7functorIS9_EEE10Policy1000ENSB_12zip_iteratorINS8_IJNSD_26transform_input_iterator_tIbNSC_6detail35transform_pair_of_input_iterators_tIbNSB_6detail15normal_iteratorINSB_10device_ptrIiEEEESQ_NS7_8equal_toIiEEEENS7_10__not_fn_tINS7_10__identityEEEEENSB_17counting_iteratorIlNSB_11use_defaultESZ_SZ_EEEEEEEjSF_S9_SV_EEvT0_PT3_T1_NS0_13GridEvenShareIS16_EET2_T4_:
	.zero		1176


//--------------------- .nv.shared._ZN3cub18CUB_300001_SM_10006detail6reduce28DeviceReduceSingleTileKernelINS2_10policy_hubIN4cuda3std3__45tupleIJblEEEjN6thrust24THRUST_300001_SM_1000_NS8cuda_cub9__find_if7functorIS9_EEE10Policy1000ENSB_12zip_iteratorINS8_IJNSD_26transform_input_iterator_tIbNSC_6detail35transform_pair_of_input_iterators_tIbNSB_6detail15normal_iteratorINSB_10device_ptrIiEEEESQ_NS7_8equal_toIiEEEENS7_10__not_fn_tINS7_10__identityEEEEENSB_17counting_iteratorIlNSB_11use_defaultESZ_SZ_EEEEEEEPS9_jSF_S9_S9_SV_EEvT0_T1_T2_T3_T4_T6_ --------------------------
	.section	.nv.shared._ZN3cub18CUB_300001_SM_10006detail6reduce28DeviceReduceSingleTileKernelINS2_10policy_hubIN4cuda3std3__45tupleIJblEEEjN6thrust24THRUST_300001_SM_1000_NS8cuda_cub9__find_if7functorIS9_EEE10Policy1000ENSB_12zip_iteratorINS8_IJNSD_26transform_input_iterator_tIbNSC_6detail35transform_pair_of_input_iterators_tIbNSB_6detail15normal_iteratorINSB_10device_ptrIiEEEESQ_NS7_8equal_toIiEEEENS7_10__not_fn_tINS7_10__identityEEEEENSB_17counting_iteratorIlNSB_11use_defaultESZ_SZ_EEEEEEEPS9_jSF_S9_S9_SV_EEvT0_T1_T2_T3_T4_T6_,"aw",@nobits
	.sectionflags	@""
	.align	8
.nv.shared._ZN3cub18CUB_300001_SM_10006detail6reduce28DeviceReduceSingleTileKernelINS2_10policy_hubIN4cuda3std3__45tupleIJblEEEjN6thrust24THRUST_300001_SM_1000_NS8cuda_cub9__find_if7functorIS9_EEE10Policy1000ENSB_12zip_iteratorINS8_IJNSD_26transform_input_iterator_tIbNSC_6detail35transform_pair_of_input_iterators_tIbNSB_6detail15normal_iteratorINSB_10device_ptrIiEEEESQ_NS7_8equal_toIiEEEENS7_10__not_fn_tINS7_10__identityEEEEENSB_17counting_iteratorIlNSB_11use_defaultESZ_SZ_EEEEEEEPS9_jSF_S9_S9_SV_EEvT0_T1_T2_T3_T4_T6_:
	.zero		1176


//--------------------- .nv.constant0._ZN3cub18CUB_300001_SM_10006detail6reduce28DeviceReduceSingleTileKernelINS2_10policy_hubIN4cuda3std3__45tupleIJblEEEyN6thrust24THRUST_300001_SM_1000_NS8cuda_cub9__find_if7functorIS9_EEE10Policy1000EPS9_SI_iSF_S9_S9_NS7_10__identityEEEvT0_T1_T2_T3_T4_T6_ --------------------------
	.section	.nv.constant0._ZN3cub18CUB_300001_SM_10006detail6reduce28DeviceReduceSingleTileKernelINS2_10policy_hubIN4cuda3std3__45tupleIJblEEEyN6thrust24THRUST_300001_SM_1000_NS8cuda_cub9__find_if7functorIS9_EEE10Policy1000EPS9_SI_iSF_S9_S9_NS7_10__identityEEEvT0_T1_T2_T3_T4_T6_,"a",@progbits
	.sectionflags	@""
	.align	4
.nv.constant0._ZN3cub18CUB_300001_SM_10006detail6reduce28DeviceReduceSingleTileKernelINS2_10policy_hubIN4cuda3std3__45tupleIJblEEEyN6thrust24THRUST_300001_SM_1000_NS8cuda_cub9__find_if7functorIS9_EEE10Policy1000EPS9_SI_iSF_S9_S9_NS7_10__identityEEEvT0_T1_T2_T3_T4_T6_:
	.zero		937


//--------------------- .nv.constant0._ZN3cub18CUB_300001_SM_10006detail6reduce18DeviceReduceKernelINS2_10policy_hubIN4cuda3std3__45tupleIJblEEEyN6thrust24THRUST_300001_SM_1000_NS8cuda_cub9__find_if7functorIS9_EEE10Policy1000ENSB_12zip_iteratorINS8_IJNSD_26transform_input_iterator_tIbNSC_6detail35transform_pair_of_input_iterators_tIbNSB_6detail15normal_iteratorINSB_10device_ptrIiEEEESQ_NS7_8equal_toIiEEEENS7_10__not_fn_tINS7_10__identityEEEEENSB_17counting_iteratorIlNSB_11use_defaultESZ_SZ_EEEEEEEySF_S9_SV_EEvT0_PT3_T1_NS0_13GridEvenShareIS16_EET2_T4_ --------------------------
	.section	.nv.constant0._ZN3cub18CUB_300001_SM_10006detail6reduce18DeviceReduceKernelINS2_10policy_hubIN4cuda3std3__45tupleIJblEEEyN6thrust24THRUST_300001_SM_1000_NS8cuda_cub9__find_if7functorIS9_EEE10Policy1000ENSB_12zip_iteratorINS8_IJNSD_26transform_input_iterator_tIbNSC_6detail35transform_pair_of_input_iterators_tIbNSB_6detail15normal_iteratorINSB_10device_ptrIiEEEESQ_NS7_8equal_toIiEEEENS7_10__not_fn_tINS7_10__identityEEEEENSB_17counting_iteratorIlNSB_11use_defaultESZ_SZ_EEEEEEEySF_S9_SV_EEvT0_PT3_T1_NS0_13GridEvenShareIS16_EET2_T4_,"a",@progbits
	.sectionflags	@""
	.align	4
.nv.constant0._ZN3cub18CUB_300001_SM_10006detail6reduce18DeviceReduceKernelINS2_10policy_hubIN4cuda3std3__45tupleIJblEEEyN6thrust24THRUST_300001_SM_1000_NS8cuda_cub9__find_if7functorIS9_EEE10Policy1000ENSB_12zip_iteratorINS8_IJNSD_26transform_input_iterator_tIbNSC_6detail35transform_pair_of_input_iterators_tIbNSB_6detail15normal_iteratorINSB_10device_ptrIiEEEESQ_NS7_8equal_toIiEEEENS7_10__not_fn_tINS7_10__identityEEEEENSB_17counting_iteratorIlNSB_11use_defaultESZ_SZ_EEEEEEEySF_S9_SV_EEvT0_PT3_T1_NS0_13GridEvenShareIS16_EET2_T4_:
	.zero		1026


//--------------------- .nv.constant0._ZN3cub18CUB_300001_SM_10006detail6reduce28DeviceReduceSingleTileKernelINS2_10policy_hubIN4cuda3std3__45tupleIJblEEEyN6thrust24THRUST_300001_SM_1000_NS8cuda_cub9__find_if7functorIS9_EEE10Policy1000ENSB_12zip_iteratorINS8_IJNSD_26transform_input_iterator_tIbNSC_6detail35transform_pair_of_input_iterators_tIbNSB_6detail15normal_iteratorINSB_10device_ptrIiEEEESQ_NS7_8equal_toIiEEEENS7_10__not_fn_tINS7_10__identityEEEEENSB_17counting_iteratorIlNSB_11use_defaultESZ_SZ_EEEEEEEPS9_ySF_S9_S9_SV_EEvT0_T1_T2_T3_T4_T6_ --------------------------
	.section	.nv.constant0._ZN3cub18CUB_300001_SM_10006detail6reduce28DeviceReduceSingleTileKernelINS2_10policy_hubIN4cuda3std3__45tupleIJblEEEyN6thrust24THRUST_300001_SM_1000_NS8cuda_cub9__find_if7functorIS9_EEE10Policy1000ENSB_12zip_iteratorINS8_IJNSD_26transform_input_iterator_tIbNSC_6detail35transform_pair_of_input_iterators_tIbNSB_6detail15normal_iteratorINSB_10device_ptrIiEEEESQ_NS7_8equal_toIiEEEENS7_10__not_fn_tINS7_10__identityEEEEENSB_17counting_iteratorIlNSB_11use_defaultESZ_SZ_EEEEEEEPS9_ySF_S9_S9_SV_EEvT0_T1_T2_T3_T4_T6_,"a",@progbits
	.sectionflags	@""
	.align	4
.nv.constant0._ZN3cub18CUB_300001_SM_10006detail6reduce28DeviceReduceSingleTileKernelINS2_10policy_hubIN4cuda3std3__45tupleIJblEEEyN6thrust24THRUST_300001_SM_1000_NS8cuda_cub9__find_if7functorIS9_EEE10Policy1000ENSB_12zip_iteratorINS8_IJNSD_26transform_input_iterator_tIbNSC_6detail35transform_pair_of_input_iterators_tIbNSB_6detail15normal_iteratorINSB_10device_ptrIiEEEESQ_NS7_8equal_toIiEEEENS7_10__not_fn_tINS7_10__identityEEEEENSB_17counting_iteratorIlNSB_11use_defaultESZ_SZ_EEEEEEEPS9_ySF_S9_S9_SV_EEvT0_T1_T2_T3_T4_T6_:
	.zero		977


//--------------------- .nv.constant0._ZN3cub18CUB_300001_SM_10006detail6reduce28DeviceReduceSingleTileKernelINS2_10policy_hubIN4cuda3std3__45tupleIJblEEEjN6thrust24THRUST_300001_SM_1000_NS8cuda_cub9__find_if7functorIS9_EEE10Policy1000EPS9_SI_iSF_S9_S9_NS7_10__identityEEEvT0_T1_T2_T3_T4_T6_ --------------------------
	.section	.nv.constant0._ZN3cub18CUB_300001_SM_10006detail6reduce28DeviceReduceSingleTileKernelINS2_10policy_hubIN4cuda3std3__45tupleIJblEEEjN6thrust24THRUST_300001_SM_1000_NS8cuda_cub9__find_if7functorIS9_EEE10Policy1000EPS9_SI_iSF_S9_S9_NS7_10__identityEEEvT0_T1_T2_T3_T4_T6_,"a",@progbits
	.sectionflags	@""
	.align	4
.nv.constant0._ZN3cub18CUB_300001_SM_10006detail6reduce28DeviceReduceSingleTileKernelINS2_10policy_hubIN4cuda3std3__45tupleIJblEEEjN6thrust24THRUST_300001_SM_1000_NS8cuda_cub9__find_if7functorIS9_EEE10Policy1000EPS9_SI_iSF_S9_S9_NS7_10__identityEEEvT0_T1_T2_T3_T4_T6_:
	.zero		937


//--------------------- .nv.constant0._ZN3cub18CUB_300001_SM_10006detail6reduce18DeviceReduceKernelINS2_10policy_hubIN4cuda3std3__45tupleIJblEEEjN6thrust24THRUST_300001_SM_1000_NS8cuda_cub9__find_if7functorIS9_EEE10Policy1000ENSB_12zip_iteratorINS8_IJNSD_26transform_input_iterator_tIbNSC_6detail35transform_pair_of_input_iterators_tIbNSB_6detail15normal_iteratorINSB_10device_ptrIiEEEESQ_NS7_8equal_toIiEEEENS7_10__not_fn_tINS7_10__identityEEEEENSB_17counting_iteratorIlNSB_11use_defaultESZ_SZ_EEEEEEEjSF_S9_SV_EEvT0_PT3_T1_NS0_13GridEvenShareIS16_EET2_T4_ --------------------------
	.section	.nv.constant0._ZN3cub18CUB_300001_SM_10006detail6reduce18DeviceReduceKernelINS2_10policy_hubIN4cuda3std3__45tupleIJblEEEjN6thrust24THRUST_300001_SM_1000_NS8cuda_cub9__find_if7functorIS9_EEE10Policy1000ENSB_12zip_iteratorINS8_IJNSD_26transform_input_iterator_tIbNSC_6detail35transform_pair_of_input_iterators_tIbNSB_6detail15normal_iteratorINSB_10device_ptrIiEEEESQ_NS7_8equal_toIiEEEENS7_10__not_fn_tINS7_10__identityEEEEENSB_17counting_iteratorIlNSB_11use_defaultESZ_SZ_EEEEEEEjSF_S9_SV_EEvT0_PT3_T1_NS0_13GridEvenShareIS16_EET2_T4_,"a",@progbits
	.sectionflags	@""
	.align	4
.nv.constant0._ZN3cub18CUB_300001_SM_10006detail6reduce18DeviceReduceKernelINS2_10policy_hubIN4cuda3std3__45tupleIJblEEEjN6thrust24THRUST_300001_SM_1000_NS8cuda_cub9__find_if7functorIS9_EEE10Policy1000ENSB_12zip_iteratorINS8_IJNSD_26transform_input_iterator_tIbNSC_6detail35transform_pair_of_input_iterators_tIbNSB_6detail15normal_iteratorINSB_10device_ptrIiEEEESQ_NS7_8equal_toIiEEEENS7_10__not_fn_tINS7_10__identityEEEEENSB_17counting_iteratorIlNSB_11use_defaultESZ_SZ_EEEEEEEjSF_S9_SV_EEvT0_PT3_T1_NS0_13GridEvenShareIS16_EET2_T4_:
	.zero		990


//--------------------- .nv.constant0._ZN3cub18CUB_300001_SM_10006detail6reduce28DeviceReduceSingleTileKernelINS2_10policy_hubIN4cuda3std3__45tupleIJblEEEjN6thrust24THRUST_300001_SM_1000_NS8cuda_cub9__find_if7functorIS9_EEE10Policy1000ENSB_12zip_iteratorINS8_IJNSD_26transform_input_iterator_tIbNSC_6detail35transform_pair_of_input_iterators_tIbNSB_6detail15normal_iteratorINSB_10device_ptrIiEEEESQ_NS7_8equal_toIiEEEENS7_10__not_fn_tINS7_10__identityEEEEENSB_17counting_iteratorIlNSB_11use_defaultESZ_SZ_EEEEEEEPS9_jSF_S9_S9_SV_EEvT0_T1_T2_T3_T4_T6_ --------------------------
	.section	.nv.constant0._ZN3cub18CUB_300001_SM_10006detail6reduce28DeviceReduceSingleTileKernelINS2_10policy_hubIN4cuda3std3__45tupleIJblEEEjN6thrust24THRUST_300001_SM_1000_NS8cuda_cub9__find_if7functorIS9_EEE10Policy1000ENSB_12zip_iteratorINS8_IJNSD_26transform_input_iterator_tIbNSC_6detail35transform_pair_of_input_iterators_tIbNSB_6detail15normal_iteratorINSB_10device_ptrIiEEEESQ_NS7_8equal_toIiEEEENS7_10__not_fn_tINS7_10__identityEEEEENSB_17counting_iteratorIlNSB_11use_defaultESZ_SZ_EEEEEEEPS9_jSF_S9_S9_SV_EEvT0_T1_T2_T3_T4_T6_,"a",@progbits
	.sectionflags	@""
	.align	4
.nv.constant0._ZN3cub18CUB_300001_SM_10006detail6reduce28DeviceReduceSingleTileKernelINS2_10policy_hubIN4cuda3std3__45tupleIJblEEEjN6thrust24THRUST_300001_SM_1000_NS8cuda_cub9__find_if7functorIS9_EEE10Policy1000ENSB_12zip_iteratorINS8_IJNSD_26transform_input_iterator_tIbNSC_6detail35transform_pair_of_input_iterators_tIbNSB_6detail15normal_iteratorINSB_10device_ptrIiEEEESQ_NS7_8equal_toIiEEEENS7_10__not_fn_tINS7_10__identityEEEEENSB_17counting_iteratorIlNSB_11use_defaultESZ_SZ_EEEEEEEPS9_jSF_S9_S9_SV_EEvT0_T1_T2_T3_T4_T6_:
	.zero		969


//--------------------- .nv.constant0._ZN3cub18CUB_300001_SM_10006detail8for_each13static_kernelINS2_12policy_hub_t12policy_500_tEmN6thrust24THRUST_300001_SM_1000_NS8cuda_cub20__uninitialized_fill7functorINS7_10device_ptrIiEEiEEEEvT0_T1_ --------------------------
	.section	.nv.constant0._ZN3cub18CUB_300001_SM_10006detail8for_each13static_kernelINS2_12policy_hub_t12policy_500_tEmN6thrust24THRUST_300001_SM_1000_NS8cuda_cub20__uninitialized_fill7functorINS7_10device_ptrIiEEiEEEEvT0_T1_,"a",@progbits
	.sectionflags	@""
	.align	4
.nv.constant0._ZN3cub18CUB_300001_SM_10006detail8for_each13static_kernelINS2_12policy_hub_t12policy_500_tEmN6thrust24THRUST_300001_SM_1000_NS8cuda_cub20__uninitialized_fill7functorINS7_10device_ptrIiEEiEEEEvT0_T1_:
	.zero		920


//--------------------- .nv.constant0._ZN3cub18CUB_300001_SM_10006detail8for_each13static_kernelINS2_12policy_hub_t12policy_500_tEmN6thrust24THRUST_300001_SM_1000_NS8cuda_cub20__uninitialized_fill7functorINS7_10device_ptrIfEEfEEEEvT0_T1_ --------------------------
	.section	.nv.constant0._ZN3cub18CUB_300001_SM_10006detail8for_each13static_kernelINS2_12policy_hub_t12policy_500_tEmN6thrust24THRUST_300001_SM_1000_NS8cuda_cub20__uninitialized_fill7functorINS7_10device_ptrIfEEfEEEEvT0_T1_,"a",@progbits
	.sectionflags	@""
	.align	4
.nv.constant0._ZN3cub18CUB_300001_SM_10006detail8for_each13static_kernelINS2_12policy_hub_t12policy_500_tEmN6thrust24THRUST_300001_SM_1000_NS8cuda_cub20__uninitialized_fill7functorINS7_10device_ptrIfEEfEEEEvT0_T1_:
	.zero		920


//--------------------- .nv.constant0._ZN3cub18CUB_300001_SM_10006detail11EmptyKernelIvEEvv --------------------------
	.section	.nv.constant0._ZN3cub18CUB_300001_SM_10006detail11EmptyKernelIvEEvv,"a",@progbits
	.sectionflags	@""
	.align	4
.nv.constant0._ZN3cub18CUB_300001_SM_10006detail11EmptyKernelIvEEvv:
	.zero		896


//--------------------- .nv.constant0._Z21calculateNewCentroidsPfS_S_S_PiS0_ --------------------------
	.section	.nv.constant0._Z21calculateNewCentroidsPfS_S_S_PiS0_,"a",@progbits
	.sectionflags	@""
	.align	4
.nv.constant0._Z21calculateNewCentroidsPfS_S_S_PiS0_:
	.zero		944


//--------------------- .nv.constant0._Z6reducePiPfS0_S0_S0_S_S_ --------------------------
	.section	.nv.constant0._Z6reducePiPfS0_S0_S0_S_S_,"a",@progbits
	.sectionflags	@""
	.align	4
.nv.constant0._Z6reducePiPfS0_S0_S0_S_S_:
	.zero		952


//--------------------- .nv.constant0._Z11mapFunctionPiPfS0_S0_S0_i --------------------------
	.section	.nv.constant0._Z11mapFunctionPiPfS0_S0_S0_i,"a",@progbits
	.sectionflags	@""
	.align	4
.nv.constant0._Z11mapFunctionPiPfS0_S0_S0_i:
	.zero		940


//--------------------- .nv.constant0._Z22generate_normal_kernelP17curandStateXORWOWPfS1_ --------------------------
	.section	.nv.constant0._Z22generate_normal_kernelP17curandStateXORWOWPfS1_,"a",@progbits
	.sectionflags	@""
	.align	4
.nv.constant0._Z22generate_normal_kernelP17curandStateXORWOWPfS1_:
	.zero		920


//--------------------- .nv.constant0._Z12setup_kernelP17curandStateXORWOW --------------------------
	.section	.nv.constant0._Z12setup_kernelP17curandStateXORWOW,"a",@progbits
	.sectionflags	@""
	.align	4
.nv.constant0._Z12setup_kernelP17curandStateXORWOW:
	.zero		904


//--------------------- SYMBOLS --------------------------

	.type		.nv.reservedSmem.offset0,@object
	.size		.nv.reservedSmem.offset0,0x4
	.type		.nv.reservedSmem.cap,@object
	.size		.nv.reservedSmem.cap,0x4
